//
// Generated by NVIDIA NVVM Compiler
//
// Compiler Build ID: CL-36424714
// Cuda compilation tools, release 13.0, V13.0.88
// Based on NVVM 20.0.0
//

.version 9.0
.target sm_100
.address_size 64

	// .globl	_ZN6thrust24THRUST_300001_SM_1000_NS8cuda_cub4core6detail13_kernel_agentINS1_8__reduce11ReduceAgentINS0_18transform_iteratorINS1_9__extrema12arg_minmax_fIilN4cuda3std3__44lessIiEEE15duplicate_tupleENS0_12zip_iteratorINSC_5tupleIJNS0_6detail15normal_iteratorINS0_10device_ptrIiEEEENS0_17counting_iteratorIlNS0_11use_defaultESP_SP_EEEEEEENSI_IJNSI_IJilEEEST_EEESU_EEPSU_SU_iSF_EEJSV_SW_iSF_EEEvDpT0_
.global .align 1 .b8 _ZN34_INTERNAL_82f6d20c_4_k_cu_0da159924cuda3std3__45__cpo5beginE[1];
.global .align 1 .b8 _ZN34_INTERNAL_82f6d20c_4_k_cu_0da159924cuda3std3__45__cpo3endE[1];
.global .align 1 .b8 _ZN34_INTERNAL_82f6d20c_4_k_cu_0da159924cuda3std3__45__cpo6cbeginE[1];
.global .align 1 .b8 _ZN34_INTERNAL_82f6d20c_4_k_cu_0da159924cuda3std3__45__cpo4cendE[1];
.global .align 1 .b8 _ZN34_INTERNAL_82f6d20c_4_k_cu_0da159924cuda3std3__45__cpo6rbeginE[1];
.global .align 1 .b8 _ZN34_INTERNAL_82f6d20c_4_k_cu_0da159924cuda3std3__45__cpo4rendE[1];
.global .align 1 .b8 _ZN34_INTERNAL_82f6d20c_4_k_cu_0da159924cuda3std3__45__cpo7crbeginE[1];
.global .align 1 .b8 _ZN34_INTERNAL_82f6d20c_4_k_cu_0da159924cuda3std3__45__cpo5crendE[1];
.global .align 1 .b8 _ZN34_INTERNAL_82f6d20c_4_k_cu_0da159924cuda3std3__436_GLOBAL__N__82f6d20c_4_k_cu_0da159926ignoreE[1];
.global .align 1 .b8 _ZN34_INTERNAL_82f6d20c_4_k_cu_0da159924cuda3std3__419piecewise_constructE[1];
.global .align 1 .b8 _ZN34_INTERNAL_82f6d20c_4_k_cu_0da159924cuda3std3__48in_placeE[1];
.global .align 1 .b8 _ZN34_INTERNAL_82f6d20c_4_k_cu_0da159924cuda3std3__420unreachable_sentinelE[1];
.global .align 1 .b8 _ZN34_INTERNAL_82f6d20c_4_k_cu_0da159924cuda3std3__47nulloptE[1];
.global .align 1 .b8 _ZN34_INTERNAL_82f6d20c_4_k_cu_0da159924cuda3std3__48unexpectE[1];
.global .align 1 .b8 _ZN34_INTERNAL_82f6d20c_4_k_cu_0da159924cuda3std6ranges3__45__cpo4swapE[1];
.global .align 1 .b8 _ZN34_INTERNAL_82f6d20c_4_k_cu_0da159924cuda3std6ranges3__45__cpo9iter_moveE[1];
.global .align 1 .b8 _ZN34_INTERNAL_82f6d20c_4_k_cu_0da159924cuda3std6ranges3__45__cpo5beginE[1];
.global .align 1 .b8 _ZN34_INTERNAL_82f6d20c_4_k_cu_0da159924cuda3std6ranges3__45__cpo3endE[1];
.global .align 1 .b8 _ZN34_INTERNAL_82f6d20c_4_k_cu_0da159924cuda3std6ranges3__45__cpo6cbeginE[1];
.global .align 1 .b8 _ZN34_INTERNAL_82f6d20c_4_k_cu_0da159924cuda3std6ranges3__45__cpo4cendE[1];
.global .align 1 .b8 _ZN34_INTERNAL_82f6d20c_4_k_cu_0da159924cuda3std6ranges3__45__cpo7advanceE[1];
.global .align 1 .b8 _ZN34_INTERNAL_82f6d20c_4_k_cu_0da159924cuda3std6ranges3__45__cpo9iter_swapE[1];
.global .align 1 .b8 _ZN34_INTERNAL_82f6d20c_4_k_cu_0da159924cuda3std6ranges3__45__cpo4nextE[1];
.global .align 1 .b8 _ZN34_INTERNAL_82f6d20c_4_k_cu_0da159924cuda3std6ranges3__45__cpo4prevE[1];
.global .align 1 .b8 _ZN34_INTERNAL_82f6d20c_4_k_cu_0da159924cuda3std6ranges3__45__cpo4dataE[1];
.global .align 1 .b8 _ZN34_INTERNAL_82f6d20c_4_k_cu_0da159924cuda3std6ranges3__45__cpo5cdataE[1];
.global .align 1 .b8 _ZN34_INTERNAL_82f6d20c_4_k_cu_0da159924cuda3std6ranges3__45__cpo4sizeE[1];
.global .align 1 .b8 _ZN34_INTERNAL_82f6d20c_4_k_cu_0da159924cuda3std6ranges3__45__cpo5ssizeE[1];
.global .align 1 .b8 _ZN34_INTERNAL_82f6d20c_4_k_cu_0da159924cuda3std6ranges3__45__cpo8distanceE[1];
.global .align 1 .b8 _ZN34_INTERNAL_82f6d20c_4_k_cu_0da159926thrust24THRUST_300001_SM_1000_NS8cuda_cub3parE[1];
.global .align 1 .b8 _ZN34_INTERNAL_82f6d20c_4_k_cu_0da159926thrust24THRUST_300001_SM_1000_NS8cuda_cub10par_nosyncE[1];
.global .align 1 .b8 _ZN34_INTERNAL_82f6d20c_4_k_cu_0da159926thrust24THRUST_300001_SM_1000_NS6system6detail10sequential3seqE[1];
.global .align 1 .b8 _ZN34_INTERNAL_82f6d20c_4_k_cu_0da159926thrust24THRUST_300001_SM_1000_NS6system3cpp3parE[1];
.global .align 1 .b8 _ZN34_INTERNAL_82f6d20c_4_k_cu_0da159926thrust24THRUST_300001_SM_1000_NS12placeholders2_1E[1];
.global .align 1 .b8 _ZN34_INTERNAL_82f6d20c_4_k_cu_0da159926thrust24THRUST_300001_SM_1000_NS12placeholders2_2E[1];
.global .align 1 .b8 _ZN34_INTERNAL_82f6d20c_4_k_cu_0da159926thrust24THRUST_300001_SM_1000_NS12placeholders2_3E[1];
.global .align 1 .b8 _ZN34_INTERNAL_82f6d20c_4_k_cu_0da159926thrust24THRUST_300001_SM_1000_NS12placeholders2_4E[1];
.global .align 1 .b8 _ZN34_INTERNAL_82f6d20c_4_k_cu_0da159926thrust24THRUST_300001_SM_1000_NS12placeholders2_5E[1];
.global .align 1 .b8 _ZN34_INTERNAL_82f6d20c_4_k_cu_0da159926thrust24THRUST_300001_SM_1000_NS12placeholders2_6E[1];
.global .align 1 .b8 _ZN34_INTERNAL_82f6d20c_4_k_cu_0da159926thrust24THRUST_300001_SM_1000_NS12placeholders2_7E[1];
.global .align 1 .b8 _ZN34_INTERNAL_82f6d20c_4_k_cu_0da159926thrust24THRUST_300001_SM_1000_NS12placeholders2_8E[1];
.global .align 1 .b8 _ZN34_INTERNAL_82f6d20c_4_k_cu_0da159926thrust24THRUST_300001_SM_1000_NS12placeholders2_9E[1];
.global .align 1 .b8 _ZN34_INTERNAL_82f6d20c_4_k_cu_0da159926thrust24THRUST_300001_SM_1000_NS12placeholders3_10E[1];
.global .align 1 .b8 _ZN34_INTERNAL_82f6d20c_4_k_cu_0da159926thrust24THRUST_300001_SM_1000_NS3seqE[1];
.global .align 1 .b8 _ZN34_INTERNAL_82f6d20c_4_k_cu_0da159926thrust24THRUST_300001_SM_1000_NS6deviceE[1];
.extern .shared .align 16 .b8 _ZN6thrust24THRUST_300001_SM_1000_NS8cuda_cub4core6detail5shmemE[];

.visible .entry _ZN6thrust24THRUST_300001_SM_1000_NS8cuda_cub4core6detail13_kernel_agentINS1_8__reduce11ReduceAgentINS0_18transform_iteratorINS1_9__extrema12arg_minmax_fIilN4cuda3std3__44lessIiEEE15duplicate_tupleENS0_12zip_iteratorINSC_5tupleIJNS0_6detail15normal_iteratorINS0_10device_ptrIiEEEENS0_17counting_iteratorIlNS0_11use_defaultESP_SP_EEEEEEENSI_IJNSI_IJilEEEST_EEESU_EEPSU_SU_iSF_EEJSV_SW_iSF_EEEvDpT0_(
	.param .align 8 .b8 _ZN6thrust24THRUST_300001_SM_1000_NS8cuda_cub4core6detail13_kernel_agentINS1_8__reduce11ReduceAgentINS0_18transform_iteratorINS1_9__extrema12arg_minmax_fIilN4cuda3std3__44lessIiEEE15duplicate_tupleENS0_12zip_iteratorINSC_5tupleIJNS0_6detail15normal_iteratorINS0_10device_ptrIiEEEENS0_17counting_iteratorIlNS0_11use_defaultESP_SP_EEEEEEENSI_IJNSI_IJilEEEST_EEESU_EEPSU_SU_iSF_EEJSV_SW_iSF_EEEvDpT0__param_0[24],
	.param .u64 .ptr .align 1 _ZN6thrust24THRUST_300001_SM_1000_NS8cuda_cub4core6detail13_kernel_agentINS1_8__reduce11ReduceAgentINS0_18transform_iteratorINS1_9__extrema12arg_minmax_fIilN4cuda3std3__44lessIiEEE15duplicate_tupleENS0_12zip_iteratorINSC_5tupleIJNS0_6detail15normal_iteratorINS0_10device_ptrIiEEEENS0_17counting_iteratorIlNS0_11use_defaultESP_SP_EEEEEEENSI_IJNSI_IJilEEEST_EEESU_EEPSU_SU_iSF_EEJSV_SW_iSF_EEEvDpT0__param_1,
	.param .u32 _ZN6thrust24THRUST_300001_SM_1000_NS8cuda_cub4core6detail13_kernel_agentINS1_8__reduce11ReduceAgentINS0_18transform_iteratorINS1_9__extrema12arg_minmax_fIilN4cuda3std3__44lessIiEEE15duplicate_tupleENS0_12zip_iteratorINSC_5tupleIJNS0_6detail15normal_iteratorINS0_10device_ptrIiEEEENS0_17counting_iteratorIlNS0_11use_defaultESP_SP_EEEEEEENSI_IJNSI_IJilEEEST_EEESU_EEPSU_SU_iSF_EEJSV_SW_iSF_EEEvDpT0__param_2,
	.param .align 1 .b8 _ZN6thrust24THRUST_300001_SM_1000_NS8cuda_cub4core6detail13_kernel_agentINS1_8__reduce11ReduceAgentINS0_18transform_iteratorINS1_9__extrema12arg_minmax_fIilN4cuda3std3__44lessIiEEE15duplicate_tupleENS0_12zip_iteratorINSC_5tupleIJNS0_6detail15normal_iteratorINS0_10device_ptrIiEEEENS0_17counting_iteratorIlNS0_11use_defaultESP_SP_EEEEEEENSI_IJNSI_IJilEEEST_EEESU_EEPSU_SU_iSF_EEJSV_SW_iSF_EEEvDpT0__param_3[1]
)
.maxntid 256
{
	.reg .pred 	%p<340>;
	.reg .b16 	%rs<9>;
	.reg .b32 	%r<1284>;
	.reg .b64 	%rd<642>;

	ld.param.u64 	%rd451, [_ZN6thrust24THRUST_300001_SM_1000_NS8cuda_cub4core6detail13_kernel_agentINS1_8__reduce11ReduceAgentINS0_18transform_iteratorINS1_9__extrema12arg_minmax_fIilN4cuda3std3__44lessIiEEE15duplicate_tupleENS0_12zip_iteratorINSC_5tupleIJNS0_6detail15normal_iteratorINS0_10device_ptrIiEEEENS0_17counting_iteratorIlNS0_11use_defaultESP_SP_EEEEEEENSI_IJNSI_IJilEEEST_EEESU_EEPSU_SU_iSF_EEJSV_SW_iSF_EEEvDpT0__param_0+8];
	ld.param.u64 	%rd450, [_ZN6thrust24THRUST_300001_SM_1000_NS8cuda_cub4core6detail13_kernel_agentINS1_8__reduce11ReduceAgentINS0_18transform_iteratorINS1_9__extrema12arg_minmax_fIilN4cuda3std3__44lessIiEEE15duplicate_tupleENS0_12zip_iteratorINSC_5tupleIJNS0_6detail15normal_iteratorINS0_10device_ptrIiEEEENS0_17counting_iteratorIlNS0_11use_defaultESP_SP_EEEEEEENSI_IJNSI_IJilEEEST_EEESU_EEPSU_SU_iSF_EEJSV_SW_iSF_EEEvDpT0__param_0];
	ld.param.u64 	%rd452, [_ZN6thrust24THRUST_300001_SM_1000_NS8cuda_cub4core6detail13_kernel_agentINS1_8__reduce11ReduceAgentINS0_18transform_iteratorINS1_9__extrema12arg_minmax_fIilN4cuda3std3__44lessIiEEE15duplicate_tupleENS0_12zip_iteratorINSC_5tupleIJNS0_6detail15normal_iteratorINS0_10device_ptrIiEEEENS0_17counting_iteratorIlNS0_11use_defaultESP_SP_EEEEEEENSI_IJNSI_IJilEEEST_EEESU_EEPSU_SU_iSF_EEJSV_SW_iSF_EEEvDpT0__param_1];
	ld.param.u32 	%r462, [_ZN6thrust24THRUST_300001_SM_1000_NS8cuda_cub4core6detail13_kernel_agentINS1_8__reduce11ReduceAgentINS0_18transform_iteratorINS1_9__extrema12arg_minmax_fIilN4cuda3std3__44lessIiEEE15duplicate_tupleENS0_12zip_iteratorINSC_5tupleIJNS0_6detail15normal_iteratorINS0_10device_ptrIiEEEENS0_17counting_iteratorIlNS0_11use_defaultESP_SP_EEEEEEENSI_IJNSI_IJilEEEST_EEESU_EEPSU_SU_iSF_EEJSV_SW_iSF_EEEvDpT0__param_2];
	setp.eq.s32 	%p1, %r462, 0;
	@%p1 bra 	$L__BB0_351;
	cvta.to.global.u64 	%rd1, %rd450;
	setp.gt.s32 	%p2, %r462, 511;
	@%p2 bra 	$L__BB0_217;
	mov.u32 	%r1, %tid.x;
	setp.ge.s32 	%p136, %r1, %r462;
	mov.b32 	%r1145, 0;
	mov.b64 	%rd505, 0;
	mov.u32 	%r1130, %r1;
	@%p136 bra 	$L__BB0_4;
	cvt.u64.u32 	%rd473, %r1;
	mul.wide.u32 	%rd474, %r1, 4;
	add.s64 	%rd475, %rd1, %rd474;
	add.s64 	%rd505, %rd451, %rd473;
	ld.global.u32 	%r1145, [%rd475];
	add.s32 	%r1130, %r1, 256;
$L__BB0_4:
	setp.ge.s32 	%p137, %r1130, %r462;
	mov.u64 	%rd504, %rd505;
	mov.u32 	%r1144, %r1145;
	@%p137 bra 	$L__BB0_41;
	not.b32 	%r696, %r1130;
	add.s32 	%r6, %r462, %r696;
	and.b32  	%r697, %r6, 768;
	setp.eq.s32 	%p138, %r697, 768;
	mov.u32 	%r1144, %r1145;
	mov.u64 	%rd504, %rd505;
	@%p138 bra 	$L__BB0_14;
	cvt.u64.u32 	%rd477, %r1130;
	add.s64 	%rd487, %rd451, %rd477;
	mul.wide.u32 	%rd478, %r1130, 4;
	add.s64 	%rd486, %rd1, %rd478;
	shr.u32 	%r698, %r6, 8;
	add.s32 	%r699, %r698, 1;
	and.b32  	%r700, %r699, 3;
	neg.s32 	%r1124, %r700;
	mov.u32 	%r1144, %r1145;
	mov.u64 	%rd504, %rd505;
$L__BB0_7:
	.pragma "nounroll";
	mov.u64 	%rd10, %rd505;
	mov.u32 	%r11, %r1145;
	mov.u64 	%rd9, %rd504;
	mov.u32 	%r10, %r1144;
	ld.global.u32 	%r12, [%rd486];
	setp.lt.s32 	%p139, %r10, %r12;
	@%p139 bra 	$L__BB0_10;
	setp.lt.s32 	%p140, %r12, %r10;
	mov.u64 	%rd504, %rd487;
	mov.u32 	%r1144, %r12;
	@%p140 bra 	$L__BB0_10;
	setp.lt.s64 	%p141, %rd9, %rd487;
	min.s64 	%rd504, %rd9, %rd487;
	selp.b32 	%r1144, %r10, %r12, %p141;
$L__BB0_10:
	setp.lt.s32 	%p142, %r11, %r12;
	mov.u32 	%r1145, %r12;
	mov.u64 	%rd505, %rd487;
	@%p142 bra 	$L__BB0_13;
	setp.lt.s32 	%p143, %r12, %r11;
	mov.u32 	%r1145, %r11;
	mov.u64 	%rd505, %rd10;
	@%p143 bra 	$L__BB0_13;
	setp.lt.s64 	%p144, %rd10, %rd487;
	selp.b32 	%r1145, %r11, %r12, %p144;
	min.s64 	%rd505, %rd10, %rd487;
$L__BB0_13:
	add.s32 	%r1130, %r1130, 256;
	add.s64 	%rd487, %rd487, 256;
	add.s64 	%rd486, %rd486, 1024;
	add.s32 	%r1124, %r1124, 1;
	setp.ne.s32 	%p145, %r1124, 0;
	@%p145 bra 	$L__BB0_7;
$L__BB0_14:
	setp.lt.u32 	%p146, %r6, 768;
	@%p146 bra 	$L__BB0_41;
	add.s32 	%r1135, %r1130, 512;
$L__BB0_16:
	mov.u32 	%r25, %r1135;
	add.s32 	%r701, %r25, -512;
	cvt.s64.s32 	%rd479, %r701;
	mul.wide.s32 	%rd480, %r701, 4;
	add.s64 	%rd23, %rd1, %rd480;
	add.s64 	%rd24, %rd451, %rd479;
	ld.global.u32 	%r28, [%rd23];
	setp.lt.s32 	%p147, %r1144, %r28;
	mov.u64 	%rd498, %rd504;
	mov.u32 	%r1138, %r1144;
	@%p147 bra 	$L__BB0_19;
	setp.lt.s32 	%p148, %r28, %r1144;
	mov.u64 	%rd498, %rd24;
	mov.u32 	%r1138, %r28;
	@%p148 bra 	$L__BB0_19;
	setp.lt.s64 	%p149, %rd504, %rd24;
	min.s64 	%rd498, %rd504, %rd24;
	selp.b32 	%r1138, %r1144, %r28, %p149;
$L__BB0_19:
	setp.lt.s32 	%p150, %r1145, %r28;
	mov.u32 	%r1139, %r28;
	mov.u64 	%rd499, %rd24;
	@%p150 bra 	$L__BB0_22;
	setp.lt.s32 	%p151, %r28, %r1145;
	mov.u32 	%r1139, %r1145;
	mov.u64 	%rd499, %rd505;
	@%p151 bra 	$L__BB0_22;
	setp.lt.s64 	%p152, %rd505, %rd24;
	selp.b32 	%r1139, %r1145, %r28, %p152;
	min.s64 	%rd499, %rd505, %rd24;
$L__BB0_22:
	add.s32 	%r702, %r25, -256;
	cvt.s64.s32 	%rd481, %r702;
	add.s64 	%rd29, %rd451, %rd481;
	ld.global.u32 	%r33, [%rd23+1024];
	setp.lt.s32 	%p153, %r1138, %r33;
	mov.u64 	%rd500, %rd498;
	mov.u32 	%r1140, %r1138;
	@%p153 bra 	$L__BB0_25;
	setp.lt.s32 	%p154, %r33, %r1138;
	mov.u64 	%rd500, %rd29;
	mov.u32 	%r1140, %r33;
	@%p154 bra 	$L__BB0_25;
	setp.lt.s64 	%p155, %rd498, %rd29;
	min.s64 	%rd500, %rd498, %rd29;
	selp.b32 	%r1140, %r1138, %r33, %p155;
$L__BB0_25:
	setp.lt.s32 	%p156, %r1139, %r33;
	mov.u32 	%r1141, %r33;
	mov.u64 	%rd501, %rd29;
	@%p156 bra 	$L__BB0_28;
	setp.lt.s32 	%p157, %r33, %r1139;
	mov.u32 	%r1141, %r1139;
	mov.u64 	%rd501, %rd499;
	@%p157 bra 	$L__BB0_28;
	setp.lt.s64 	%p158, %rd499, %rd29;
	selp.b32 	%r1141, %r1139, %r33, %p158;
	min.s64 	%rd501, %rd499, %rd29;
$L__BB0_28:
	cvt.s64.s32 	%rd482, %r25;
	add.s64 	%rd34, %rd451, %rd482;
	ld.global.u32 	%r38, [%rd23+2048];
	setp.lt.s32 	%p159, %r1140, %r38;
	mov.u64 	%rd502, %rd500;
	mov.u32 	%r1142, %r1140;
	@%p159 bra 	$L__BB0_31;
	setp.lt.s32 	%p160, %r38, %r1140;
	mov.u64 	%rd502, %rd34;
	mov.u32 	%r1142, %r38;
	@%p160 bra 	$L__BB0_31;
	setp.lt.s64 	%p161, %rd500, %rd34;
	min.s64 	%rd502, %rd500, %rd34;
	selp.b32 	%r1142, %r1140, %r38, %p161;
$L__BB0_31:
	setp.lt.s32 	%p162, %r1141, %r38;
	mov.u32 	%r1143, %r38;
	mov.u64 	%rd503, %rd34;
	@%p162 bra 	$L__BB0_34;
	setp.lt.s32 	%p163, %r38, %r1141;
	mov.u32 	%r1143, %r1141;
	mov.u64 	%rd503, %rd501;
	@%p163 bra 	$L__BB0_34;
	setp.lt.s64 	%p164, %rd501, %rd34;
	selp.b32 	%r1143, %r1141, %r38, %p164;
	min.s64 	%rd503, %rd501, %rd34;
$L__BB0_34:
	add.s32 	%r703, %r25, 256;
	cvt.s64.s32 	%rd483, %r703;
	add.s64 	%rd39, %rd451, %rd483;
	ld.global.u32 	%r43, [%rd23+3072];
	setp.lt.s32 	%p165, %r1142, %r43;
	mov.u64 	%rd504, %rd502;
	mov.u32 	%r1144, %r1142;
	@%p165 bra 	$L__BB0_37;
	setp.lt.s32 	%p166, %r43, %r1142;
	mov.u64 	%rd504, %rd39;
	mov.u32 	%r1144, %r43;
	@%p166 bra 	$L__BB0_37;
	setp.lt.s64 	%p167, %rd502, %rd39;
	min.s64 	%rd504, %rd502, %rd39;
	selp.b32 	%r1144, %r1142, %r43, %p167;
$L__BB0_37:
	setp.lt.s32 	%p168, %r1143, %r43;
	mov.u32 	%r1145, %r43;
	mov.u64 	%rd505, %rd39;
	@%p168 bra 	$L__BB0_40;
	setp.lt.s32 	%p169, %r43, %r1143;
	mov.u32 	%r1145, %r1143;
	mov.u64 	%rd505, %rd503;
	@%p169 bra 	$L__BB0_40;
	setp.lt.s64 	%p170, %rd503, %rd39;
	selp.b32 	%r1145, %r1143, %r43, %p170;
	min.s64 	%rd505, %rd503, %rd39;
$L__BB0_40:
	add.s32 	%r1135, %r25, 1024;
	add.s32 	%r704, %r25, 512;
	setp.lt.s32 	%p171, %r704, %r462;
	@%p171 bra 	$L__BB0_16;
$L__BB0_41:
	setp.lt.s32 	%p172, %r462, 256;
	@%p172 bra 	$L__BB0_123;
	// begin inline asm
	mov.u32 %r917, %laneid;
	// end inline asm
	mov.b32 	%r955, 1;
	mov.b32 	%r956, 31;
	mov.b32 	%r957, -1;
	// begin inline asm
	shfl.sync.down.b32 %r918, %r1144, %r955, %r956, %r957;
	// end inline asm
	// begin inline asm
	shfl.sync.down.b32 %r923, %r924, %r955, %r956, %r957;
	// end inline asm
	mov.b64 	{%r929, %r934}, %rd504;
	// begin inline asm
	shfl.sync.down.b32 %r928, %r929, %r955, %r956, %r957;
	// end inline asm
	// begin inline asm
	shfl.sync.down.b32 %r933, %r934, %r955, %r956, %r957;
	// end inline asm
	mov.b64 	%rd46, {%r928, %r933};
	// begin inline asm
	shfl.sync.down.b32 %r938, %r1145, %r955, %r956, %r957;
	// end inline asm
	// begin inline asm
	shfl.sync.down.b32 %r943, %r944, %r955, %r956, %r957;
	// end inline asm
	mov.b64 	{%r949, %r954}, %rd505;
	// begin inline asm
	shfl.sync.down.b32 %r948, %r949, %r955, %r956, %r957;
	// end inline asm
	// begin inline asm
	shfl.sync.down.b32 %r953, %r954, %r955, %r956, %r957;
	// end inline asm
	mov.b64 	%rd47, {%r948, %r953};
	setp.gt.s32 	%p260, %r917, 30;
	mov.u64 	%rd509, %rd505;
	mov.u32 	%r1149, %r1145;
	mov.u64 	%rd513, %rd504;
	mov.u32 	%r1153, %r1144;
	@%p260 bra 	$L__BB0_49;
	setp.lt.s32 	%p261, %r1144, %r918;
	mov.u64 	%rd513, %rd504;
	mov.u32 	%r1153, %r1144;
	@%p261 bra 	$L__BB0_46;
	setp.lt.s32 	%p262, %r918, %r1144;
	mov.u64 	%rd513, %rd46;
	mov.u32 	%r1153, %r918;
	@%p262 bra 	$L__BB0_46;
	setp.lt.s64 	%p263, %rd504, %rd46;
	min.s64 	%rd513, %rd504, %rd46;
	selp.b32 	%r1153, %r1144, %r918, %p263;
$L__BB0_46:
	setp.lt.s32 	%p264, %r1145, %r938;
	mov.u64 	%rd509, %rd47;
	mov.u32 	%r1149, %r938;
	@%p264 bra 	$L__BB0_49;
	setp.lt.s32 	%p265, %r938, %r1145;
	mov.u64 	%rd509, %rd505;
	mov.u32 	%r1149, %r1145;
	@%p265 bra 	$L__BB0_49;
	setp.lt.s64 	%p266, %rd505, %rd47;
	selp.b32 	%r1149, %r1145, %r938, %p266;
	min.s64 	%rd509, %rd505, %rd47;
$L__BB0_49:
	mov.b32 	%r995, 2;
	mov.b32 	%r996, 31;
	mov.b32 	%r997, -1;
	// begin inline asm
	shfl.sync.down.b32 %r958, %r1153, %r995, %r996, %r997;
	// end inline asm
	// begin inline asm
	shfl.sync.down.b32 %r963, %r964, %r995, %r996, %r997;
	// end inline asm
	mov.b64 	{%r969, %r974}, %rd513;
	// begin inline asm
	shfl.sync.down.b32 %r968, %r969, %r995, %r996, %r997;
	// end inline asm
	// begin inline asm
	shfl.sync.down.b32 %r973, %r974, %r995, %r996, %r997;
	// end inline asm
	mov.b64 	%rd53, {%r968, %r973};
	// begin inline asm
	shfl.sync.down.b32 %r978, %r1149, %r995, %r996, %r997;
	// end inline asm
	// begin inline asm
	shfl.sync.down.b32 %r983, %r984, %r995, %r996, %r997;
	// end inline asm
	mov.b64 	{%r989, %r994}, %rd509;
	// begin inline asm
	shfl.sync.down.b32 %r988, %r989, %r995, %r996, %r997;
	// end inline asm
	// begin inline asm
	shfl.sync.down.b32 %r993, %r994, %r995, %r996, %r997;
	// end inline asm
	mov.b64 	%rd54, {%r988, %r993};
	setp.gt.s32 	%p267, %r917, 29;
	mov.u64 	%rd512, %rd509;
	mov.u32 	%r1152, %r1149;
	@%p267 bra 	$L__BB0_56;
	setp.lt.s32 	%p268, %r1153, %r958;
	mov.u64 	%rd511, %rd513;
	mov.u32 	%r1151, %r1153;
	@%p268 bra 	$L__BB0_53;
	setp.lt.s32 	%p269, %r958, %r1153;
	mov.u64 	%rd511, %rd53;
	mov.u32 	%r1151, %r958;
	@%p269 bra 	$L__BB0_53;
	setp.lt.s64 	%p270, %rd513, %rd53;
	min.s64 	%rd511, %rd513, %rd53;
	selp.b32 	%r1151, %r1153, %r958, %p270;
$L__BB0_53:
	setp.lt.s32 	%p271, %r1149, %r978;
	mov.u64 	%rd512, %rd54;
	mov.u32 	%r1152, %r978;
	mov.u64 	%rd513, %rd511;
	mov.u32 	%r1153, %r1151;
	@%p271 bra 	$L__BB0_56;
	setp.lt.s32 	%p272, %r978, %r1149;
	mov.u64 	%rd512, %rd509;
	mov.u32 	%r1152, %r1149;
	mov.u64 	%rd513, %rd511;
	mov.u32 	%r1153, %r1151;
	@%p272 bra 	$L__BB0_56;
	setp.lt.s64 	%p273, %rd509, %rd54;
	selp.b32 	%r1152, %r1149, %r978, %p273;
	min.s64 	%rd512, %rd509, %rd54;
	mov.u64 	%rd513, %rd511;
	mov.u32 	%r1153, %r1151;
$L__BB0_56:
	mov.b32 	%r1035, 4;
	mov.b32 	%r1036, 31;
	mov.b32 	%r1037, -1;
	// begin inline asm
	shfl.sync.down.b32 %r998, %r1153, %r1035, %r1036, %r1037;
	// end inline asm
	// begin inline asm
	shfl.sync.down.b32 %r1003, %r1004, %r1035, %r1036, %r1037;
	// end inline asm
	mov.b64 	{%r1009, %r1014}, %rd513;
	// begin inline asm
	shfl.sync.down.b32 %r1008, %r1009, %r1035, %r1036, %r1037;
	// end inline asm
	// begin inline asm
	shfl.sync.down.b32 %r1013, %r1014, %r1035, %r1036, %r1037;
	// end inline asm
	mov.b64 	%rd60, {%r1008, %r1013};
	// begin inline asm
	shfl.sync.down.b32 %r1018, %r1152, %r1035, %r1036, %r1037;
	// end inline asm
	// begin inline asm
	shfl.sync.down.b32 %r1023, %r1024, %r1035, %r1036, %r1037;
	// end inline asm
	mov.b64 	{%r1029, %r1034}, %rd512;
	// begin inline asm
	shfl.sync.down.b32 %r1028, %r1029, %r1035, %r1036, %r1037;
	// end inline asm
	// begin inline asm
	shfl.sync.down.b32 %r1033, %r1034, %r1035, %r1036, %r1037;
	// end inline asm
	mov.b64 	%rd61, {%r1028, %r1033};
	setp.gt.s32 	%p274, %r917, 27;
	mov.u64 	%rd515, %rd512;
	mov.u32 	%r1155, %r1152;
	@%p274 bra 	$L__BB0_63;
	setp.lt.s32 	%p275, %r1153, %r998;
	mov.u64 	%rd514, %rd513;
	mov.u32 	%r1154, %r1153;
	@%p275 bra 	$L__BB0_60;
	setp.lt.s32 	%p276, %r998, %r1153;
	mov.u64 	%rd514, %rd60;
	mov.u32 	%r1154, %r998;
	@%p276 bra 	$L__BB0_60;
	setp.lt.s64 	%p277, %rd513, %rd60;
	min.s64 	%rd514, %rd513, %rd60;
	selp.b32 	%r1154, %r1153, %r998, %p277;
$L__BB0_60:
	setp.lt.s32 	%p278, %r1152, %r1018;
	mov.u64 	%rd515, %rd61;
	mov.u32 	%r1155, %r1018;
	mov.u64 	%rd513, %rd514;
	mov.u32 	%r1153, %r1154;
	@%p278 bra 	$L__BB0_63;
	setp.lt.s32 	%p279, %r1018, %r1152;
	mov.u64 	%rd515, %rd512;
	mov.u32 	%r1155, %r1152;
	mov.u64 	%rd513, %rd514;
	mov.u32 	%r1153, %r1154;
	@%p279 bra 	$L__BB0_63;
	setp.lt.s64 	%p280, %rd512, %rd61;
	selp.b32 	%r1155, %r1152, %r1018, %p280;
	min.s64 	%rd515, %rd512, %rd61;
	mov.u64 	%rd513, %rd514;
	mov.u32 	%r1153, %r1154;
$L__BB0_63:
	mov.b32 	%r1075, 8;
	mov.b32 	%r1076, 31;
	mov.b32 	%r1077, -1;
	// begin inline asm
	shfl.sync.down.b32 %r1038, %r1153, %r1075, %r1076, %r1077;
	// end inline asm
	// begin inline asm
	shfl.sync.down.b32 %r1043, %r1044, %r1075, %r1076, %r1077;
	// end inline asm
	mov.b64 	{%r1049, %r1054}, %rd513;
	// begin inline asm
	shfl.sync.down.b32 %r1048, %r1049, %r1075, %r1076, %r1077;
	// end inline asm
	// begin inline asm
	shfl.sync.down.b32 %r1053, %r1054, %r1075, %r1076, %r1077;
	// end inline asm
	mov.b64 	%rd67, {%r1048, %r1053};
	// begin inline asm
	shfl.sync.down.b32 %r1058, %r1155, %r1075, %r1076, %r1077;
	// end inline asm
	// begin inline asm
	shfl.sync.down.b32 %r1063, %r1064, %r1075, %r1076, %r1077;
	// end inline asm
	mov.b64 	{%r1069, %r1074}, %rd515;
	// begin inline asm
	shfl.sync.down.b32 %r1068, %r1069, %r1075, %r1076, %r1077;
	// end inline asm
	// begin inline asm
	shfl.sync.down.b32 %r1073, %r1074, %r1075, %r1076, %r1077;
	// end inline asm
	mov.b64 	%rd68, {%r1068, %r1073};
	setp.gt.s32 	%p281, %r917, 23;
	mov.u64 	%rd518, %rd515;
	mov.u32 	%r1158, %r1155;
	@%p281 bra 	$L__BB0_70;
	setp.lt.s32 	%p282, %r1153, %r1038;
	mov.u64 	%rd517, %rd513;
	mov.u32 	%r1157, %r1153;
	@%p282 bra 	$L__BB0_67;
	setp.lt.s32 	%p283, %r1038, %r1153;
	mov.u64 	%rd517, %rd67;
	mov.u32 	%r1157, %r1038;
	@%p283 bra 	$L__BB0_67;
	setp.lt.s64 	%p284, %rd513, %rd67;
	min.s64 	%rd517, %rd513, %rd67;
	selp.b32 	%r1157, %r1153, %r1038, %p284;
$L__BB0_67:
	setp.lt.s32 	%p285, %r1155, %r1058;
	mov.u64 	%rd518, %rd68;
	mov.u32 	%r1158, %r1058;
	mov.u64 	%rd513, %rd517;
	mov.u32 	%r1153, %r1157;
	@%p285 bra 	$L__BB0_70;
	setp.lt.s32 	%p286, %r1058, %r1155;
	mov.u64 	%rd518, %rd515;
	mov.u32 	%r1158, %r1155;
	mov.u64 	%rd513, %rd517;
	mov.u32 	%r1153, %r1157;
	@%p286 bra 	$L__BB0_70;
	setp.lt.s64 	%p287, %rd515, %rd68;
	selp.b32 	%r1158, %r1155, %r1058, %p287;
	min.s64 	%rd518, %rd515, %rd68;
	mov.u64 	%rd513, %rd517;
	mov.u32 	%r1153, %r1157;
$L__BB0_70:
	mov.b32 	%r1115, 16;
	mov.b32 	%r1116, 31;
	mov.b32 	%r1117, -1;
	// begin inline asm
	shfl.sync.down.b32 %r1078, %r1153, %r1115, %r1116, %r1117;
	// end inline asm
	// begin inline asm
	shfl.sync.down.b32 %r1083, %r1084, %r1115, %r1116, %r1117;
	// end inline asm
	mov.b64 	{%r1089, %r1094}, %rd513;
	// begin inline asm
	shfl.sync.down.b32 %r1088, %r1089, %r1115, %r1116, %r1117;
	// end inline asm
	// begin inline asm
	shfl.sync.down.b32 %r1093, %r1094, %r1115, %r1116, %r1117;
	// end inline asm
	mov.b64 	%rd74, {%r1088, %r1093};
	// begin inline asm
	shfl.sync.down.b32 %r1098, %r1158, %r1115, %r1116, %r1117;
	// end inline asm
	// begin inline asm
	shfl.sync.down.b32 %r1103, %r1104, %r1115, %r1116, %r1117;
	// end inline asm
	mov.b64 	{%r1109, %r1114}, %rd518;
	// begin inline asm
	shfl.sync.down.b32 %r1108, %r1109, %r1115, %r1116, %r1117;
	// end inline asm
	// begin inline asm
	shfl.sync.down.b32 %r1113, %r1114, %r1115, %r1116, %r1117;
	// end inline asm
	mov.b64 	%rd75, {%r1108, %r1113};
	setp.gt.s32 	%p288, %r917, 15;
	mov.u32 	%r1282, %r1158;
	mov.u64 	%rd640, %rd518;
	@%p288 bra 	$L__BB0_77;
	setp.lt.s32 	%p289, %r1153, %r1078;
	mov.u32 	%r1160, %r1153;
	mov.u64 	%rd520, %rd513;
	@%p289 bra 	$L__BB0_74;
	setp.lt.s32 	%p290, %r1078, %r1153;
	mov.u32 	%r1160, %r1078;
	mov.u64 	%rd520, %rd74;
	@%p290 bra 	$L__BB0_74;
	setp.lt.s64 	%p291, %rd513, %rd74;
	selp.b32 	%r1160, %r1153, %r1078, %p291;
	min.s64 	%rd520, %rd513, %rd74;
$L__BB0_74:
	setp.lt.s32 	%p292, %r1158, %r1098;
	mov.u32 	%r1153, %r1160;
	mov.u64 	%rd513, %rd520;
	mov.u32 	%r1282, %r1098;
	mov.u64 	%rd640, %rd75;
	@%p292 bra 	$L__BB0_77;
	setp.lt.s32 	%p293, %r1098, %r1158;
	mov.u32 	%r1153, %r1160;
	mov.u64 	%rd513, %rd520;
	mov.u32 	%r1282, %r1158;
	mov.u64 	%rd640, %rd518;
	@%p293 bra 	$L__BB0_77;
	setp.lt.s64 	%p294, %rd518, %rd75;
	selp.b32 	%r1282, %r1158, %r1098, %p294;
	min.s64 	%rd640, %rd518, %rd75;
	mov.u32 	%r1153, %r1160;
	mov.u64 	%rd513, %rd520;
$L__BB0_77:
	setp.ne.s32 	%p295, %r917, 0;
	@%p295 bra 	$L__BB0_79;
	and.b32  	%r1118, %r1, 992;
	mov.u32 	%r1119, _ZN6thrust24THRUST_300001_SM_1000_NS8cuda_cub4core6detail5shmemE;
	add.s32 	%r1120, %r1119, %r1118;
	st.shared.u32 	[%r1120+8], %r1153;
	st.shared.u64 	[%r1120+16], %rd513;
	st.shared.u32 	[%r1120+24], %r1282;
	st.shared.u64 	[%r1120+32], %rd640;
$L__BB0_79:
	bar.sync 	0;
	setp.ne.s32 	%p296, %r1, 0;
	@%p296 bra 	$L__BB0_349;
	ld.shared.u32 	%r87, [_ZN6thrust24THRUST_300001_SM_1000_NS8cuda_cub4core6detail5shmemE+40];
	ld.shared.u64 	%rd81, [_ZN6thrust24THRUST_300001_SM_1000_NS8cuda_cub4core6detail5shmemE+48];
	ld.shared.u32 	%r88, [_ZN6thrust24THRUST_300001_SM_1000_NS8cuda_cub4core6detail5shmemE+56];
	ld.shared.u64 	%rd82, [_ZN6thrust24THRUST_300001_SM_1000_NS8cuda_cub4core6detail5shmemE+64];
	setp.lt.s32 	%p297, %r1153, %r87;
	mov.u32 	%r1163, %r1153;
	mov.u64 	%rd523, %rd513;
	@%p297 bra 	$L__BB0_83;
	setp.lt.s32 	%p298, %r87, %r1153;
	mov.u32 	%r1163, %r87;
	mov.u64 	%rd523, %rd81;
	@%p298 bra 	$L__BB0_83;
	setp.lt.s64 	%p299, %rd513, %rd81;
	selp.b32 	%r1163, %r1153, %r87, %p299;
	min.s64 	%rd523, %rd513, %rd81;
$L__BB0_83:
	setp.lt.s32 	%p300, %r1282, %r88;
	mov.u32 	%r1164, %r88;
	mov.u64 	%rd524, %rd82;
	@%p300 bra 	$L__BB0_87;
	setp.ge.s32 	%p301, %r88, %r1282;
	mov.u32 	%r1164, %r1282;
	mov.u64 	%rd524, %rd640;
	@%p301 bra 	$L__BB0_85;
	bra.uni 	$L__BB0_87;
$L__BB0_85:
	setp.ge.s64 	%p302, %rd640, %rd82;
	mov.u32 	%r1164, %r88;
	mov.u64 	%rd524, %rd82;
	@%p302 bra 	$L__BB0_87;
	mov.u32 	%r1164, %r1282;
	mov.u64 	%rd524, %rd640;
$L__BB0_87:
	ld.shared.u32 	%r97, [_ZN6thrust24THRUST_300001_SM_1000_NS8cuda_cub4core6detail5shmemE+72];
	ld.shared.u64 	%rd92, [_ZN6thrust24THRUST_300001_SM_1000_NS8cuda_cub4core6detail5shmemE+80];
	ld.shared.u32 	%r99, [_ZN6thrust24THRUST_300001_SM_1000_NS8cuda_cub4core6detail5shmemE+88];
	ld.shared.u64 	%rd94, [_ZN6thrust24THRUST_300001_SM_1000_NS8cuda_cub4core6detail5shmemE+96];
	setp.lt.s32 	%p303, %r1163, %r97;
	mov.u32 	%r1165, %r1163;
	mov.u64 	%rd525, %rd523;
	@%p303 bra 	$L__BB0_90;
	setp.lt.s32 	%p304, %r97, %r1163;
	mov.u32 	%r1165, %r97;
	mov.u64 	%rd525, %rd92;
	@%p304 bra 	$L__BB0_90;
	setp.lt.s64 	%p305, %rd523, %rd92;
	selp.b32 	%r1165, %r1163, %r97, %p305;
	min.s64 	%rd525, %rd523, %rd92;
$L__BB0_90:
	setp.lt.s32 	%p306, %r1164, %r99;
	mov.u32 	%r1166, %r99;
	mov.u64 	%rd526, %rd94;
	@%p306 bra 	$L__BB0_93;
	setp.lt.s32 	%p307, %r99, %r1164;
	mov.u32 	%r1166, %r1164;
	mov.u64 	%rd526, %rd524;
	@%p307 bra 	$L__BB0_93;
	setp.lt.s64 	%p308, %rd524, %rd94;
	selp.b64 	%rd526, %rd524, %rd94, %p308;
	selp.b32 	%r1166, %r1164, %r99, %p308;
$L__BB0_93:
	ld.shared.u32 	%r107, [_ZN6thrust24THRUST_300001_SM_1000_NS8cuda_cub4core6detail5shmemE+104];
	ld.shared.u64 	%rd102, [_ZN6thrust24THRUST_300001_SM_1000_NS8cuda_cub4core6detail5shmemE+112];
	ld.shared.u32 	%r109, [_ZN6thrust24THRUST_300001_SM_1000_NS8cuda_cub4core6detail5shmemE+120];
	ld.shared.u64 	%rd104, [_ZN6thrust24THRUST_300001_SM_1000_NS8cuda_cub4core6detail5shmemE+128];
	setp.lt.s32 	%p309, %r1165, %r107;
	mov.u32 	%r1167, %r1165;
	mov.u64 	%rd527, %rd525;
	@%p309 bra 	$L__BB0_96;
	setp.lt.s32 	%p310, %r107, %r1165;
	mov.u32 	%r1167, %r107;
	mov.u64 	%rd527, %rd102;
	@%p310 bra 	$L__BB0_96;
	setp.lt.s64 	%p311, %rd525, %rd102;
	selp.b32 	%r1167, %r1165, %r107, %p311;
	min.s64 	%rd527, %rd525, %rd102;
$L__BB0_96:
	setp.lt.s32 	%p312, %r1166, %r109;
	mov.u32 	%r1168, %r109;
	mov.u64 	%rd528, %rd104;
	@%p312 bra 	$L__BB0_99;
	setp.lt.s32 	%p313, %r109, %r1166;
	mov.u32 	%r1168, %r1166;
	mov.u64 	%rd528, %rd526;
	@%p313 bra 	$L__BB0_99;
	setp.lt.s64 	%p314, %rd526, %rd104;
	selp.b64 	%rd528, %rd526, %rd104, %p314;
	selp.b32 	%r1168, %r1166, %r109, %p314;
$L__BB0_99:
	ld.shared.u32 	%r117, [_ZN6thrust24THRUST_300001_SM_1000_NS8cuda_cub4core6detail5shmemE+136];
	ld.shared.u64 	%rd112, [_ZN6thrust24THRUST_300001_SM_1000_NS8cuda_cub4core6detail5shmemE+144];
	ld.shared.u32 	%r119, [_ZN6thrust24THRUST_300001_SM_1000_NS8cuda_cub4core6detail5shmemE+152];
	ld.shared.u64 	%rd114, [_ZN6thrust24THRUST_300001_SM_1000_NS8cuda_cub4core6detail5shmemE+160];
	setp.lt.s32 	%p315, %r1167, %r117;
	mov.u32 	%r1169, %r1167;
	mov.u64 	%rd529, %rd527;
	@%p315 bra 	$L__BB0_102;
	setp.lt.s32 	%p316, %r117, %r1167;
	mov.u32 	%r1169, %r117;
	mov.u64 	%rd529, %rd112;
	@%p316 bra 	$L__BB0_102;
	setp.lt.s64 	%p317, %rd527, %rd112;
	selp.b32 	%r1169, %r1167, %r117, %p317;
	min.s64 	%rd529, %rd527, %rd112;
$L__BB0_102:
	setp.lt.s32 	%p318, %r1168, %r119;
	mov.u32 	%r1170, %r119;
	mov.u64 	%rd530, %rd114;
	@%p318 bra 	$L__BB0_105;
	setp.lt.s32 	%p319, %r119, %r1168;
	mov.u32 	%r1170, %r1168;
	mov.u64 	%rd530, %rd528;
	@%p319 bra 	$L__BB0_105;
	setp.lt.s64 	%p320, %rd528, %rd114;
	selp.b64 	%rd530, %rd528, %rd114, %p320;
	selp.b32 	%r1170, %r1168, %r119, %p320;
$L__BB0_105:
	ld.shared.u32 	%r127, [_ZN6thrust24THRUST_300001_SM_1000_NS8cuda_cub4core6detail5shmemE+168];
	ld.shared.u64 	%rd122, [_ZN6thrust24THRUST_300001_SM_1000_NS8cuda_cub4core6detail5shmemE+176];
	ld.shared.u32 	%r129, [_ZN6thrust24THRUST_300001_SM_1000_NS8cuda_cub4core6detail5shmemE+184];
	ld.shared.u64 	%rd124, [_ZN6thrust24THRUST_300001_SM_1000_NS8cuda_cub4core6detail5shmemE+192];
	setp.lt.s32 	%p321, %r1169, %r127;
	mov.u32 	%r1171, %r1169;
	mov.u64 	%rd531, %rd529;
	@%p321 bra 	$L__BB0_108;
	setp.lt.s32 	%p322, %r127, %r1169;
	mov.u32 	%r1171, %r127;
	mov.u64 	%rd531, %rd122;
	@%p322 bra 	$L__BB0_108;
	setp.lt.s64 	%p323, %rd529, %rd122;
	selp.b32 	%r1171, %r1169, %r127, %p323;
	min.s64 	%rd531, %rd529, %rd122;
$L__BB0_108:
	setp.lt.s32 	%p324, %r1170, %r129;
	mov.u32 	%r1172, %r129;
	mov.u64 	%rd532, %rd124;
	@%p324 bra 	$L__BB0_111;
	setp.lt.s32 	%p325, %r129, %r1170;
	mov.u32 	%r1172, %r1170;
	mov.u64 	%rd532, %rd530;
	@%p325 bra 	$L__BB0_111;
	setp.lt.s64 	%p326, %rd530, %rd124;
	selp.b64 	%rd532, %rd530, %rd124, %p326;
	selp.b32 	%r1172, %r1170, %r129, %p326;
$L__BB0_111:
	ld.shared.u32 	%r137, [_ZN6thrust24THRUST_300001_SM_1000_NS8cuda_cub4core6detail5shmemE+200];
	ld.shared.u64 	%rd132, [_ZN6thrust24THRUST_300001_SM_1000_NS8cuda_cub4core6detail5shmemE+208];
	ld.shared.u32 	%r139, [_ZN6thrust24THRUST_300001_SM_1000_NS8cuda_cub4core6detail5shmemE+216];
	ld.shared.u64 	%rd134, [_ZN6thrust24THRUST_300001_SM_1000_NS8cuda_cub4core6detail5shmemE+224];
	setp.lt.s32 	%p327, %r1171, %r137;
	mov.u32 	%r1173, %r1171;
	mov.u64 	%rd533, %rd531;
	@%p327 bra 	$L__BB0_114;
	setp.lt.s32 	%p328, %r137, %r1171;
	mov.u32 	%r1173, %r137;
	mov.u64 	%rd533, %rd132;
	@%p328 bra 	$L__BB0_114;
	setp.lt.s64 	%p329, %rd531, %rd132;
	selp.b32 	%r1173, %r1171, %r137, %p329;
	min.s64 	%rd533, %rd531, %rd132;
$L__BB0_114:
	setp.lt.s32 	%p330, %r1172, %r139;
	mov.u32 	%r1174, %r139;
	mov.u64 	%rd534, %rd134;
	@%p330 bra 	$L__BB0_117;
	setp.lt.s32 	%p331, %r139, %r1172;
	mov.u32 	%r1174, %r1172;
	mov.u64 	%rd534, %rd532;
	@%p331 bra 	$L__BB0_117;
	setp.lt.s64 	%p332, %rd532, %rd134;
	selp.b64 	%rd534, %rd532, %rd134, %p332;
	selp.b32 	%r1174, %r1172, %r139, %p332;
$L__BB0_117:
	ld.shared.u32 	%r147, [_ZN6thrust24THRUST_300001_SM_1000_NS8cuda_cub4core6detail5shmemE+232];
	ld.shared.u64 	%rd142, [_ZN6thrust24THRUST_300001_SM_1000_NS8cuda_cub4core6detail5shmemE+240];
	ld.shared.u32 	%r149, [_ZN6thrust24THRUST_300001_SM_1000_NS8cuda_cub4core6detail5shmemE+248];
	ld.shared.u64 	%rd144, [_ZN6thrust24THRUST_300001_SM_1000_NS8cuda_cub4core6detail5shmemE+256];
	setp.lt.s32 	%p333, %r1173, %r147;
	mov.u32 	%r1153, %r1173;
	mov.u64 	%rd513, %rd533;
	@%p333 bra 	$L__BB0_120;
	setp.lt.s32 	%p334, %r147, %r1173;
	mov.u32 	%r1153, %r147;
	mov.u64 	%rd513, %rd142;
	@%p334 bra 	$L__BB0_120;
	setp.lt.s64 	%p335, %rd533, %rd142;
	selp.b32 	%r1153, %r1173, %r147, %p335;
	min.s64 	%rd513, %rd533, %rd142;
$L__BB0_120:
	setp.lt.s32 	%p336, %r1174, %r149;
	mov.u32 	%r1282, %r149;
	mov.u64 	%rd640, %rd144;
	@%p336 bra 	$L__BB0_349;
	setp.lt.s32 	%p337, %r149, %r1174;
	mov.u32 	%r1282, %r1174;
	mov.u64 	%rd640, %rd534;
	@%p337 bra 	$L__BB0_349;
	setp.lt.s64 	%p338, %rd534, %rd144;
	selp.b64 	%rd640, %rd534, %rd144, %p338;
	selp.b32 	%r1282, %r1174, %r149, %p338;
	bra.uni 	$L__BB0_349;
$L__BB0_123:
	// begin inline asm
	mov.u32 %r705, %laneid;
	// end inline asm
	and.b32  	%r746, %r1, 992;
	add.s32 	%r747, %r746, 32;
	setp.gt.s32 	%p173, %r747, %r462;
	not.b32 	%r748, %r746;
	add.s32 	%r749, %r462, %r748;
	selp.b32 	%r744, %r749, 31, %p173;
	mov.b32 	%r743, 1;
	mov.b32 	%r745, -1;
	// begin inline asm
	shfl.sync.down.b32 %r706, %r1144, %r743, %r744, %r745;
	// end inline asm
	// begin inline asm
	shfl.sync.down.b32 %r711, %r712, %r743, %r744, %r745;
	// end inline asm
	mov.b64 	{%r717, %r722}, %rd504;
	// begin inline asm
	shfl.sync.down.b32 %r716, %r717, %r743, %r744, %r745;
	// end inline asm
	// begin inline asm
	shfl.sync.down.b32 %r721, %r722, %r743, %r744, %r745;
	// end inline asm
	mov.b64 	%rd152, {%r716, %r721};
	// begin inline asm
	shfl.sync.down.b32 %r726, %r1145, %r743, %r744, %r745;
	// end inline asm
	// begin inline asm
	shfl.sync.down.b32 %r731, %r732, %r743, %r744, %r745;
	// end inline asm
	mov.b64 	{%r737, %r742}, %rd505;
	// begin inline asm
	shfl.sync.down.b32 %r736, %r737, %r743, %r744, %r745;
	// end inline asm
	// begin inline asm
	shfl.sync.down.b32 %r741, %r742, %r743, %r744, %r745;
	// end inline asm
	mov.b64 	%rd153, {%r736, %r741};
	setp.ge.s32 	%p174, %r705, %r744;
	mov.u32 	%r1153, %r1144;
	mov.u64 	%rd513, %rd504;
	mov.u32 	%r1179, %r1145;
	mov.u64 	%rd539, %rd505;
	@%p174 bra 	$L__BB0_130;
	setp.lt.s32 	%p175, %r1144, %r706;
	mov.u32 	%r1153, %r1144;
	mov.u64 	%rd513, %rd504;
	@%p175 bra 	$L__BB0_127;
	setp.lt.s32 	%p176, %r706, %r1144;
	mov.u32 	%r1153, %r706;
	mov.u64 	%rd513, %rd152;
	@%p176 bra 	$L__BB0_127;
	setp.lt.s64 	%p177, %rd504, %rd152;
	selp.b32 	%r1153, %r1144, %r706, %p177;
	min.s64 	%rd513, %rd504, %rd152;
$L__BB0_127:
	setp.lt.s32 	%p178, %r1145, %r726;
	mov.u32 	%r1179, %r726;
	mov.u64 	%rd539, %rd153;
	@%p178 bra 	$L__BB0_130;
	setp.lt.s32 	%p179, %r726, %r1145;
	mov.u32 	%r1179, %r1145;
	mov.u64 	%rd539, %rd505;
	@%p179 bra 	$L__BB0_130;
	setp.lt.s64 	%p180, %rd505, %rd153;
	selp.b32 	%r1179, %r1145, %r726, %p180;
	min.s64 	%rd539, %rd505, %rd153;
$L__BB0_130:
	mov.b32 	%r787, 2;
	mov.b32 	%r789, -1;
	// begin inline asm
	shfl.sync.down.b32 %r750, %r1153, %r787, %r744, %r789;
	// end inline asm
	// begin inline asm
	shfl.sync.down.b32 %r755, %r756, %r787, %r744, %r789;
	// end inline asm
	mov.b64 	{%r761, %r766}, %rd513;
	// begin inline asm
	shfl.sync.down.b32 %r760, %r761, %r787, %r744, %r789;
	// end inline asm
	// begin inline asm
	shfl.sync.down.b32 %r765, %r766, %r787, %r744, %r789;
	// end inline asm
	mov.b64 	%rd159, {%r760, %r765};
	// begin inline asm
	shfl.sync.down.b32 %r770, %r1179, %r787, %r744, %r789;
	// end inline asm
	// begin inline asm
	shfl.sync.down.b32 %r775, %r776, %r787, %r744, %r789;
	// end inline asm
	mov.b64 	{%r781, %r786}, %rd539;
	// begin inline asm
	shfl.sync.down.b32 %r780, %r781, %r787, %r744, %r789;
	// end inline asm
	// begin inline asm
	shfl.sync.down.b32 %r785, %r786, %r787, %r744, %r789;
	// end inline asm
	mov.b64 	%rd160, {%r780, %r785};
	add.s32 	%r790, %r705, 2;
	setp.gt.s32 	%p181, %r790, %r744;
	mov.u32 	%r1182, %r1179;
	mov.u64 	%rd542, %rd539;
	@%p181 bra 	$L__BB0_137;
	setp.lt.s32 	%p182, %r1153, %r750;
	mov.u32 	%r1180, %r1153;
	mov.u64 	%rd540, %rd513;
	@%p182 bra 	$L__BB0_134;
	setp.lt.s32 	%p183, %r750, %r1153;
	mov.u32 	%r1180, %r750;
	mov.u64 	%rd540, %rd159;
	@%p183 bra 	$L__BB0_134;
	setp.lt.s64 	%p184, %rd513, %rd159;
	selp.b32 	%r1180, %r1153, %r750, %p184;
	min.s64 	%rd540, %rd513, %rd159;
$L__BB0_134:
	setp.lt.s32 	%p185, %r1179, %r770;
	mov.u32 	%r1153, %r1180;
	mov.u64 	%rd513, %rd540;
	mov.u32 	%r1182, %r770;
	mov.u64 	%rd542, %rd160;
	@%p185 bra 	$L__BB0_137;
	setp.lt.s32 	%p186, %r770, %r1179;
	mov.u32 	%r1153, %r1180;
	mov.u64 	%rd513, %rd540;
	mov.u32 	%r1182, %r1179;
	mov.u64 	%rd542, %rd539;
	@%p186 bra 	$L__BB0_137;
	setp.lt.s64 	%p187, %rd539, %rd160;
	selp.b32 	%r1182, %r1179, %r770, %p187;
	min.s64 	%rd542, %rd539, %rd160;
	mov.u32 	%r1153, %r1180;
	mov.u64 	%rd513, %rd540;
$L__BB0_137:
	mov.b32 	%r828, 4;
	mov.b32 	%r830, -1;
	// begin inline asm
	shfl.sync.down.b32 %r791, %r1153, %r828, %r744, %r830;
	// end inline asm
	// begin inline asm
	shfl.sync.down.b32 %r796, %r797, %r828, %r744, %r830;
	// end inline asm
	mov.b64 	{%r802, %r807}, %rd513;
	// begin inline asm
	shfl.sync.down.b32 %r801, %r802, %r828, %r744, %r830;
	// end inline asm
	// begin inline asm
	shfl.sync.down.b32 %r806, %r807, %r828, %r744, %r830;
	// end inline asm
	mov.b64 	%rd166, {%r801, %r806};
	// begin inline asm
	shfl.sync.down.b32 %r811, %r1182, %r828, %r744, %r830;
	// end inline asm
	// begin inline asm
	shfl.sync.down.b32 %r816, %r817, %r828, %r744, %r830;
	// end inline asm
	mov.b64 	{%r822, %r827}, %rd542;
	// begin inline asm
	shfl.sync.down.b32 %r821, %r822, %r828, %r744, %r830;
	// end inline asm
	// begin inline asm
	shfl.sync.down.b32 %r826, %r827, %r828, %r744, %r830;
	// end inline asm
	mov.b64 	%rd167, {%r821, %r826};
	add.s32 	%r831, %r705, 4;
	setp.gt.s32 	%p188, %r831, %r744;
	mov.u32 	%r1185, %r1182;
	mov.u64 	%rd545, %rd542;
	@%p188 bra 	$L__BB0_144;
	setp.lt.s32 	%p189, %r1153, %r791;
	mov.u32 	%r1183, %r1153;
	mov.u64 	%rd543, %rd513;
	@%p189 bra 	$L__BB0_141;
	setp.lt.s32 	%p190, %r791, %r1153;
	mov.u32 	%r1183, %r791;
	mov.u64 	%rd543, %rd166;
	@%p190 bra 	$L__BB0_141;
	setp.lt.s64 	%p191, %rd513, %rd166;
	selp.b32 	%r1183, %r1153, %r791, %p191;
	min.s64 	%rd543, %rd513, %rd166;
$L__BB0_141:
	setp.lt.s32 	%p192, %r1182, %r811;
	mov.u32 	%r1153, %r1183;
	mov.u64 	%rd513, %rd543;
	mov.u32 	%r1185, %r811;
	mov.u64 	%rd545, %rd167;
	@%p192 bra 	$L__BB0_144;
	setp.lt.s32 	%p193, %r811, %r1182;
	mov.u32 	%r1153, %r1183;
	mov.u64 	%rd513, %rd543;
	mov.u32 	%r1185, %r1182;
	mov.u64 	%rd545, %rd542;
	@%p193 bra 	$L__BB0_144;
	setp.lt.s64 	%p194, %rd542, %rd167;
	selp.b32 	%r1185, %r1182, %r811, %p194;
	min.s64 	%rd545, %rd542, %rd167;
	mov.u32 	%r1153, %r1183;
	mov.u64 	%rd513, %rd543;
$L__BB0_144:
	mov.b32 	%r869, 8;
	mov.b32 	%r871, -1;
	// begin inline asm
	shfl.sync.down.b32 %r832, %r1153, %r869, %r744, %r871;
	// end inline asm
	// begin inline asm
	shfl.sync.down.b32 %r837, %r838, %r869, %r744, %r871;
	// end inline asm
	mov.b64 	{%r843, %r848}, %rd513;
	// begin inline asm
	shfl.sync.down.b32 %r842, %r843, %r869, %r744, %r871;
	// end inline asm
	// begin inline asm
	shfl.sync.down.b32 %r847, %r848, %r869, %r744, %r871;
	// end inline asm
	mov.b64 	%rd173, {%r842, %r847};
	// begin inline asm
	shfl.sync.down.b32 %r852, %r1185, %r869, %r744, %r871;
	// end inline asm
	// begin inline asm
	shfl.sync.down.b32 %r857, %r858, %r869, %r744, %r871;
	// end inline asm
	mov.b64 	{%r863, %r868}, %rd545;
	// begin inline asm
	shfl.sync.down.b32 %r862, %r863, %r869, %r744, %r871;
	// end inline asm
	// begin inline asm
	shfl.sync.down.b32 %r867, %r868, %r869, %r744, %r871;
	// end inline asm
	mov.b64 	%rd174, {%r862, %r867};
	add.s32 	%r872, %r705, 8;
	setp.gt.s32 	%p195, %r872, %r744;
	mov.u32 	%r1188, %r1185;
	mov.u64 	%rd548, %rd545;
	@%p195 bra 	$L__BB0_151;
	setp.lt.s32 	%p196, %r1153, %r832;
	mov.u32 	%r1186, %r1153;
	mov.u64 	%rd546, %rd513;
	@%p196 bra 	$L__BB0_148;
	setp.lt.s32 	%p197, %r832, %r1153;
	mov.u32 	%r1186, %r832;
	mov.u64 	%rd546, %rd173;
	@%p197 bra 	$L__BB0_148;
	setp.lt.s64 	%p198, %rd513, %rd173;
	selp.b32 	%r1186, %r1153, %r832, %p198;
	min.s64 	%rd546, %rd513, %rd173;
$L__BB0_148:
	setp.lt.s32 	%p199, %r1185, %r852;
	mov.u32 	%r1153, %r1186;
	mov.u64 	%rd513, %rd546;
	mov.u32 	%r1188, %r852;
	mov.u64 	%rd548, %rd174;
	@%p199 bra 	$L__BB0_151;
	setp.lt.s32 	%p200, %r852, %r1185;
	mov.u32 	%r1153, %r1186;
	mov.u64 	%rd513, %rd546;
	mov.u32 	%r1188, %r1185;
	mov.u64 	%rd548, %rd545;
	@%p200 bra 	$L__BB0_151;
	setp.lt.s64 	%p201, %rd545, %rd174;
	selp.b32 	%r1188, %r1185, %r852, %p201;
	min.s64 	%rd548, %rd545, %rd174;
	mov.u32 	%r1153, %r1186;
	mov.u64 	%rd513, %rd546;
$L__BB0_151:
	mov.b32 	%r910, 16;
	mov.b32 	%r912, -1;
	// begin inline asm
	shfl.sync.down.b32 %r873, %r1153, %r910, %r744, %r912;
	// end inline asm
	// begin inline asm
	shfl.sync.down.b32 %r878, %r879, %r910, %r744, %r912;
	// end inline asm
	mov.b64 	{%r884, %r889}, %rd513;
	// begin inline asm
	shfl.sync.down.b32 %r883, %r884, %r910, %r744, %r912;
	// end inline asm
	// begin inline asm
	shfl.sync.down.b32 %r888, %r889, %r910, %r744, %r912;
	// end inline asm
	mov.b64 	%rd180, {%r883, %r888};
	// begin inline asm
	shfl.sync.down.b32 %r893, %r1188, %r910, %r744, %r912;
	// end inline asm
	// begin inline asm
	shfl.sync.down.b32 %r898, %r899, %r910, %r744, %r912;
	// end inline asm
	mov.b64 	{%r904, %r909}, %rd548;
	// begin inline asm
	shfl.sync.down.b32 %r903, %r904, %r910, %r744, %r912;
	// end inline asm
	// begin inline asm
	shfl.sync.down.b32 %r908, %r909, %r910, %r744, %r912;
	// end inline asm
	mov.b64 	%rd181, {%r903, %r908};
	add.s32 	%r913, %r705, 16;
	setp.gt.s32 	%p202, %r913, %r744;
	mov.u32 	%r1282, %r1188;
	mov.u64 	%rd640, %rd548;
	@%p202 bra 	$L__BB0_158;
	setp.lt.s32 	%p203, %r1153, %r873;
	mov.u32 	%r1189, %r1153;
	mov.u64 	%rd549, %rd513;
	@%p203 bra 	$L__BB0_155;
	setp.lt.s32 	%p204, %r873, %r1153;
	mov.u32 	%r1189, %r873;
	mov.u64 	%rd549, %rd180;
	@%p204 bra 	$L__BB0_155;
	setp.lt.s64 	%p205, %rd513, %rd180;
	selp.b32 	%r1189, %r1153, %r873, %p205;
	min.s64 	%rd549, %rd513, %rd180;
$L__BB0_155:
	setp.lt.s32 	%p206, %r1188, %r893;
	mov.u32 	%r1153, %r1189;
	mov.u64 	%rd513, %rd549;
	mov.u32 	%r1282, %r893;
	mov.u64 	%rd640, %rd181;
	@%p206 bra 	$L__BB0_158;
	setp.lt.s32 	%p207, %r893, %r1188;
	mov.u32 	%r1153, %r1189;
	mov.u64 	%rd513, %rd549;
	mov.u32 	%r1282, %r1188;
	mov.u64 	%rd640, %rd548;
	@%p207 bra 	$L__BB0_158;
	setp.lt.s64 	%p208, %rd548, %rd181;
	selp.b32 	%r1282, %r1188, %r893, %p208;
	min.s64 	%rd640, %rd548, %rd181;
	mov.u32 	%r1153, %r1189;
	mov.u64 	%rd513, %rd549;
$L__BB0_158:
	setp.ne.s32 	%p209, %r705, 0;
	@%p209 bra 	$L__BB0_160;
	mov.u32 	%r915, _ZN6thrust24THRUST_300001_SM_1000_NS8cuda_cub4core6detail5shmemE;
	add.s32 	%r916, %r915, %r746;
	st.shared.u32 	[%r916+8], %r1153;
	st.shared.u64 	[%r916+16], %rd513;
	st.shared.u32 	[%r916+24], %r1282;
	st.shared.u64 	[%r916+32], %rd640;
$L__BB0_160:
	bar.sync 	0;
	setp.ne.s32 	%p210, %r1, 0;
	@%p210 bra 	$L__BB0_349;
	setp.lt.s32 	%p211, %r462, 33;
	mov.u32 	%r1192, %r1153;
	mov.u64 	%rd552, %rd513;
	mov.u32 	%r1193, %r1282;
	mov.u64 	%rd553, %rd640;
	@%p211 bra 	$L__BB0_169;
	ld.shared.u32 	%r195, [_ZN6thrust24THRUST_300001_SM_1000_NS8cuda_cub4core6detail5shmemE+40];
	ld.shared.u64 	%rd187, [_ZN6thrust24THRUST_300001_SM_1000_NS8cuda_cub4core6detail5shmemE+48];
	ld.shared.u32 	%r196, [_ZN6thrust24THRUST_300001_SM_1000_NS8cuda_cub4core6detail5shmemE+56];
	ld.shared.u64 	%rd188, [_ZN6thrust24THRUST_300001_SM_1000_NS8cuda_cub4core6detail5shmemE+64];
	setp.lt.s32 	%p212, %r1153, %r195;
	mov.u32 	%r1192, %r1153;
	mov.u64 	%rd552, %rd513;
	@%p212 bra 	$L__BB0_165;
	setp.lt.s32 	%p213, %r195, %r1153;
	mov.u32 	%r1192, %r195;
	mov.u64 	%rd552, %rd187;
	@%p213 bra 	$L__BB0_165;
	setp.lt.s64 	%p214, %rd513, %rd187;
	selp.b32 	%r1192, %r1153, %r195, %p214;
	min.s64 	%rd552, %rd513, %rd187;
$L__BB0_165:
	setp.lt.s32 	%p215, %r1282, %r196;
	mov.u32 	%r1193, %r196;
	mov.u64 	%rd553, %rd188;
	@%p215 bra 	$L__BB0_169;
	setp.ge.s32 	%p216, %r196, %r1282;
	mov.u32 	%r1193, %r1282;
	mov.u64 	%rd553, %rd640;
	@%p216 bra 	$L__BB0_167;
	bra.uni 	$L__BB0_169;
$L__BB0_167:
	setp.ge.s64 	%p217, %rd640, %rd188;
	mov.u32 	%r1193, %r196;
	mov.u64 	%rd553, %rd188;
	@%p217 bra 	$L__BB0_169;
	mov.u32 	%r1193, %r1282;
	mov.u64 	%rd553, %rd640;
$L__BB0_169:
	setp.lt.s32 	%p218, %r462, 65;
	mov.u32 	%r1196, %r1192;
	mov.u64 	%rd556, %rd552;
	mov.u32 	%r1197, %r1193;
	mov.u64 	%rd557, %rd553;
	@%p218 bra 	$L__BB0_177;
	ld.shared.u32 	%r208, [_ZN6thrust24THRUST_300001_SM_1000_NS8cuda_cub4core6detail5shmemE+72];
	ld.shared.u64 	%rd200, [_ZN6thrust24THRUST_300001_SM_1000_NS8cuda_cub4core6detail5shmemE+80];
	ld.shared.u32 	%r209, [_ZN6thrust24THRUST_300001_SM_1000_NS8cuda_cub4core6detail5shmemE+88];
	ld.shared.u64 	%rd201, [_ZN6thrust24THRUST_300001_SM_1000_NS8cuda_cub4core6detail5shmemE+96];
	setp.lt.s32 	%p219, %r1192, %r208;
	mov.u32 	%r1196, %r1192;
	mov.u64 	%rd556, %rd552;
	@%p219 bra 	$L__BB0_173;
	setp.lt.s32 	%p220, %r208, %r1192;
	mov.u32 	%r1196, %r208;
	mov.u64 	%rd556, %rd200;
	@%p220 bra 	$L__BB0_173;
	setp.lt.s64 	%p221, %rd552, %rd200;
	selp.b32 	%r1196, %r1192, %r208, %p221;
	min.s64 	%rd556, %rd552, %rd200;
$L__BB0_173:
	setp.lt.s32 	%p222, %r1193, %r209;
	mov.u32 	%r1197, %r209;
	mov.u64 	%rd557, %rd201;
	@%p222 bra 	$L__BB0_177;
	setp.ge.s32 	%p223, %r209, %r1193;
	mov.u32 	%r1197, %r1193;
	mov.u64 	%rd557, %rd553;
	@%p223 bra 	$L__BB0_175;
	bra.uni 	$L__BB0_177;
$L__BB0_175:
	setp.ge.s64 	%p224, %rd553, %rd201;
	mov.u32 	%r1197, %r209;
	mov.u64 	%rd557, %rd201;
	@%p224 bra 	$L__BB0_177;
	mov.u32 	%r1197, %r1193;
	mov.u64 	%rd557, %rd553;
$L__BB0_177:
	setp.lt.s32 	%p225, %r462, 97;
	mov.u32 	%r1200, %r1196;
	mov.u64 	%rd560, %rd556;
	mov.u32 	%r1201, %r1197;
	mov.u64 	%rd561, %rd557;
	@%p225 bra 	$L__BB0_185;
	ld.shared.u32 	%r221, [_ZN6thrust24THRUST_300001_SM_1000_NS8cuda_cub4core6detail5shmemE+104];
	ld.shared.u64 	%rd213, [_ZN6thrust24THRUST_300001_SM_1000_NS8cuda_cub4core6detail5shmemE+112];
	ld.shared.u32 	%r222, [_ZN6thrust24THRUST_300001_SM_1000_NS8cuda_cub4core6detail5shmemE+120];
	ld.shared.u64 	%rd214, [_ZN6thrust24THRUST_300001_SM_1000_NS8cuda_cub4core6detail5shmemE+128];
	setp.lt.s32 	%p226, %r1196, %r221;
	mov.u32 	%r1200, %r1196;
	mov.u64 	%rd560, %rd556;
	@%p226 bra 	$L__BB0_181;
	setp.lt.s32 	%p227, %r221, %r1196;
	mov.u32 	%r1200, %r221;
	mov.u64 	%rd560, %rd213;
	@%p227 bra 	$L__BB0_181;
	setp.lt.s64 	%p228, %rd556, %rd213;
	selp.b32 	%r1200, %r1196, %r221, %p228;
	min.s64 	%rd560, %rd556, %rd213;
$L__BB0_181:
	setp.lt.s32 	%p229, %r1197, %r222;
	mov.u32 	%r1201, %r222;
	mov.u64 	%rd561, %rd214;
	@%p229 bra 	$L__BB0_185;
	setp.ge.s32 	%p230, %r222, %r1197;
	mov.u32 	%r1201, %r1197;
	mov.u64 	%rd561, %rd557;
	@%p230 bra 	$L__BB0_183;
	bra.uni 	$L__BB0_185;
$L__BB0_183:
	setp.ge.s64 	%p231, %rd557, %rd214;
	mov.u32 	%r1201, %r222;
	mov.u64 	%rd561, %rd214;
	@%p231 bra 	$L__BB0_185;
	mov.u32 	%r1201, %r1197;
	mov.u64 	%rd561, %rd557;
$L__BB0_185:
	setp.lt.s32 	%p232, %r462, 129;
	mov.u32 	%r1204, %r1200;
	mov.u64 	%rd564, %rd560;
	mov.u32 	%r1205, %r1201;
	mov.u64 	%rd565, %rd561;
	@%p232 bra 	$L__BB0_193;
	ld.shared.u32 	%r234, [_ZN6thrust24THRUST_300001_SM_1000_NS8cuda_cub4core6detail5shmemE+136];
	ld.shared.u64 	%rd226, [_ZN6thrust24THRUST_300001_SM_1000_NS8cuda_cub4core6detail5shmemE+144];
	ld.shared.u32 	%r235, [_ZN6thrust24THRUST_300001_SM_1000_NS8cuda_cub4core6detail5shmemE+152];
	ld.shared.u64 	%rd227, [_ZN6thrust24THRUST_300001_SM_1000_NS8cuda_cub4core6detail5shmemE+160];
	setp.lt.s32 	%p233, %r1200, %r234;
	mov.u32 	%r1204, %r1200;
	mov.u64 	%rd564, %rd560;
	@%p233 bra 	$L__BB0_189;
	setp.lt.s32 	%p234, %r234, %r1200;
	mov.u32 	%r1204, %r234;
	mov.u64 	%rd564, %rd226;
	@%p234 bra 	$L__BB0_189;
	setp.lt.s64 	%p235, %rd560, %rd226;
	selp.b32 	%r1204, %r1200, %r234, %p235;
	min.s64 	%rd564, %rd560, %rd226;
$L__BB0_189:
	setp.lt.s32 	%p236, %r1201, %r235;
	mov.u32 	%r1205, %r235;
	mov.u64 	%rd565, %rd227;
	@%p236 bra 	$L__BB0_193;
	setp.ge.s32 	%p237, %r235, %r1201;
	mov.u32 	%r1205, %r1201;
	mov.u64 	%rd565, %rd561;
	@%p237 bra 	$L__BB0_191;
	bra.uni 	$L__BB0_193;
$L__BB0_191:
	setp.ge.s64 	%p238, %rd561, %rd227;
	mov.u32 	%r1205, %r235;
	mov.u64 	%rd565, %rd227;
	@%p238 bra 	$L__BB0_193;
	mov.u32 	%r1205, %r1201;
	mov.u64 	%rd565, %rd561;
$L__BB0_193:
	setp.lt.s32 	%p239, %r462, 161;
	mov.u32 	%r1208, %r1204;
	mov.u64 	%rd568, %rd564;
	mov.u32 	%r1209, %r1205;
	mov.u64 	%rd569, %rd565;
	@%p239 bra 	$L__BB0_201;
	ld.shared.u32 	%r247, [_ZN6thrust24THRUST_300001_SM_1000_NS8cuda_cub4core6detail5shmemE+168];
	ld.shared.u64 	%rd239, [_ZN6thrust24THRUST_300001_SM_1000_NS8cuda_cub4core6detail5shmemE+176];
	ld.shared.u32 	%r248, [_ZN6thrust24THRUST_300001_SM_1000_NS8cuda_cub4core6detail5shmemE+184];
	ld.shared.u64 	%rd240, [_ZN6thrust24THRUST_300001_SM_1000_NS8cuda_cub4core6detail5shmemE+192];
	setp.lt.s32 	%p240, %r1204, %r247;
	mov.u32 	%r1208, %r1204;
	mov.u64 	%rd568, %rd564;
	@%p240 bra 	$L__BB0_197;
	setp.lt.s32 	%p241, %r247, %r1204;
	mov.u32 	%r1208, %r247;
	mov.u64 	%rd568, %rd239;
	@%p241 bra 	$L__BB0_197;
	setp.lt.s64 	%p242, %rd564, %rd239;
	selp.b32 	%r1208, %r1204, %r247, %p242;
	min.s64 	%rd568, %rd564, %rd239;
$L__BB0_197:
	setp.lt.s32 	%p243, %r1205, %r248;
	mov.u32 	%r1209, %r248;
	mov.u64 	%rd569, %rd240;
	@%p243 bra 	$L__BB0_201;
	setp.ge.s32 	%p244, %r248, %r1205;
	mov.u32 	%r1209, %r1205;
	mov.u64 	%rd569, %rd565;
	@%p244 bra 	$L__BB0_199;
	bra.uni 	$L__BB0_201;
$L__BB0_199:
	setp.ge.s64 	%p245, %rd565, %rd240;
	mov.u32 	%r1209, %r248;
	mov.u64 	%rd569, %rd240;
	@%p245 bra 	$L__BB0_201;
	mov.u32 	%r1209, %r1205;
	mov.u64 	%rd569, %rd565;
$L__BB0_201:
	setp.lt.s32 	%p246, %r462, 193;
	mov.u32 	%r1212, %r1208;
	mov.u64 	%rd572, %rd568;
	mov.u32 	%r1213, %r1209;
	mov.u64 	%rd573, %rd569;
	@%p246 bra 	$L__BB0_209;
	ld.shared.u32 	%r260, [_ZN6thrust24THRUST_300001_SM_1000_NS8cuda_cub4core6detail5shmemE+200];
	ld.shared.u64 	%rd252, [_ZN6thrust24THRUST_300001_SM_1000_NS8cuda_cub4core6detail5shmemE+208];
	ld.shared.u32 	%r261, [_ZN6thrust24THRUST_300001_SM_1000_NS8cuda_cub4core6detail5shmemE+216];
	ld.shared.u64 	%rd253, [_ZN6thrust24THRUST_300001_SM_1000_NS8cuda_cub4core6detail5shmemE+224];
	setp.lt.s32 	%p247, %r1208, %r260;
	mov.u32 	%r1212, %r1208;
	mov.u64 	%rd572, %rd568;
	@%p247 bra 	$L__BB0_205;
	setp.lt.s32 	%p248, %r260, %r1208;
	mov.u32 	%r1212, %r260;
	mov.u64 	%rd572, %rd252;
	@%p248 bra 	$L__BB0_205;
	setp.lt.s64 	%p249, %rd568, %rd252;
	selp.b32 	%r1212, %r1208, %r260, %p249;
	min.s64 	%rd572, %rd568, %rd252;
$L__BB0_205:
	setp.lt.s32 	%p250, %r1209, %r261;
	mov.u32 	%r1213, %r261;
	mov.u64 	%rd573, %rd253;
	@%p250 bra 	$L__BB0_209;
	setp.ge.s32 	%p251, %r261, %r1209;
	mov.u32 	%r1213, %r1209;
	mov.u64 	%rd573, %rd569;
	@%p251 bra 	$L__BB0_207;
	bra.uni 	$L__BB0_209;
$L__BB0_207:
	setp.ge.s64 	%p252, %rd569, %rd253;
	mov.u32 	%r1213, %r261;
	mov.u64 	%rd573, %rd253;
	@%p252 bra 	$L__BB0_209;
	mov.u32 	%r1213, %r1209;
	mov.u64 	%rd573, %rd569;
$L__BB0_209:
	setp.lt.s32 	%p253, %r462, 225;
	mov.u64 	%rd640, %rd573;
	mov.u32 	%r1282, %r1213;
	mov.u64 	%rd513, %rd572;
	mov.u32 	%r1153, %r1212;
	@%p253 bra 	$L__BB0_349;
	ld.shared.u32 	%r273, [_ZN6thrust24THRUST_300001_SM_1000_NS8cuda_cub4core6detail5shmemE+232];
	ld.shared.u64 	%rd265, [_ZN6thrust24THRUST_300001_SM_1000_NS8cuda_cub4core6detail5shmemE+240];
	ld.shared.u32 	%r274, [_ZN6thrust24THRUST_300001_SM_1000_NS8cuda_cub4core6detail5shmemE+248];
	ld.shared.u64 	%rd266, [_ZN6thrust24THRUST_300001_SM_1000_NS8cuda_cub4core6detail5shmemE+256];
	setp.lt.s32 	%p254, %r1212, %r273;
	mov.u32 	%r1153, %r1212;
	mov.u64 	%rd513, %rd572;
	@%p254 bra 	$L__BB0_213;
	setp.lt.s32 	%p255, %r273, %r1212;
	mov.u32 	%r1153, %r273;
	mov.u64 	%rd513, %rd265;
	@%p255 bra 	$L__BB0_213;
	setp.lt.s64 	%p256, %rd572, %rd265;
	selp.b32 	%r1153, %r1212, %r273, %p256;
	min.s64 	%rd513, %rd572, %rd265;
$L__BB0_213:
	setp.lt.s32 	%p257, %r1213, %r274;
	mov.u32 	%r1282, %r274;
	mov.u64 	%rd640, %rd266;
	@%p257 bra 	$L__BB0_349;
	setp.ge.s32 	%p258, %r274, %r1213;
	mov.u32 	%r1282, %r1213;
	mov.u64 	%rd640, %rd573;
	@%p258 bra 	$L__BB0_215;
	bra.uni 	$L__BB0_349;
$L__BB0_215:
	setp.ge.s64 	%p259, %rd573, %rd266;
	mov.u32 	%r1282, %r274;
	mov.u64 	%rd640, %rd266;
	@%p259 bra 	$L__BB0_349;
	mov.u32 	%r1282, %r1213;
	mov.u64 	%rd640, %rd573;
	bra.uni 	$L__BB0_349;
$L__BB0_217:
	mov.u32 	%r284, %tid.x;
	cvt.u64.u32 	%rd453, %r284;
	mul.wide.u32 	%rd454, %r284, 4;
	add.s64 	%rd276, %rd1, %rd454;
	add.s64 	%rd277, %rd451, %rd453;
	ld.global.u32 	%r474, [%rd276];
	add.s64 	%rd455, %rd277, 256;
	ld.global.u32 	%r475, [%rd276+1024];
	setp.lt.s32 	%p3, %r474, %r475;
	setp.lt.s32 	%p4, %r475, %r474;
	min.s32 	%r1153, %r475, %r474;
	selp.b64 	%rd513, %rd455, %rd277, %p4;
	max.s32 	%r1250, %r474, %r475;
	selp.b64 	%rd608, %rd455, %rd277, %p3;
	setp.lt.u32 	%p5, %r462, 1024;
	mov.b32 	%r1227, 512;
	@%p5 bra 	$L__BB0_230;
	mov.b32 	%r1218, 512;
	mov.u32 	%r1220, %r1250;
	mov.u64 	%rd579, %rd608;
$L__BB0_219:
	cvt.u64.u32 	%rd456, %r1218;
	mul.wide.u32 	%rd457, %r1218, 4;
	add.s64 	%rd458, %rd276, %rd457;
	add.s64 	%rd581, %rd277, %rd456;
	ld.global.u32 	%r1222, [%rd458];
	add.s64 	%rd608, %rd581, 256;
	ld.global.u32 	%r1250, [%rd458+1024];
	setp.lt.s32 	%p6, %r1153, %r1222;
	mov.u32 	%r1221, %r1153;
	mov.u64 	%rd580, %rd513;
	@%p6 bra 	$L__BB0_222;
	setp.lt.s32 	%p7, %r1222, %r1153;
	mov.u32 	%r1221, %r1222;
	mov.u64 	%rd580, %rd581;
	@%p7 bra 	$L__BB0_222;
	setp.lt.s64 	%p8, %rd513, %rd581;
	selp.b32 	%r1221, %r1153, %r1222, %p8;
	min.s64 	%rd580, %rd513, %rd581;
$L__BB0_222:
	setp.lt.s32 	%p9, %r1220, %r1222;
	@%p9 bra 	$L__BB0_224;
	setp.lt.s32 	%p10, %r1222, %r1220;
	setp.lt.s64 	%p11, %rd579, %rd581;
	or.pred  	%p12, %p10, %p11;
	selp.b32 	%r1222, %r1220, %r1222, %p12;
	selp.b64 	%rd581, %rd579, %rd581, %p12;
$L__BB0_224:
	setp.lt.s32 	%p13, %r1221, %r1250;
	mov.u32 	%r1153, %r1221;
	mov.u64 	%rd513, %rd580;
	@%p13 bra 	$L__BB0_227;
	setp.lt.s32 	%p14, %r1250, %r1221;
	mov.u32 	%r1153, %r1250;
	mov.u64 	%rd513, %rd608;
	@%p14 bra 	$L__BB0_227;
	setp.lt.s64 	%p15, %rd580, %rd608;
	selp.b32 	%r1153, %r1221, %r1250, %p15;
	min.s64 	%rd513, %rd580, %rd608;
$L__BB0_227:
	setp.lt.s32 	%p16, %r1222, %r1250;
	@%p16 bra 	$L__BB0_229;
	setp.lt.s32 	%p17, %r1250, %r1222;
	setp.lt.s64 	%p18, %rd581, %rd608;
	or.pred  	%p19, %p17, %p18;
	selp.b32 	%r1250, %r1222, %r1250, %p19;
	selp.b64 	%rd608, %rd581, %rd608, %p19;
$L__BB0_229:
	add.s32 	%r1227, %r1218, 512;
	add.s32 	%r477, %r1218, 1024;
	setp.le.s32 	%p20, %r477, %r462;
	mov.u32 	%r1218, %r1227;
	mov.u32 	%r1220, %r1250;
	mov.u64 	%rd579, %rd608;
	@%p20 bra 	$L__BB0_219;
$L__BB0_230:
	setp.le.s32 	%p21, %r462, %r1227;
	@%p21 bra 	$L__BB0_268;
	sub.s32 	%r304, %r462, %r1227;
	setp.ge.s32 	%p22, %r284, %r304;
	@%p22 bra 	$L__BB0_268;
	not.b32 	%r479, %r284;
	add.s32 	%r480, %r462, %r479;
	sub.s32 	%r305, %r480, %r1227;
	and.b32  	%r481, %r305, 768;
	setp.eq.s32 	%p23, %r481, 768;
	mov.u32 	%r1234, %r284;
	@%p23 bra 	$L__BB0_241;
	add.s32 	%r482, %r284, %r1227;
	cvt.u64.u32 	%rd460, %r482;
	add.s64 	%rd587, %rd451, %rd460;
	mul.wide.u32 	%rd461, %r482, 4;
	add.s64 	%rd586, %rd1, %rd461;
	shr.u32 	%r483, %r305, 8;
	add.s32 	%r484, %r483, 1;
	and.b32  	%r485, %r484, 3;
	neg.s32 	%r1228, %r485;
	mov.u32 	%r1234, %r284;
$L__BB0_234:
	.pragma "nounroll";
	mov.u64 	%rd299, %rd608;
	mov.u32 	%r310, %r1250;
	mov.u64 	%rd298, %rd513;
	mov.u32 	%r309, %r1153;
	ld.global.u32 	%r311, [%rd586];
	setp.lt.s32 	%p24, %r309, %r311;
	@%p24 bra 	$L__BB0_237;
	setp.lt.s32 	%p25, %r311, %r309;
	mov.u32 	%r1153, %r311;
	mov.u64 	%rd513, %rd587;
	@%p25 bra 	$L__BB0_237;
	setp.lt.s64 	%p26, %rd298, %rd587;
	selp.b32 	%r1153, %r309, %r311, %p26;
	min.s64 	%rd513, %rd298, %rd587;
$L__BB0_237:
	setp.lt.s32 	%p27, %r310, %r311;
	mov.u32 	%r1250, %r311;
	mov.u64 	%rd608, %rd587;
	@%p27 bra 	$L__BB0_240;
	setp.lt.s32 	%p28, %r311, %r310;
	mov.u32 	%r1250, %r310;
	mov.u64 	%rd608, %rd299;
	@%p28 bra 	$L__BB0_240;
	setp.lt.s64 	%p29, %rd299, %rd587;
	selp.b32 	%r1250, %r310, %r311, %p29;
	min.s64 	%rd608, %rd299, %rd587;
$L__BB0_240:
	add.s32 	%r1234, %r1234, 256;
	add.s64 	%rd587, %rd587, 256;
	add.s64 	%rd586, %rd586, 1024;
	add.s32 	%r1228, %r1228, 1;
	setp.ne.s32 	%p30, %r1228, 0;
	@%p30 bra 	$L__BB0_234;
$L__BB0_241:
	setp.lt.u32 	%p31, %r305, 768;
	@%p31 bra 	$L__BB0_268;
	add.s32 	%r1239, %r1234, %r1227;
	cvt.u64.u32 	%rd462, %r1239;
	add.s64 	%rd598, %rd451, %rd462;
	cvt.u64.u32 	%rd463, %r1234;
	cvt.u64.u32 	%rd464, %r1227;
	add.s64 	%rd465, %rd463, %rd464;
	shl.b64 	%rd466, %rd465, 2;
	add.s64 	%rd467, %rd466, %rd1;
	add.s64 	%rd597, %rd467, 3072;
	mul.wide.u32 	%rd468, %r1239, 4;
	add.s64 	%rd596, %rd1, %rd468;
	add.s32 	%r1240, %r1234, 512;
$L__BB0_243:
	mov.u32 	%r326, %r1240;
	ld.global.u32 	%r329, [%rd596];
	setp.lt.s32 	%p32, %r1153, %r329;
	mov.u32 	%r1243, %r1153;
	mov.u64 	%rd601, %rd513;
	@%p32 bra 	$L__BB0_246;
	setp.lt.s32 	%p33, %r329, %r1153;
	mov.u32 	%r1243, %r329;
	mov.u64 	%rd601, %rd598;
	@%p33 bra 	$L__BB0_246;
	setp.lt.s64 	%p34, %rd513, %rd598;
	selp.b32 	%r1243, %r1153, %r329, %p34;
	min.s64 	%rd601, %rd513, %rd598;
$L__BB0_246:
	setp.lt.s32 	%p35, %r1250, %r329;
	mov.u32 	%r1244, %r329;
	mov.u64 	%rd602, %rd598;
	@%p35 bra 	$L__BB0_249;
	setp.lt.s32 	%p36, %r329, %r1250;
	mov.u32 	%r1244, %r1250;
	mov.u64 	%rd602, %rd608;
	@%p36 bra 	$L__BB0_249;
	setp.lt.s64 	%p37, %rd608, %rd598;
	selp.b32 	%r1244, %r1250, %r329, %p37;
	min.s64 	%rd602, %rd608, %rd598;
$L__BB0_249:
	add.s32 	%r486, %r1239, 256;
	cvt.u64.u32 	%rd469, %r486;
	add.s64 	%rd322, %rd451, %rd469;
	ld.global.u32 	%r334, [%rd597+-2048];
	setp.lt.s32 	%p38, %r1243, %r334;
	mov.u32 	%r1245, %r1243;
	mov.u64 	%rd603, %rd601;
	@%p38 bra 	$L__BB0_252;
	setp.lt.s32 	%p39, %r334, %r1243;
	mov.u32 	%r1245, %r334;
	mov.u64 	%rd603, %rd322;
	@%p39 bra 	$L__BB0_252;
	setp.lt.s64 	%p40, %rd601, %rd322;
	selp.b32 	%r1245, %r1243, %r334, %p40;
	min.s64 	%rd603, %rd601, %rd322;
$L__BB0_252:
	setp.lt.s32 	%p41, %r1244, %r334;
	mov.u32 	%r1246, %r334;
	mov.u64 	%rd604, %rd322;
	@%p41 bra 	$L__BB0_255;
	setp.lt.s32 	%p42, %r334, %r1244;
	mov.u32 	%r1246, %r1244;
	mov.u64 	%rd604, %rd602;
	@%p42 bra 	$L__BB0_255;
	setp.lt.s64 	%p43, %rd602, %rd322;
	selp.b32 	%r1246, %r1244, %r334, %p43;
	min.s64 	%rd604, %rd602, %rd322;
$L__BB0_255:
	add.s32 	%r487, %r1239, 512;
	cvt.u64.u32 	%rd470, %r487;
	add.s64 	%rd327, %rd451, %rd470;
	ld.global.u32 	%r339, [%rd597+-1024];
	setp.lt.s32 	%p44, %r1245, %r339;
	mov.u32 	%r1247, %r1245;
	mov.u64 	%rd605, %rd603;
	@%p44 bra 	$L__BB0_258;
	setp.lt.s32 	%p45, %r339, %r1245;
	mov.u32 	%r1247, %r339;
	mov.u64 	%rd605, %rd327;
	@%p45 bra 	$L__BB0_258;
	setp.lt.s64 	%p46, %rd603, %rd327;
	selp.b32 	%r1247, %r1245, %r339, %p46;
	min.s64 	%rd605, %rd603, %rd327;
$L__BB0_258:
	setp.lt.s32 	%p47, %r1246, %r339;
	mov.u32 	%r1248, %r339;
	mov.u64 	%rd606, %rd327;
	@%p47 bra 	$L__BB0_261;
	setp.lt.s32 	%p48, %r339, %r1246;
	mov.u32 	%r1248, %r1246;
	mov.u64 	%rd606, %rd604;
	@%p48 bra 	$L__BB0_261;
	setp.lt.s64 	%p49, %rd604, %rd327;
	selp.b32 	%r1248, %r1246, %r339, %p49;
	min.s64 	%rd606, %rd604, %rd327;
$L__BB0_261:
	add.s32 	%r488, %r1239, 768;
	cvt.u64.u32 	%rd471, %r488;
	add.s64 	%rd332, %rd451, %rd471;
	ld.global.u32 	%r344, [%rd597];
	setp.lt.s32 	%p50, %r1247, %r344;
	mov.u32 	%r1153, %r1247;
	mov.u64 	%rd513, %rd605;
	@%p50 bra 	$L__BB0_264;
	setp.lt.s32 	%p51, %r344, %r1247;
	mov.u32 	%r1153, %r344;
	mov.u64 	%rd513, %rd332;
	@%p51 bra 	$L__BB0_264;
	setp.lt.s64 	%p52, %rd605, %rd332;
	selp.b32 	%r1153, %r1247, %r344, %p52;
	min.s64 	%rd513, %rd605, %rd332;
$L__BB0_264:
	setp.lt.s32 	%p53, %r1248, %r344;
	mov.u32 	%r1250, %r344;
	mov.u64 	%rd608, %rd332;
	@%p53 bra 	$L__BB0_267;
	setp.lt.s32 	%p54, %r344, %r1248;
	mov.u32 	%r1250, %r1248;
	mov.u64 	%rd608, %rd606;
	@%p54 bra 	$L__BB0_267;
	setp.lt.s64 	%p55, %rd606, %rd332;
	selp.b32 	%r1250, %r1248, %r344, %p55;
	min.s64 	%rd608, %rd606, %rd332;
$L__BB0_267:
	add.s64 	%rd598, %rd598, 1024;
	add.s64 	%rd597, %rd597, 4096;
	add.s64 	%rd596, %rd596, 4096;
	add.s32 	%r1240, %r326, 1024;
	add.s32 	%r489, %r326, 512;
	add.s32 	%r1239, %r1239, 1024;
	setp.lt.s32 	%p56, %r489, %r304;
	@%p56 bra 	$L__BB0_243;
$L__BB0_268:
	// begin inline asm
	mov.u32 %r490, %laneid;
	// end inline asm
	mov.b32 	%r528, 1;
	mov.b32 	%r529, 31;
	mov.b32 	%r530, -1;
	// begin inline asm
	shfl.sync.down.b32 %r491, %r1153, %r528, %r529, %r530;
	// end inline asm
	// begin inline asm
	shfl.sync.down.b32 %r496, %r497, %r528, %r529, %r530;
	// end inline asm
	mov.b64 	{%r502, %r507}, %rd513;
	// begin inline asm
	shfl.sync.down.b32 %r501, %r502, %r528, %r529, %r530;
	// end inline asm
	// begin inline asm
	shfl.sync.down.b32 %r506, %r507, %r528, %r529, %r530;
	// end inline asm
	mov.b64 	%rd342, {%r501, %r506};
	// begin inline asm
	shfl.sync.down.b32 %r511, %r1250, %r528, %r529, %r530;
	// end inline asm
	// begin inline asm
	shfl.sync.down.b32 %r516, %r517, %r528, %r529, %r530;
	// end inline asm
	mov.b64 	{%r522, %r527}, %rd608;
	// begin inline asm
	shfl.sync.down.b32 %r521, %r522, %r528, %r529, %r530;
	// end inline asm
	// begin inline asm
	shfl.sync.down.b32 %r526, %r527, %r528, %r529, %r530;
	// end inline asm
	mov.b64 	%rd343, {%r521, %r526};
	setp.gt.s32 	%p57, %r490, 30;
	mov.u32 	%r1255, %r1250;
	mov.u64 	%rd613, %rd608;
	@%p57 bra 	$L__BB0_275;
	setp.lt.s32 	%p58, %r1153, %r491;
	mov.u32 	%r1253, %r1153;
	mov.u64 	%rd611, %rd513;
	@%p58 bra 	$L__BB0_272;
	setp.lt.s32 	%p59, %r491, %r1153;
	mov.u32 	%r1253, %r491;
	mov.u64 	%rd611, %rd342;
	@%p59 bra 	$L__BB0_272;
	setp.lt.s64 	%p60, %rd513, %rd342;
	selp.b32 	%r1253, %r1153, %r491, %p60;
	min.s64 	%rd611, %rd513, %rd342;
$L__BB0_272:
	setp.lt.s32 	%p61, %r1250, %r511;
	mov.u32 	%r1153, %r1253;
	mov.u64 	%rd513, %rd611;
	mov.u32 	%r1255, %r511;
	mov.u64 	%rd613, %rd343;
	@%p61 bra 	$L__BB0_275;
	setp.lt.s32 	%p62, %r511, %r1250;
	mov.u32 	%r1153, %r1253;
	mov.u64 	%rd513, %rd611;
	mov.u32 	%r1255, %r1250;
	mov.u64 	%rd613, %rd608;
	@%p62 bra 	$L__BB0_275;
	setp.lt.s64 	%p63, %rd608, %rd343;
	selp.b32 	%r1255, %r1250, %r511, %p63;
	min.s64 	%rd613, %rd608, %rd343;
	mov.u32 	%r1153, %r1253;
	mov.u64 	%rd513, %rd611;
$L__BB0_275:
	mov.b32 	%r568, 2;
	mov.b32 	%r569, 31;
	mov.b32 	%r570, -1;
	// begin inline asm
	shfl.sync.down.b32 %r531, %r1153, %r568, %r569, %r570;
	// end inline asm
	// begin inline asm
	shfl.sync.down.b32 %r536, %r537, %r568, %r569, %r570;
	// end inline asm
	mov.b64 	{%r542, %r547}, %rd513;
	// begin inline asm
	shfl.sync.down.b32 %r541, %r542, %r568, %r569, %r570;
	// end inline asm
	// begin inline asm
	shfl.sync.down.b32 %r546, %r547, %r568, %r569, %r570;
	// end inline asm
	mov.b64 	%rd349, {%r541, %r546};
	// begin inline asm
	shfl.sync.down.b32 %r551, %r1255, %r568, %r569, %r570;
	// end inline asm
	// begin inline asm
	shfl.sync.down.b32 %r556, %r557, %r568, %r569, %r570;
	// end inline asm
	mov.b64 	{%r562, %r567}, %rd613;
	// begin inline asm
	shfl.sync.down.b32 %r561, %r562, %r568, %r569, %r570;
	// end inline asm
	// begin inline asm
	shfl.sync.down.b32 %r566, %r567, %r568, %r569, %r570;
	// end inline asm
	mov.b64 	%rd350, {%r561, %r566};
	setp.gt.s32 	%p64, %r490, 29;
	mov.u32 	%r1258, %r1255;
	mov.u64 	%rd616, %rd613;
	@%p64 bra 	$L__BB0_282;
	setp.lt.s32 	%p65, %r1153, %r531;
	mov.u32 	%r1256, %r1153;
	mov.u64 	%rd614, %rd513;
	@%p65 bra 	$L__BB0_279;
	setp.lt.s32 	%p66, %r531, %r1153;
	mov.u32 	%r1256, %r531;
	mov.u64 	%rd614, %rd349;
	@%p66 bra 	$L__BB0_279;
	setp.lt.s64 	%p67, %rd513, %rd349;
	selp.b32 	%r1256, %r1153, %r531, %p67;
	min.s64 	%rd614, %rd513, %rd349;
$L__BB0_279:
	setp.lt.s32 	%p68, %r1255, %r551;
	mov.u32 	%r1153, %r1256;
	mov.u64 	%rd513, %rd614;
	mov.u32 	%r1258, %r551;
	mov.u64 	%rd616, %rd350;
	@%p68 bra 	$L__BB0_282;
	setp.lt.s32 	%p69, %r551, %r1255;
	mov.u32 	%r1153, %r1256;
	mov.u64 	%rd513, %rd614;
	mov.u32 	%r1258, %r1255;
	mov.u64 	%rd616, %rd613;
	@%p69 bra 	$L__BB0_282;
	setp.lt.s64 	%p70, %rd613, %rd350;
	selp.b32 	%r1258, %r1255, %r551, %p70;
	min.s64 	%rd616, %rd613, %rd350;
	mov.u32 	%r1153, %r1256;
	mov.u64 	%rd513, %rd614;
$L__BB0_282:
	mov.b32 	%r608, 4;
	mov.b32 	%r609, 31;
	mov.b32 	%r610, -1;
	// begin inline asm
	shfl.sync.down.b32 %r571, %r1153, %r608, %r609, %r610;
	// end inline asm
	// begin inline asm
	shfl.sync.down.b32 %r576, %r577, %r608, %r609, %r610;
	// end inline asm
	mov.b64 	{%r582, %r587}, %rd513;
	// begin inline asm
	shfl.sync.down.b32 %r581, %r582, %r608, %r609, %r610;
	// end inline asm
	// begin inline asm
	shfl.sync.down.b32 %r586, %r587, %r608, %r609, %r610;
	// end inline asm
	mov.b64 	%rd356, {%r581, %r586};
	// begin inline asm
	shfl.sync.down.b32 %r591, %r1258, %r608, %r609, %r610;
	// end inline asm
	// begin inline asm
	shfl.sync.down.b32 %r596, %r597, %r608, %r609, %r610;
	// end inline asm
	mov.b64 	{%r602, %r607}, %rd616;
	// begin inline asm
	shfl.sync.down.b32 %r601, %r602, %r608, %r609, %r610;
	// end inline asm
	// begin inline asm
	shfl.sync.down.b32 %r606, %r607, %r608, %r609, %r610;
	// end inline asm
	mov.b64 	%rd357, {%r601, %r606};
	setp.gt.s32 	%p71, %r490, 27;
	mov.u32 	%r1261, %r1258;
	mov.u64 	%rd619, %rd616;
	@%p71 bra 	$L__BB0_289;
	setp.lt.s32 	%p72, %r1153, %r571;
	mov.u32 	%r1259, %r1153;
	mov.u64 	%rd617, %rd513;
	@%p72 bra 	$L__BB0_286;
	setp.lt.s32 	%p73, %r571, %r1153;
	mov.u32 	%r1259, %r571;
	mov.u64 	%rd617, %rd356;
	@%p73 bra 	$L__BB0_286;
	setp.lt.s64 	%p74, %rd513, %rd356;
	selp.b32 	%r1259, %r1153, %r571, %p74;
	min.s64 	%rd617, %rd513, %rd356;
$L__BB0_286:
	setp.lt.s32 	%p75, %r1258, %r591;
	mov.u32 	%r1153, %r1259;
	mov.u64 	%rd513, %rd617;
	mov.u32 	%r1261, %r591;
	mov.u64 	%rd619, %rd357;
	@%p75 bra 	$L__BB0_289;
	setp.lt.s32 	%p76, %r591, %r1258;
	mov.u32 	%r1153, %r1259;
	mov.u64 	%rd513, %rd617;
	mov.u32 	%r1261, %r1258;
	mov.u64 	%rd619, %rd616;
	@%p76 bra 	$L__BB0_289;
	setp.lt.s64 	%p77, %rd616, %rd357;
	selp.b32 	%r1261, %r1258, %r591, %p77;
	min.s64 	%rd619, %rd616, %rd357;
	mov.u32 	%r1153, %r1259;
	mov.u64 	%rd513, %rd617;
$L__BB0_289:
	mov.b32 	%r648, 8;
	mov.b32 	%r649, 31;
	mov.b32 	%r650, -1;
	// begin inline asm
	shfl.sync.down.b32 %r611, %r1153, %r648, %r649, %r650;
	// end inline asm
	// begin inline asm
	shfl.sync.down.b32 %r616, %r617, %r648, %r649, %r650;
	// end inline asm
	mov.b64 	{%r622, %r627}, %rd513;
	// begin inline asm
	shfl.sync.down.b32 %r621, %r622, %r648, %r649, %r650;
	// end inline asm
	// begin inline asm
	shfl.sync.down.b32 %r626, %r627, %r648, %r649, %r650;
	// end inline asm
	mov.b64 	%rd363, {%r621, %r626};
	// begin inline asm
	shfl.sync.down.b32 %r631, %r1261, %r648, %r649, %r650;
	// end inline asm
	// begin inline asm
	shfl.sync.down.b32 %r636, %r637, %r648, %r649, %r650;
	// end inline asm
	mov.b64 	{%r642, %r647}, %rd619;
	// begin inline asm
	shfl.sync.down.b32 %r641, %r642, %r648, %r649, %r650;
	// end inline asm
	// begin inline asm
	shfl.sync.down.b32 %r646, %r647, %r648, %r649, %r650;
	// end inline asm
	mov.b64 	%rd364, {%r641, %r646};
	setp.gt.s32 	%p78, %r490, 23;
	mov.u32 	%r1264, %r1261;
	mov.u64 	%rd622, %rd619;
	@%p78 bra 	$L__BB0_296;
	setp.lt.s32 	%p79, %r1153, %r611;
	mov.u32 	%r1262, %r1153;
	mov.u64 	%rd620, %rd513;
	@%p79 bra 	$L__BB0_293;
	setp.lt.s32 	%p80, %r611, %r1153;
	mov.u32 	%r1262, %r611;
	mov.u64 	%rd620, %rd363;
	@%p80 bra 	$L__BB0_293;
	setp.lt.s64 	%p81, %rd513, %rd363;
	selp.b32 	%r1262, %r1153, %r611, %p81;
	min.s64 	%rd620, %rd513, %rd363;
$L__BB0_293:
	setp.lt.s32 	%p82, %r1261, %r631;
	mov.u32 	%r1153, %r1262;
	mov.u64 	%rd513, %rd620;
	mov.u32 	%r1264, %r631;
	mov.u64 	%rd622, %rd364;
	@%p82 bra 	$L__BB0_296;
	setp.lt.s32 	%p83, %r631, %r1261;
	mov.u32 	%r1153, %r1262;
	mov.u64 	%rd513, %rd620;
	mov.u32 	%r1264, %r1261;
	mov.u64 	%rd622, %rd619;
	@%p83 bra 	$L__BB0_296;
	setp.lt.s64 	%p84, %rd619, %rd364;
	selp.b32 	%r1264, %r1261, %r631, %p84;
	min.s64 	%rd622, %rd619, %rd364;
	mov.u32 	%r1153, %r1262;
	mov.u64 	%rd513, %rd620;
$L__BB0_296:
	mov.b32 	%r688, 16;
	mov.b32 	%r689, 31;
	mov.b32 	%r690, -1;
	// begin inline asm
	shfl.sync.down.b32 %r651, %r1153, %r688, %r689, %r690;
	// end inline asm
	// begin inline asm
	shfl.sync.down.b32 %r656, %r657, %r688, %r689, %r690;
	// end inline asm
	mov.b64 	{%r662, %r667}, %rd513;
	// begin inline asm
	shfl.sync.down.b32 %r661, %r662, %r688, %r689, %r690;
	// end inline asm
	// begin inline asm
	shfl.sync.down.b32 %r666, %r667, %r688, %r689, %r690;
	// end inline asm
	mov.b64 	%rd370, {%r661, %r666};
	// begin inline asm
	shfl.sync.down.b32 %r671, %r1264, %r688, %r689, %r690;
	// end inline asm
	// begin inline asm
	shfl.sync.down.b32 %r676, %r677, %r688, %r689, %r690;
	// end inline asm
	mov.b64 	{%r682, %r687}, %rd622;
	// begin inline asm
	shfl.sync.down.b32 %r681, %r682, %r688, %r689, %r690;
	// end inline asm
	// begin inline asm
	shfl.sync.down.b32 %r686, %r687, %r688, %r689, %r690;
	// end inline asm
	mov.b64 	%rd371, {%r681, %r686};
	setp.gt.s32 	%p85, %r490, 15;
	mov.u32 	%r1282, %r1264;
	mov.u64 	%rd640, %rd622;
	@%p85 bra 	$L__BB0_303;
	setp.lt.s32 	%p86, %r1153, %r651;
	mov.u32 	%r1265, %r1153;
	mov.u64 	%rd623, %rd513;
	@%p86 bra 	$L__BB0_300;
	setp.lt.s32 	%p87, %r651, %r1153;
	mov.u32 	%r1265, %r651;
	mov.u64 	%rd623, %rd370;
	@%p87 bra 	$L__BB0_300;
	setp.lt.s64 	%p88, %rd513, %rd370;
	selp.b32 	%r1265, %r1153, %r651, %p88;
	min.s64 	%rd623, %rd513, %rd370;
$L__BB0_300:
	setp.lt.s32 	%p89, %r1264, %r671;
	mov.u32 	%r1153, %r1265;
	mov.u64 	%rd513, %rd623;
	mov.u32 	%r1282, %r671;
	mov.u64 	%rd640, %rd371;
	@%p89 bra 	$L__BB0_303;
	setp.lt.s32 	%p90, %r671, %r1264;
	mov.u32 	%r1153, %r1265;
	mov.u64 	%rd513, %rd623;
	mov.u32 	%r1282, %r1264;
	mov.u64 	%rd640, %rd622;
	@%p90 bra 	$L__BB0_303;
	setp.lt.s64 	%p91, %rd622, %rd371;
	selp.b32 	%r1282, %r1264, %r671, %p91;
	min.s64 	%rd640, %rd622, %rd371;
	mov.u32 	%r1153, %r1265;
	mov.u64 	%rd513, %rd623;
$L__BB0_303:
	setp.ne.s32 	%p92, %r490, 0;
	@%p92 bra 	$L__BB0_305;
	and.b32  	%r691, %r284, 992;
	mov.u32 	%r692, _ZN6thrust24THRUST_300001_SM_1000_NS8cuda_cub4core6detail5shmemE;
	add.s32 	%r693, %r692, %r691;
	st.shared.u32 	[%r693+8], %r1153;
	st.shared.u64 	[%r693+16], %rd513;
	st.shared.u32 	[%r693+24], %r1282;
	st.shared.u64 	[%r693+32], %rd640;
$L__BB0_305:
	bar.sync 	0;
	setp.ne.s32 	%p93, %r284, 0;
	@%p93 bra 	$L__BB0_349;
	ld.shared.u32 	%r389, [_ZN6thrust24THRUST_300001_SM_1000_NS8cuda_cub4core6detail5shmemE+40];
	ld.shared.u64 	%rd377, [_ZN6thrust24THRUST_300001_SM_1000_NS8cuda_cub4core6detail5shmemE+48];
	ld.shared.u32 	%r390, [_ZN6thrust24THRUST_300001_SM_1000_NS8cuda_cub4core6detail5shmemE+56];
	ld.shared.u64 	%rd378, [_ZN6thrust24THRUST_300001_SM_1000_NS8cuda_cub4core6detail5shmemE+64];
	setp.lt.s32 	%p94, %r1153, %r389;
	mov.u32 	%r1268, %r1153;
	mov.u64 	%rd626, %rd513;
	@%p94 bra 	$L__BB0_309;
	setp.lt.s32 	%p95, %r389, %r1153;
	mov.u32 	%r1268, %r389;
	mov.u64 	%rd626, %rd377;
	@%p95 bra 	$L__BB0_309;
	setp.lt.s64 	%p96, %rd513, %rd377;
	selp.b32 	%r1268, %r1153, %r389, %p96;
	min.s64 	%rd626, %rd513, %rd377;
$L__BB0_309:
	setp.lt.s32 	%p97, %r1282, %r390;
	mov.u32 	%r1269, %r390;
	mov.u64 	%rd627, %rd378;
	@%p97 bra 	$L__BB0_313;
	setp.ge.s32 	%p98, %r390, %r1282;
	mov.u32 	%r1269, %r1282;
	mov.u64 	%rd627, %rd640;
	@%p98 bra 	$L__BB0_311;
	bra.uni 	$L__BB0_313;
$L__BB0_311:
	setp.ge.s64 	%p99, %rd640, %rd378;
	mov.u32 	%r1269, %r390;
	mov.u64 	%rd627, %rd378;
	@%p99 bra 	$L__BB0_313;
	mov.u32 	%r1269, %r1282;
	mov.u64 	%rd627, %rd640;
$L__BB0_313:
	ld.shared.u32 	%r399, [_ZN6thrust24THRUST_300001_SM_1000_NS8cuda_cub4core6detail5shmemE+72];
	ld.shared.u64 	%rd388, [_ZN6thrust24THRUST_300001_SM_1000_NS8cuda_cub4core6detail5shmemE+80];
	ld.shared.u32 	%r401, [_ZN6thrust24THRUST_300001_SM_1000_NS8cuda_cub4core6detail5shmemE+88];
	ld.shared.u64 	%rd390, [_ZN6thrust24THRUST_300001_SM_1000_NS8cuda_cub4core6detail5shmemE+96];
	setp.lt.s32 	%p100, %r1268, %r399;
	mov.u32 	%r1270, %r1268;
	mov.u64 	%rd628, %rd626;
	@%p100 bra 	$L__BB0_316;
	setp.lt.s32 	%p101, %r399, %r1268;
	mov.u32 	%r1270, %r399;
	mov.u64 	%rd628, %rd388;
	@%p101 bra 	$L__BB0_316;
	setp.lt.s64 	%p102, %rd626, %rd388;
	selp.b32 	%r1270, %r1268, %r399, %p102;
	min.s64 	%rd628, %rd626, %rd388;
$L__BB0_316:
	setp.lt.s32 	%p103, %r1269, %r401;
	mov.u32 	%r1271, %r401;
	mov.u64 	%rd629, %rd390;
	@%p103 bra 	$L__BB0_319;
	setp.lt.s32 	%p104, %r401, %r1269;
	mov.u32 	%r1271, %r1269;
	mov.u64 	%rd629, %rd627;
	@%p104 bra 	$L__BB0_319;
	setp.lt.s64 	%p105, %rd627, %rd390;
	selp.b64 	%rd629, %rd627, %rd390, %p105;
	selp.b32 	%r1271, %r1269, %r401, %p105;
$L__BB0_319:
	ld.shared.u32 	%r409, [_ZN6thrust24THRUST_300001_SM_1000_NS8cuda_cub4core6detail5shmemE+104];
	ld.shared.u64 	%rd398, [_ZN6thrust24THRUST_300001_SM_1000_NS8cuda_cub4core6detail5shmemE+112];
	ld.shared.u32 	%r411, [_ZN6thrust24THRUST_300001_SM_1000_NS8cuda_cub4core6detail5shmemE+120];
	ld.shared.u64 	%rd400, [_ZN6thrust24THRUST_300001_SM_1000_NS8cuda_cub4core6detail5shmemE+128];
	setp.lt.s32 	%p106, %r1270, %r409;
	mov.u32 	%r1272, %r1270;
	mov.u64 	%rd630, %rd628;
	@%p106 bra 	$L__BB0_322;
	setp.lt.s32 	%p107, %r409, %r1270;
	mov.u32 	%r1272, %r409;
	mov.u64 	%rd630, %rd398;
	@%p107 bra 	$L__BB0_322;
	setp.lt.s64 	%p108, %rd628, %rd398;
	selp.b32 	%r1272, %r1270, %r409, %p108;
	min.s64 	%rd630, %rd628, %rd398;
$L__BB0_322:
	setp.lt.s32 	%p109, %r1271, %r411;
	mov.u32 	%r1273, %r411;
	mov.u64 	%rd631, %rd400;
	@%p109 bra 	$L__BB0_325;
	setp.lt.s32 	%p110, %r411, %r1271;
	mov.u32 	%r1273, %r1271;
	mov.u64 	%rd631, %rd629;
	@%p110 bra 	$L__BB0_325;
	setp.lt.s64 	%p111, %rd629, %rd400;
	selp.b64 	%rd631, %rd629, %rd400, %p111;
	selp.b32 	%r1273, %r1271, %r411, %p111;
$L__BB0_325:
	ld.shared.u32 	%r419, [_ZN6thrust24THRUST_300001_SM_1000_NS8cuda_cub4core6detail5shmemE+136];
	ld.shared.u64 	%rd408, [_ZN6thrust24THRUST_300001_SM_1000_NS8cuda_cub4core6detail5shmemE+144];
	ld.shared.u32 	%r421, [_ZN6thrust24THRUST_300001_SM_1000_NS8cuda_cub4core6detail5shmemE+152];
	ld.shared.u64 	%rd410, [_ZN6thrust24THRUST_300001_SM_1000_NS8cuda_cub4core6detail5shmemE+160];
	setp.lt.s32 	%p112, %r1272, %r419;
	mov.u32 	%r1274, %r1272;
	mov.u64 	%rd632, %rd630;
	@%p112 bra 	$L__BB0_328;
	setp.lt.s32 	%p113, %r419, %r1272;
	mov.u32 	%r1274, %r419;
	mov.u64 	%rd632, %rd408;
	@%p113 bra 	$L__BB0_328;
	setp.lt.s64 	%p114, %rd630, %rd408;
	selp.b32 	%r1274, %r1272, %r419, %p114;
	min.s64 	%rd632, %rd630, %rd408;
$L__BB0_328:
	setp.lt.s32 	%p115, %r1273, %r421;
	mov.u32 	%r1275, %r421;
	mov.u64 	%rd633, %rd410;
	@%p115 bra 	$L__BB0_331;
	setp.lt.s32 	%p116, %r421, %r1273;
	mov.u32 	%r1275, %r1273;
	mov.u64 	%rd633, %rd631;
	@%p116 bra 	$L__BB0_331;
	setp.lt.s64 	%p117, %rd631, %rd410;
	selp.b64 	%rd633, %rd631, %rd410, %p117;
	selp.b32 	%r1275, %r1273, %r421, %p117;
$L__BB0_331:
	ld.shared.u32 	%r429, [_ZN6thrust24THRUST_300001_SM_1000_NS8cuda_cub4core6detail5shmemE+168];
	ld.shared.u64 	%rd418, [_ZN6thrust24THRUST_300001_SM_1000_NS8cuda_cub4core6detail5shmemE+176];
	ld.shared.u32 	%r431, [_ZN6thrust24THRUST_300001_SM_1000_NS8cuda_cub4core6detail5shmemE+184];
	ld.shared.u64 	%rd420, [_ZN6thrust24THRUST_300001_SM_1000_NS8cuda_cub4core6detail5shmemE+192];
	setp.lt.s32 	%p118, %r1274, %r429;
	mov.u32 	%r1276, %r1274;
	mov.u64 	%rd634, %rd632;
	@%p118 bra 	$L__BB0_334;
	setp.lt.s32 	%p119, %r429, %r1274;
	mov.u32 	%r1276, %r429;
	mov.u64 	%rd634, %rd418;
	@%p119 bra 	$L__BB0_334;
	setp.lt.s64 	%p120, %rd632, %rd418;
	selp.b32 	%r1276, %r1274, %r429, %p120;
	min.s64 	%rd634, %rd632, %rd418;
$L__BB0_334:
	setp.lt.s32 	%p121, %r1275, %r431;
	mov.u32 	%r1277, %r431;
	mov.u64 	%rd635, %rd420;
	@%p121 bra 	$L__BB0_337;
	setp.lt.s32 	%p122, %r431, %r1275;
	mov.u32 	%r1277, %r1275;
	mov.u64 	%rd635, %rd633;
	@%p122 bra 	$L__BB0_337;
	setp.lt.s64 	%p123, %rd633, %rd420;
	selp.b64 	%rd635, %rd633, %rd420, %p123;
	selp.b32 	%r1277, %r1275, %r431, %p123;
$L__BB0_337:
	ld.shared.u32 	%r439, [_ZN6thrust24THRUST_300001_SM_1000_NS8cuda_cub4core6detail5shmemE+200];
	ld.shared.u64 	%rd428, [_ZN6thrust24THRUST_300001_SM_1000_NS8cuda_cub4core6detail5shmemE+208];
	ld.shared.u32 	%r441, [_ZN6thrust24THRUST_300001_SM_1000_NS8cuda_cub4core6detail5shmemE+216];
	ld.shared.u64 	%rd430, [_ZN6thrust24THRUST_300001_SM_1000_NS8cuda_cub4core6detail5shmemE+224];
	setp.lt.s32 	%p124, %r1276, %r439;
	mov.u32 	%r1278, %r1276;
	mov.u64 	%rd636, %rd634;
	@%p124 bra 	$L__BB0_340;
	setp.lt.s32 	%p125, %r439, %r1276;
	mov.u32 	%r1278, %r439;
	mov.u64 	%rd636, %rd428;
	@%p125 bra 	$L__BB0_340;
	setp.lt.s64 	%p126, %rd634, %rd428;
	selp.b32 	%r1278, %r1276, %r439, %p126;
	min.s64 	%rd636, %rd634, %rd428;
$L__BB0_340:
	setp.lt.s32 	%p127, %r1277, %r441;
	mov.u32 	%r1279, %r441;
	mov.u64 	%rd637, %rd430;
	@%p127 bra 	$L__BB0_343;
	setp.lt.s32 	%p128, %r441, %r1277;
	mov.u32 	%r1279, %r1277;
	mov.u64 	%rd637, %rd635;
	@%p128 bra 	$L__BB0_343;
	setp.lt.s64 	%p129, %rd635, %rd430;
	selp.b64 	%rd637, %rd635, %rd430, %p129;
	selp.b32 	%r1279, %r1277, %r441, %p129;
$L__BB0_343:
	ld.shared.u32 	%r449, [_ZN6thrust24THRUST_300001_SM_1000_NS8cuda_cub4core6detail5shmemE+232];
	ld.shared.u64 	%rd438, [_ZN6thrust24THRUST_300001_SM_1000_NS8cuda_cub4core6detail5shmemE+240];
	ld.shared.u32 	%r451, [_ZN6thrust24THRUST_300001_SM_1000_NS8cuda_cub4core6detail5shmemE+248];
	ld.shared.u64 	%rd440, [_ZN6thrust24THRUST_300001_SM_1000_NS8cuda_cub4core6detail5shmemE+256];
	setp.lt.s32 	%p130, %r1278, %r449;
	mov.u32 	%r1153, %r1278;
	mov.u64 	%rd513, %rd636;
	@%p130 bra 	$L__BB0_346;
	setp.lt.s32 	%p131, %r449, %r1278;
	mov.u32 	%r1153, %r449;
	mov.u64 	%rd513, %rd438;
	@%p131 bra 	$L__BB0_346;
	setp.lt.s64 	%p132, %rd636, %rd438;
	selp.b32 	%r1153, %r1278, %r449, %p132;
	min.s64 	%rd513, %rd636, %rd438;
$L__BB0_346:
	setp.lt.s32 	%p133, %r1279, %r451;
	mov.u32 	%r1282, %r451;
	mov.u64 	%rd640, %rd440;
	@%p133 bra 	$L__BB0_349;
	setp.lt.s32 	%p134, %r451, %r1279;
	mov.u32 	%r1282, %r1279;
	mov.u64 	%rd640, %rd637;
	@%p134 bra 	$L__BB0_349;
	setp.lt.s64 	%p135, %rd637, %rd440;
	selp.b64 	%rd640, %rd637, %rd440, %p135;
	selp.b32 	%r1282, %r1279, %r451, %p135;
$L__BB0_349:
	mov.u32 	%r1121, %tid.x;
	setp.ne.s32 	%p339, %r1121, 0;
	@%p339 bra 	$L__BB0_351;
	cvta.to.global.u64 	%rd484, %rd452;
	st.global.u32 	[%rd484], %r1153;
	st.global.u64 	[%rd484+8], %rd513;
	st.global.u32 	[%rd484+16], %r1282;
	st.global.u64 	[%rd484+24], %rd640;
$L__BB0_351:
	ret;

}
	// .globl	_ZN6thrust24THRUST_300001_SM_1000_NS8cuda_cub4core6detail13_kernel_agentINS1_8__reduce11ReduceAgentINS0_18transform_iteratorINS1_9__extrema12arg_minmax_fIilN4cuda3std3__44lessIiEEE15duplicate_tupleENS0_12zip_iteratorINSC_5tupleIJNS0_6detail15normal_iteratorINS0_10device_ptrIiEEEENS0_17counting_iteratorIlNS0_11use_defaultESP_SP_EEEEEEENSI_IJNSI_IJilEEEST_EEESU_EEPSU_SU_iSF_EEJSV_SW_iN3cub18CUB_300001_SM_100013GridEvenShareIiEENSZ_9GridQueueIjEESF_EEEvDpT0_
.visible .entry _ZN6thrust24THRUST_300001_SM_1000_NS8cuda_cub4core6detail13_kernel_agentINS1_8__reduce11ReduceAgentINS0_18transform_iteratorINS1_9__extrema12arg_minmax_fIilN4cuda3std3__44lessIiEEE15duplicate_tupleENS0_12zip_iteratorINSC_5tupleIJNS0_6detail15normal_iteratorINS0_10device_ptrIiEEEENS0_17counting_iteratorIlNS0_11use_defaultESP_SP_EEEEEEENSI_IJNSI_IJilEEEST_EEESU_EEPSU_SU_iSF_EEJSV_SW_iN3cub18CUB_300001_SM_100013GridEvenShareIiEENSZ_9GridQueueIjEESF_EEEvDpT0_(
	.param .align 8 .b8 _ZN6thrust24THRUST_300001_SM_1000_NS8cuda_cub4core6detail13_kernel_agentINS1_8__reduce11ReduceAgentINS0_18transform_iteratorINS1_9__extrema12arg_minmax_fIilN4cuda3std3__44lessIiEEE15duplicate_tupleENS0_12zip_iteratorINSC_5tupleIJNS0_6detail15normal_iteratorINS0_10device_ptrIiEEEENS0_17counting_iteratorIlNS0_11use_defaultESP_SP_EEEEEEENSI_IJNSI_IJilEEEST_EEESU_EEPSU_SU_iSF_EEJSV_SW_iN3cub18CUB_300001_SM_100013GridEvenShareIiEENSZ_9GridQueueIjEESF_EEEvDpT0__param_0[24],
	.param .u64 .ptr .align 1 _ZN6thrust24THRUST_300001_SM_1000_NS8cuda_cub4core6detail13_kernel_agentINS1_8__reduce11ReduceAgentINS0_18transform_iteratorINS1_9__extrema12arg_minmax_fIilN4cuda3std3__44lessIiEEE15duplicate_tupleENS0_12zip_iteratorINSC_5tupleIJNS0_6detail15normal_iteratorINS0_10device_ptrIiEEEENS0_17counting_iteratorIlNS0_11use_defaultESP_SP_EEEEEEENSI_IJNSI_IJilEEEST_EEESU_EEPSU_SU_iSF_EEJSV_SW_iN3cub18CUB_300001_SM_100013GridEvenShareIiEENSZ_9GridQueueIjEESF_EEEvDpT0__param_1,
	.param .u32 _ZN6thrust24THRUST_300001_SM_1000_NS8cuda_cub4core6detail13_kernel_agentINS1_8__reduce11ReduceAgentINS0_18transform_iteratorINS1_9__extrema12arg_minmax_fIilN4cuda3std3__44lessIiEEE15duplicate_tupleENS0_12zip_iteratorINSC_5tupleIJNS0_6detail15normal_iteratorINS0_10device_ptrIiEEEENS0_17counting_iteratorIlNS0_11use_defaultESP_SP_EEEEEEENSI_IJNSI_IJilEEEST_EEESU_EEPSU_SU_iSF_EEJSV_SW_iN3cub18CUB_300001_SM_100013GridEvenShareIiEENSZ_9GridQueueIjEESF_EEEvDpT0__param_2,
	.param .align 4 .b8 _ZN6thrust24THRUST_300001_SM_1000_NS8cuda_cub4core6detail13_kernel_agentINS1_8__reduce11ReduceAgentINS0_18transform_iteratorINS1_9__extrema12arg_minmax_fIilN4cuda3std3__44lessIiEEE15duplicate_tupleENS0_12zip_iteratorINSC_5tupleIJNS0_6detail15normal_iteratorINS0_10device_ptrIiEEEENS0_17counting_iteratorIlNS0_11use_defaultESP_SP_EEEEEEENSI_IJNSI_IJilEEEST_EEESU_EEPSU_SU_iSF_EEJSV_SW_iN3cub18CUB_300001_SM_100013GridEvenShareIiEENSZ_9GridQueueIjEESF_EEEvDpT0__param_3[40],
	.param .align 8 .b8 _ZN6thrust24THRUST_300001_SM_1000_NS8cuda_cub4core6detail13_kernel_agentINS1_8__reduce11ReduceAgentINS0_18transform_iteratorINS1_9__extrema12arg_minmax_fIilN4cuda3std3__44lessIiEEE15duplicate_tupleENS0_12zip_iteratorINSC_5tupleIJNS0_6detail15normal_iteratorINS0_10device_ptrIiEEEENS0_17counting_iteratorIlNS0_11use_defaultESP_SP_EEEEEEENSI_IJNSI_IJilEEEST_EEESU_EEPSU_SU_iSF_EEJSV_SW_iN3cub18CUB_300001_SM_100013GridEvenShareIiEENSZ_9GridQueueIjEESF_EEEvDpT0__param_4[8],
	.param .align 1 .b8 _ZN6thrust24THRUST_300001_SM_1000_NS8cuda_cub4core6detail13_kernel_agentINS1_8__reduce11ReduceAgentINS0_18transform_iteratorINS1_9__extrema12arg_minmax_fIilN4cuda3std3__44lessIiEEE15duplicate_tupleENS0_12zip_iteratorINSC_5tupleIJNS0_6detail15normal_iteratorINS0_10device_ptrIiEEEENS0_17counting_iteratorIlNS0_11use_defaultESP_SP_EEEEEEENSI_IJNSI_IJilEEEST_EEESU_EEPSU_SU_iSF_EEJSV_SW_iN3cub18CUB_300001_SM_100013GridEvenShareIiEENSZ_9GridQueueIjEESF_EEEvDpT0__param_5[1]
)
.maxntid 256
{
	.reg .pred 	%p<342>;
	.reg .b16 	%rs<9>;
	.reg .b32 	%r<1321>;
	.reg .b64 	%rd<626>;

	ld.param.u64 	%rd434, [_ZN6thrust24THRUST_300001_SM_1000_NS8cuda_cub4core6detail13_kernel_agentINS1_8__reduce11ReduceAgentINS0_18transform_iteratorINS1_9__extrema12arg_minmax_fIilN4cuda3std3__44lessIiEEE15duplicate_tupleENS0_12zip_iteratorINSC_5tupleIJNS0_6detail15normal_iteratorINS0_10device_ptrIiEEEENS0_17counting_iteratorIlNS0_11use_defaultESP_SP_EEEEEEENSI_IJNSI_IJilEEEST_EEESU_EEPSU_SU_iSF_EEJSV_SW_iN3cub18CUB_300001_SM_100013GridEvenShareIiEENSZ_9GridQueueIjEESF_EEEvDpT0__param_0+8];
	ld.param.u64 	%rd433, [_ZN6thrust24THRUST_300001_SM_1000_NS8cuda_cub4core6detail13_kernel_agentINS1_8__reduce11ReduceAgentINS0_18transform_iteratorINS1_9__extrema12arg_minmax_fIilN4cuda3std3__44lessIiEEE15duplicate_tupleENS0_12zip_iteratorINSC_5tupleIJNS0_6detail15normal_iteratorINS0_10device_ptrIiEEEENS0_17counting_iteratorIlNS0_11use_defaultESP_SP_EEEEEEENSI_IJNSI_IJilEEEST_EEESU_EEPSU_SU_iSF_EEJSV_SW_iN3cub18CUB_300001_SM_100013GridEvenShareIiEENSZ_9GridQueueIjEESF_EEEvDpT0__param_0];
	ld.param.u64 	%rd436, [_ZN6thrust24THRUST_300001_SM_1000_NS8cuda_cub4core6detail13_kernel_agentINS1_8__reduce11ReduceAgentINS0_18transform_iteratorINS1_9__extrema12arg_minmax_fIilN4cuda3std3__44lessIiEEE15duplicate_tupleENS0_12zip_iteratorINSC_5tupleIJNS0_6detail15normal_iteratorINS0_10device_ptrIiEEEENS0_17counting_iteratorIlNS0_11use_defaultESP_SP_EEEEEEENSI_IJNSI_IJilEEEST_EEESU_EEPSU_SU_iSF_EEJSV_SW_iN3cub18CUB_300001_SM_100013GridEvenShareIiEENSZ_9GridQueueIjEESF_EEEvDpT0__param_4];
	ld.param.u64 	%rd435, [_ZN6thrust24THRUST_300001_SM_1000_NS8cuda_cub4core6detail13_kernel_agentINS1_8__reduce11ReduceAgentINS0_18transform_iteratorINS1_9__extrema12arg_minmax_fIilN4cuda3std3__44lessIiEEE15duplicate_tupleENS0_12zip_iteratorINSC_5tupleIJNS0_6detail15normal_iteratorINS0_10device_ptrIiEEEENS0_17counting_iteratorIlNS0_11use_defaultESP_SP_EEEEEEENSI_IJNSI_IJilEEEST_EEESU_EEPSU_SU_iSF_EEJSV_SW_iN3cub18CUB_300001_SM_100013GridEvenShareIiEENSZ_9GridQueueIjEESF_EEEvDpT0__param_1];
	ld.param.u32 	%r492, [_ZN6thrust24THRUST_300001_SM_1000_NS8cuda_cub4core6detail13_kernel_agentINS1_8__reduce11ReduceAgentINS0_18transform_iteratorINS1_9__extrema12arg_minmax_fIilN4cuda3std3__44lessIiEEE15duplicate_tupleENS0_12zip_iteratorINSC_5tupleIJNS0_6detail15normal_iteratorINS0_10device_ptrIiEEEENS0_17counting_iteratorIlNS0_11use_defaultESP_SP_EEEEEEENSI_IJNSI_IJilEEEST_EEESU_EEPSU_SU_iSF_EEJSV_SW_iN3cub18CUB_300001_SM_100013GridEvenShareIiEENSZ_9GridQueueIjEESF_EEEvDpT0__param_2];
	cvta.to.global.u64 	%rd1, %rd436;
	cvta.to.global.u64 	%rd2, %rd433;
	mov.u32 	%r1, %ctaid.x;
	shl.b32 	%r2, %r1, 9;
	mov.u32 	%r503, %nctaid.x;
	shl.b32 	%r3, %r503, 9;
	add.s32 	%r504, %r2, 512;
	setp.le.s32 	%p1, %r504, %r492;
	@%p1 bra 	$L__BB1_216;
	sub.s32 	%r4, %r492, %r2;
	mov.u32 	%r5, %tid.x;
	setp.ge.s32 	%p138, %r5, %r4;
	mov.b32 	%r1178, 0;
	mov.b64 	%rd494, 0;
	mov.u32 	%r1159, %r5;
	@%p138 bra 	$L__BB1_3;
	add.s32 	%r725, %r2, %r5;
	cvt.s64.s32 	%rd459, %r725;
	mul.wide.s32 	%rd460, %r725, 4;
	add.s64 	%rd461, %rd2, %rd460;
	add.s64 	%rd494, %rd434, %rd459;
	ld.global.u32 	%r1178, [%rd461];
	add.s32 	%r1159, %r5, 256;
$L__BB1_3:
	setp.ge.s32 	%p139, %r1159, %r4;
	mov.u64 	%rd493, %rd494;
	mov.u32 	%r1177, %r1178;
	@%p139 bra 	$L__BB1_40;
	not.b32 	%r727, %r1159;
	add.s32 	%r728, %r492, %r727;
	sub.s32 	%r10, %r728, %r2;
	and.b32  	%r729, %r10, 768;
	setp.eq.s32 	%p140, %r729, 768;
	mov.u32 	%r1177, %r1178;
	mov.u64 	%rd493, %rd494;
	@%p140 bra 	$L__BB1_13;
	add.s32 	%r1153, %r1159, %r2;
	shr.u32 	%r730, %r10, 8;
	add.s32 	%r731, %r730, 1;
	and.b32  	%r732, %r731, 3;
	neg.s32 	%r1152, %r732;
	mov.u32 	%r1177, %r1178;
	mov.u64 	%rd493, %rd494;
$L__BB1_6:
	.pragma "nounroll";
	mov.u64 	%rd7, %rd494;
	mov.u32 	%r17, %r1178;
	mov.u64 	%rd6, %rd493;
	mov.u32 	%r16, %r1177;
	cvt.s64.s32 	%rd463, %r1153;
	add.s64 	%rd8, %rd434, %rd463;
	mul.wide.s32 	%rd464, %r1153, 4;
	add.s64 	%rd465, %rd2, %rd464;
	ld.global.u32 	%r18, [%rd465];
	setp.lt.s32 	%p141, %r16, %r18;
	@%p141 bra 	$L__BB1_9;
	setp.lt.s32 	%p142, %r18, %r16;
	mov.u64 	%rd493, %rd8;
	mov.u32 	%r1177, %r18;
	@%p142 bra 	$L__BB1_9;
	setp.lt.s64 	%p143, %rd6, %rd8;
	min.s64 	%rd493, %rd6, %rd8;
	selp.b32 	%r1177, %r16, %r18, %p143;
$L__BB1_9:
	setp.lt.s32 	%p144, %r17, %r18;
	mov.u32 	%r1178, %r18;
	mov.u64 	%rd494, %rd8;
	@%p144 bra 	$L__BB1_12;
	setp.lt.s32 	%p145, %r18, %r17;
	mov.u32 	%r1178, %r17;
	mov.u64 	%rd494, %rd7;
	@%p145 bra 	$L__BB1_12;
	setp.lt.s64 	%p146, %rd7, %rd8;
	selp.b32 	%r1178, %r17, %r18, %p146;
	min.s64 	%rd494, %rd7, %rd8;
$L__BB1_12:
	add.s32 	%r1159, %r1159, 256;
	add.s32 	%r1153, %r1153, 256;
	add.s32 	%r1152, %r1152, 1;
	setp.ne.s32 	%p147, %r1152, 0;
	@%p147 bra 	$L__BB1_6;
$L__BB1_13:
	setp.lt.u32 	%p148, %r10, 768;
	@%p148 bra 	$L__BB1_40;
	add.s32 	%r1164, %r1159, %r2;
	add.s32 	%r1167, %r1164, 256;
	add.s32 	%r1166, %r1164, 512;
	add.s32 	%r1165, %r1164, 768;
$L__BB1_15:
	cvt.s64.s32 	%rd466, %r1167;
	add.s64 	%rd19, %rd434, %rd466;
	cvt.s64.s32 	%rd467, %r1166;
	add.s64 	%rd20, %rd434, %rd467;
	cvt.s64.s32 	%rd468, %r1165;
	add.s64 	%rd21, %rd434, %rd468;
	cvt.s64.s32 	%rd469, %r1164;
	mul.wide.s32 	%rd470, %r1164, 4;
	cvta.to.global.u64 	%rd471, %rd433;
	add.s64 	%rd472, %rd471, %rd470;
	add.s64 	%rd22, %rd472, 2048;
	add.s64 	%rd23, %rd434, %rd469;
	ld.global.u32 	%r42, [%rd472];
	setp.lt.s32 	%p149, %r1177, %r42;
	mov.u64 	%rd487, %rd493;
	mov.u32 	%r1171, %r1177;
	@%p149 bra 	$L__BB1_18;
	setp.lt.s32 	%p150, %r42, %r1177;
	mov.u64 	%rd487, %rd23;
	mov.u32 	%r1171, %r42;
	@%p150 bra 	$L__BB1_18;
	setp.lt.s64 	%p151, %rd493, %rd23;
	min.s64 	%rd487, %rd493, %rd23;
	selp.b32 	%r1171, %r1177, %r42, %p151;
$L__BB1_18:
	setp.lt.s32 	%p152, %r1178, %r42;
	mov.u32 	%r1172, %r42;
	mov.u64 	%rd488, %rd23;
	@%p152 bra 	$L__BB1_21;
	setp.lt.s32 	%p153, %r42, %r1178;
	mov.u32 	%r1172, %r1178;
	mov.u64 	%rd488, %rd494;
	@%p153 bra 	$L__BB1_21;
	setp.lt.s64 	%p154, %rd494, %rd23;
	selp.b32 	%r1172, %r1178, %r42, %p154;
	min.s64 	%rd488, %rd494, %rd23;
$L__BB1_21:
	ld.global.u32 	%r47, [%rd22+-1024];
	setp.lt.s32 	%p155, %r1171, %r47;
	mov.u64 	%rd489, %rd487;
	mov.u32 	%r1173, %r1171;
	@%p155 bra 	$L__BB1_24;
	setp.lt.s32 	%p156, %r47, %r1171;
	mov.u64 	%rd489, %rd19;
	mov.u32 	%r1173, %r47;
	@%p156 bra 	$L__BB1_24;
	setp.lt.s64 	%p157, %rd487, %rd19;
	min.s64 	%rd489, %rd487, %rd19;
	selp.b32 	%r1173, %r1171, %r47, %p157;
$L__BB1_24:
	setp.lt.s32 	%p158, %r1172, %r47;
	mov.u32 	%r1174, %r47;
	mov.u64 	%rd490, %rd19;
	@%p158 bra 	$L__BB1_27;
	setp.lt.s32 	%p159, %r47, %r1172;
	mov.u32 	%r1174, %r1172;
	mov.u64 	%rd490, %rd488;
	@%p159 bra 	$L__BB1_27;
	setp.lt.s64 	%p160, %rd488, %rd19;
	selp.b32 	%r1174, %r1172, %r47, %p160;
	min.s64 	%rd490, %rd488, %rd19;
$L__BB1_27:
	ld.global.u32 	%r52, [%rd22];
	setp.lt.s32 	%p161, %r1173, %r52;
	mov.u64 	%rd491, %rd489;
	mov.u32 	%r1175, %r1173;
	@%p161 bra 	$L__BB1_30;
	setp.lt.s32 	%p162, %r52, %r1173;
	mov.u64 	%rd491, %rd20;
	mov.u32 	%r1175, %r52;
	@%p162 bra 	$L__BB1_30;
	setp.lt.s64 	%p163, %rd489, %rd20;
	min.s64 	%rd491, %rd489, %rd20;
	selp.b32 	%r1175, %r1173, %r52, %p163;
$L__BB1_30:
	setp.lt.s32 	%p164, %r1174, %r52;
	mov.u32 	%r1176, %r52;
	mov.u64 	%rd492, %rd20;
	@%p164 bra 	$L__BB1_33;
	setp.lt.s32 	%p165, %r52, %r1174;
	mov.u32 	%r1176, %r1174;
	mov.u64 	%rd492, %rd490;
	@%p165 bra 	$L__BB1_33;
	setp.lt.s64 	%p166, %rd490, %rd20;
	selp.b32 	%r1176, %r1174, %r52, %p166;
	min.s64 	%rd492, %rd490, %rd20;
$L__BB1_33:
	ld.global.u32 	%r57, [%rd22+1024];
	setp.lt.s32 	%p167, %r1175, %r57;
	mov.u64 	%rd493, %rd491;
	mov.u32 	%r1177, %r1175;
	@%p167 bra 	$L__BB1_36;
	setp.lt.s32 	%p168, %r57, %r1175;
	mov.u64 	%rd493, %rd21;
	mov.u32 	%r1177, %r57;
	@%p168 bra 	$L__BB1_36;
	setp.lt.s64 	%p169, %rd491, %rd21;
	min.s64 	%rd493, %rd491, %rd21;
	selp.b32 	%r1177, %r1175, %r57, %p169;
$L__BB1_36:
	setp.lt.s32 	%p170, %r1176, %r57;
	mov.u32 	%r1178, %r57;
	mov.u64 	%rd494, %rd21;
	@%p170 bra 	$L__BB1_39;
	setp.lt.s32 	%p171, %r57, %r1176;
	mov.u32 	%r1178, %r1176;
	mov.u64 	%rd494, %rd492;
	@%p171 bra 	$L__BB1_39;
	setp.lt.s64 	%p172, %rd492, %rd21;
	selp.b32 	%r1178, %r1176, %r57, %p172;
	min.s64 	%rd494, %rd492, %rd21;
$L__BB1_39:
	add.s32 	%r1159, %r1159, 1024;
	add.s32 	%r1167, %r1167, 1024;
	add.s32 	%r1166, %r1166, 1024;
	add.s32 	%r1165, %r1165, 1024;
	add.s32 	%r1164, %r1164, 1024;
	setp.lt.s32 	%p173, %r1159, %r4;
	@%p173 bra 	$L__BB1_15;
$L__BB1_40:
	setp.lt.s32 	%p174, %r4, 256;
	@%p174 bra 	$L__BB1_122;
	// begin inline asm
	mov.u32 %r945, %laneid;
	// end inline asm
	mov.b32 	%r983, 1;
	mov.b32 	%r984, 31;
	mov.b32 	%r985, -1;
	// begin inline asm
	shfl.sync.down.b32 %r946, %r1177, %r983, %r984, %r985;
	// end inline asm
	// begin inline asm
	shfl.sync.down.b32 %r951, %r952, %r983, %r984, %r985;
	// end inline asm
	mov.b64 	{%r957, %r962}, %rd493;
	// begin inline asm
	shfl.sync.down.b32 %r956, %r957, %r983, %r984, %r985;
	// end inline asm
	// begin inline asm
	shfl.sync.down.b32 %r961, %r962, %r983, %r984, %r985;
	// end inline asm
	mov.b64 	%rd42, {%r956, %r961};
	// begin inline asm
	shfl.sync.down.b32 %r966, %r1178, %r983, %r984, %r985;
	// end inline asm
	// begin inline asm
	shfl.sync.down.b32 %r971, %r972, %r983, %r984, %r985;
	// end inline asm
	mov.b64 	{%r977, %r982}, %rd494;
	// begin inline asm
	shfl.sync.down.b32 %r976, %r977, %r983, %r984, %r985;
	// end inline asm
	// begin inline asm
	shfl.sync.down.b32 %r981, %r982, %r983, %r984, %r985;
	// end inline asm
	mov.b64 	%rd43, {%r976, %r981};
	setp.gt.s32 	%p262, %r945, 30;
	mov.u64 	%rd498, %rd494;
	mov.u32 	%r1182, %r1178;
	mov.u64 	%rd502, %rd493;
	mov.u32 	%r1186, %r1177;
	@%p262 bra 	$L__BB1_48;
	setp.lt.s32 	%p263, %r1177, %r946;
	mov.u64 	%rd502, %rd493;
	mov.u32 	%r1186, %r1177;
	@%p263 bra 	$L__BB1_45;
	setp.lt.s32 	%p264, %r946, %r1177;
	mov.u64 	%rd502, %rd42;
	mov.u32 	%r1186, %r946;
	@%p264 bra 	$L__BB1_45;
	setp.lt.s64 	%p265, %rd493, %rd42;
	min.s64 	%rd502, %rd493, %rd42;
	selp.b32 	%r1186, %r1177, %r946, %p265;
$L__BB1_45:
	setp.lt.s32 	%p266, %r1178, %r966;
	mov.u64 	%rd498, %rd43;
	mov.u32 	%r1182, %r966;
	@%p266 bra 	$L__BB1_48;
	setp.lt.s32 	%p267, %r966, %r1178;
	mov.u64 	%rd498, %rd494;
	mov.u32 	%r1182, %r1178;
	@%p267 bra 	$L__BB1_48;
	setp.lt.s64 	%p268, %rd494, %rd43;
	selp.b32 	%r1182, %r1178, %r966, %p268;
	min.s64 	%rd498, %rd494, %rd43;
$L__BB1_48:
	mov.b32 	%r1023, 2;
	mov.b32 	%r1024, 31;
	mov.b32 	%r1025, -1;
	// begin inline asm
	shfl.sync.down.b32 %r986, %r1186, %r1023, %r1024, %r1025;
	// end inline asm
	// begin inline asm
	shfl.sync.down.b32 %r991, %r992, %r1023, %r1024, %r1025;
	// end inline asm
	mov.b64 	{%r997, %r1002}, %rd502;
	// begin inline asm
	shfl.sync.down.b32 %r996, %r997, %r1023, %r1024, %r1025;
	// end inline asm
	// begin inline asm
	shfl.sync.down.b32 %r1001, %r1002, %r1023, %r1024, %r1025;
	// end inline asm
	mov.b64 	%rd49, {%r996, %r1001};
	// begin inline asm
	shfl.sync.down.b32 %r1006, %r1182, %r1023, %r1024, %r1025;
	// end inline asm
	// begin inline asm
	shfl.sync.down.b32 %r1011, %r1012, %r1023, %r1024, %r1025;
	// end inline asm
	mov.b64 	{%r1017, %r1022}, %rd498;
	// begin inline asm
	shfl.sync.down.b32 %r1016, %r1017, %r1023, %r1024, %r1025;
	// end inline asm
	// begin inline asm
	shfl.sync.down.b32 %r1021, %r1022, %r1023, %r1024, %r1025;
	// end inline asm
	mov.b64 	%rd50, {%r1016, %r1021};
	setp.gt.s32 	%p269, %r945, 29;
	mov.u64 	%rd501, %rd498;
	mov.u32 	%r1185, %r1182;
	@%p269 bra 	$L__BB1_55;
	setp.lt.s32 	%p270, %r1186, %r986;
	mov.u64 	%rd500, %rd502;
	mov.u32 	%r1184, %r1186;
	@%p270 bra 	$L__BB1_52;
	setp.lt.s32 	%p271, %r986, %r1186;
	mov.u64 	%rd500, %rd49;
	mov.u32 	%r1184, %r986;
	@%p271 bra 	$L__BB1_52;
	setp.lt.s64 	%p272, %rd502, %rd49;
	min.s64 	%rd500, %rd502, %rd49;
	selp.b32 	%r1184, %r1186, %r986, %p272;
$L__BB1_52:
	setp.lt.s32 	%p273, %r1182, %r1006;
	mov.u64 	%rd501, %rd50;
	mov.u32 	%r1185, %r1006;
	mov.u64 	%rd502, %rd500;
	mov.u32 	%r1186, %r1184;
	@%p273 bra 	$L__BB1_55;
	setp.lt.s32 	%p274, %r1006, %r1182;
	mov.u64 	%rd501, %rd498;
	mov.u32 	%r1185, %r1182;
	mov.u64 	%rd502, %rd500;
	mov.u32 	%r1186, %r1184;
	@%p274 bra 	$L__BB1_55;
	setp.lt.s64 	%p275, %rd498, %rd50;
	selp.b32 	%r1185, %r1182, %r1006, %p275;
	min.s64 	%rd501, %rd498, %rd50;
	mov.u64 	%rd502, %rd500;
	mov.u32 	%r1186, %r1184;
$L__BB1_55:
	mov.b32 	%r1063, 4;
	mov.b32 	%r1064, 31;
	mov.b32 	%r1065, -1;
	// begin inline asm
	shfl.sync.down.b32 %r1026, %r1186, %r1063, %r1064, %r1065;
	// end inline asm
	// begin inline asm
	shfl.sync.down.b32 %r1031, %r1032, %r1063, %r1064, %r1065;
	// end inline asm
	mov.b64 	{%r1037, %r1042}, %rd502;
	// begin inline asm
	shfl.sync.down.b32 %r1036, %r1037, %r1063, %r1064, %r1065;
	// end inline asm
	// begin inline asm
	shfl.sync.down.b32 %r1041, %r1042, %r1063, %r1064, %r1065;
	// end inline asm
	mov.b64 	%rd56, {%r1036, %r1041};
	// begin inline asm
	shfl.sync.down.b32 %r1046, %r1185, %r1063, %r1064, %r1065;
	// end inline asm
	// begin inline asm
	shfl.sync.down.b32 %r1051, %r1052, %r1063, %r1064, %r1065;
	// end inline asm
	mov.b64 	{%r1057, %r1062}, %rd501;
	// begin inline asm
	shfl.sync.down.b32 %r1056, %r1057, %r1063, %r1064, %r1065;
	// end inline asm
	// begin inline asm
	shfl.sync.down.b32 %r1061, %r1062, %r1063, %r1064, %r1065;
	// end inline asm
	mov.b64 	%rd57, {%r1056, %r1061};
	setp.gt.s32 	%p276, %r945, 27;
	mov.u64 	%rd504, %rd501;
	mov.u32 	%r1188, %r1185;
	@%p276 bra 	$L__BB1_62;
	setp.lt.s32 	%p277, %r1186, %r1026;
	mov.u64 	%rd503, %rd502;
	mov.u32 	%r1187, %r1186;
	@%p277 bra 	$L__BB1_59;
	setp.lt.s32 	%p278, %r1026, %r1186;
	mov.u64 	%rd503, %rd56;
	mov.u32 	%r1187, %r1026;
	@%p278 bra 	$L__BB1_59;
	setp.lt.s64 	%p279, %rd502, %rd56;
	min.s64 	%rd503, %rd502, %rd56;
	selp.b32 	%r1187, %r1186, %r1026, %p279;
$L__BB1_59:
	setp.lt.s32 	%p280, %r1185, %r1046;
	mov.u64 	%rd504, %rd57;
	mov.u32 	%r1188, %r1046;
	mov.u64 	%rd502, %rd503;
	mov.u32 	%r1186, %r1187;
	@%p280 bra 	$L__BB1_62;
	setp.lt.s32 	%p281, %r1046, %r1185;
	mov.u64 	%rd504, %rd501;
	mov.u32 	%r1188, %r1185;
	mov.u64 	%rd502, %rd503;
	mov.u32 	%r1186, %r1187;
	@%p281 bra 	$L__BB1_62;
	setp.lt.s64 	%p282, %rd501, %rd57;
	selp.b32 	%r1188, %r1185, %r1046, %p282;
	min.s64 	%rd504, %rd501, %rd57;
	mov.u64 	%rd502, %rd503;
	mov.u32 	%r1186, %r1187;
$L__BB1_62:
	mov.b32 	%r1103, 8;
	mov.b32 	%r1104, 31;
	mov.b32 	%r1105, -1;
	// begin inline asm
	shfl.sync.down.b32 %r1066, %r1186, %r1103, %r1104, %r1105;
	// end inline asm
	// begin inline asm
	shfl.sync.down.b32 %r1071, %r1072, %r1103, %r1104, %r1105;
	// end inline asm
	mov.b64 	{%r1077, %r1082}, %rd502;
	// begin inline asm
	shfl.sync.down.b32 %r1076, %r1077, %r1103, %r1104, %r1105;
	// end inline asm
	// begin inline asm
	shfl.sync.down.b32 %r1081, %r1082, %r1103, %r1104, %r1105;
	// end inline asm
	mov.b64 	%rd63, {%r1076, %r1081};
	// begin inline asm
	shfl.sync.down.b32 %r1086, %r1188, %r1103, %r1104, %r1105;
	// end inline asm
	// begin inline asm
	shfl.sync.down.b32 %r1091, %r1092, %r1103, %r1104, %r1105;
	// end inline asm
	mov.b64 	{%r1097, %r1102}, %rd504;
	// begin inline asm
	shfl.sync.down.b32 %r1096, %r1097, %r1103, %r1104, %r1105;
	// end inline asm
	// begin inline asm
	shfl.sync.down.b32 %r1101, %r1102, %r1103, %r1104, %r1105;
	// end inline asm
	mov.b64 	%rd64, {%r1096, %r1101};
	setp.gt.s32 	%p283, %r945, 23;
	mov.u64 	%rd507, %rd504;
	mov.u32 	%r1191, %r1188;
	@%p283 bra 	$L__BB1_69;
	setp.lt.s32 	%p284, %r1186, %r1066;
	mov.u64 	%rd506, %rd502;
	mov.u32 	%r1190, %r1186;
	@%p284 bra 	$L__BB1_66;
	setp.lt.s32 	%p285, %r1066, %r1186;
	mov.u64 	%rd506, %rd63;
	mov.u32 	%r1190, %r1066;
	@%p285 bra 	$L__BB1_66;
	setp.lt.s64 	%p286, %rd502, %rd63;
	min.s64 	%rd506, %rd502, %rd63;
	selp.b32 	%r1190, %r1186, %r1066, %p286;
$L__BB1_66:
	setp.lt.s32 	%p287, %r1188, %r1086;
	mov.u64 	%rd507, %rd64;
	mov.u32 	%r1191, %r1086;
	mov.u64 	%rd502, %rd506;
	mov.u32 	%r1186, %r1190;
	@%p287 bra 	$L__BB1_69;
	setp.lt.s32 	%p288, %r1086, %r1188;
	mov.u64 	%rd507, %rd504;
	mov.u32 	%r1191, %r1188;
	mov.u64 	%rd502, %rd506;
	mov.u32 	%r1186, %r1190;
	@%p288 bra 	$L__BB1_69;
	setp.lt.s64 	%p289, %rd504, %rd64;
	selp.b32 	%r1191, %r1188, %r1086, %p289;
	min.s64 	%rd507, %rd504, %rd64;
	mov.u64 	%rd502, %rd506;
	mov.u32 	%r1186, %r1190;
$L__BB1_69:
	mov.b32 	%r1143, 16;
	mov.b32 	%r1144, 31;
	mov.b32 	%r1145, -1;
	// begin inline asm
	shfl.sync.down.b32 %r1106, %r1186, %r1143, %r1144, %r1145;
	// end inline asm
	// begin inline asm
	shfl.sync.down.b32 %r1111, %r1112, %r1143, %r1144, %r1145;
	// end inline asm
	mov.b64 	{%r1117, %r1122}, %rd502;
	// begin inline asm
	shfl.sync.down.b32 %r1116, %r1117, %r1143, %r1144, %r1145;
	// end inline asm
	// begin inline asm
	shfl.sync.down.b32 %r1121, %r1122, %r1143, %r1144, %r1145;
	// end inline asm
	mov.b64 	%rd70, {%r1116, %r1121};
	// begin inline asm
	shfl.sync.down.b32 %r1126, %r1191, %r1143, %r1144, %r1145;
	// end inline asm
	// begin inline asm
	shfl.sync.down.b32 %r1131, %r1132, %r1143, %r1144, %r1145;
	// end inline asm
	mov.b64 	{%r1137, %r1142}, %rd507;
	// begin inline asm
	shfl.sync.down.b32 %r1136, %r1137, %r1143, %r1144, %r1145;
	// end inline asm
	// begin inline asm
	shfl.sync.down.b32 %r1141, %r1142, %r1143, %r1144, %r1145;
	// end inline asm
	mov.b64 	%rd71, {%r1136, %r1141};
	setp.gt.s32 	%p290, %r945, 15;
	mov.u32 	%r1319, %r1191;
	mov.u64 	%rd624, %rd507;
	@%p290 bra 	$L__BB1_76;
	setp.lt.s32 	%p291, %r1186, %r1106;
	mov.u32 	%r1193, %r1186;
	mov.u64 	%rd509, %rd502;
	@%p291 bra 	$L__BB1_73;
	setp.lt.s32 	%p292, %r1106, %r1186;
	mov.u32 	%r1193, %r1106;
	mov.u64 	%rd509, %rd70;
	@%p292 bra 	$L__BB1_73;
	setp.lt.s64 	%p293, %rd502, %rd70;
	selp.b32 	%r1193, %r1186, %r1106, %p293;
	min.s64 	%rd509, %rd502, %rd70;
$L__BB1_73:
	setp.lt.s32 	%p294, %r1191, %r1126;
	mov.u32 	%r1186, %r1193;
	mov.u64 	%rd502, %rd509;
	mov.u32 	%r1319, %r1126;
	mov.u64 	%rd624, %rd71;
	@%p294 bra 	$L__BB1_76;
	setp.lt.s32 	%p295, %r1126, %r1191;
	mov.u32 	%r1186, %r1193;
	mov.u64 	%rd502, %rd509;
	mov.u32 	%r1319, %r1191;
	mov.u64 	%rd624, %rd507;
	@%p295 bra 	$L__BB1_76;
	setp.lt.s64 	%p296, %rd507, %rd71;
	selp.b32 	%r1319, %r1191, %r1126, %p296;
	min.s64 	%rd624, %rd507, %rd71;
	mov.u32 	%r1186, %r1193;
	mov.u64 	%rd502, %rd509;
$L__BB1_76:
	setp.ne.s32 	%p297, %r945, 0;
	@%p297 bra 	$L__BB1_78;
	and.b32  	%r1146, %r5, 992;
	mov.u32 	%r1147, _ZN6thrust24THRUST_300001_SM_1000_NS8cuda_cub4core6detail5shmemE;
	add.s32 	%r1148, %r1147, %r1146;
	st.shared.u32 	[%r1148+8], %r1186;
	st.shared.u64 	[%r1148+16], %rd502;
	st.shared.u32 	[%r1148+24], %r1319;
	st.shared.u64 	[%r1148+32], %rd624;
$L__BB1_78:
	bar.sync 	0;
	setp.ne.s32 	%p298, %r5, 0;
	@%p298 bra 	$L__BB1_353;
	ld.shared.u32 	%r105, [_ZN6thrust24THRUST_300001_SM_1000_NS8cuda_cub4core6detail5shmemE+40];
	ld.shared.u64 	%rd77, [_ZN6thrust24THRUST_300001_SM_1000_NS8cuda_cub4core6detail5shmemE+48];
	ld.shared.u32 	%r106, [_ZN6thrust24THRUST_300001_SM_1000_NS8cuda_cub4core6detail5shmemE+56];
	ld.shared.u64 	%rd78, [_ZN6thrust24THRUST_300001_SM_1000_NS8cuda_cub4core6detail5shmemE+64];
	setp.lt.s32 	%p299, %r1186, %r105;
	mov.u32 	%r1196, %r1186;
	mov.u64 	%rd512, %rd502;
	@%p299 bra 	$L__BB1_82;
	setp.lt.s32 	%p300, %r105, %r1186;
	mov.u32 	%r1196, %r105;
	mov.u64 	%rd512, %rd77;
	@%p300 bra 	$L__BB1_82;
	setp.lt.s64 	%p301, %rd502, %rd77;
	selp.b32 	%r1196, %r1186, %r105, %p301;
	min.s64 	%rd512, %rd502, %rd77;
$L__BB1_82:
	setp.lt.s32 	%p302, %r1319, %r106;
	mov.u32 	%r1197, %r106;
	mov.u64 	%rd513, %rd78;
	@%p302 bra 	$L__BB1_86;
	setp.ge.s32 	%p303, %r106, %r1319;
	mov.u32 	%r1197, %r1319;
	mov.u64 	%rd513, %rd624;
	@%p303 bra 	$L__BB1_84;
	bra.uni 	$L__BB1_86;
$L__BB1_84:
	setp.ge.s64 	%p304, %rd624, %rd78;
	mov.u32 	%r1197, %r106;
	mov.u64 	%rd513, %rd78;
	@%p304 bra 	$L__BB1_86;
	mov.u32 	%r1197, %r1319;
	mov.u64 	%rd513, %rd624;
$L__BB1_86:
	ld.shared.u32 	%r115, [_ZN6thrust24THRUST_300001_SM_1000_NS8cuda_cub4core6detail5shmemE+72];
	ld.shared.u64 	%rd88, [_ZN6thrust24THRUST_300001_SM_1000_NS8cuda_cub4core6detail5shmemE+80];
	ld.shared.u32 	%r117, [_ZN6thrust24THRUST_300001_SM_1000_NS8cuda_cub4core6detail5shmemE+88];
	ld.shared.u64 	%rd90, [_ZN6thrust24THRUST_300001_SM_1000_NS8cuda_cub4core6detail5shmemE+96];
	setp.lt.s32 	%p305, %r1196, %r115;
	mov.u32 	%r1198, %r1196;
	mov.u64 	%rd514, %rd512;
	@%p305 bra 	$L__BB1_89;
	setp.lt.s32 	%p306, %r115, %r1196;
	mov.u32 	%r1198, %r115;
	mov.u64 	%rd514, %rd88;
	@%p306 bra 	$L__BB1_89;
	setp.lt.s64 	%p307, %rd512, %rd88;
	selp.b32 	%r1198, %r1196, %r115, %p307;
	min.s64 	%rd514, %rd512, %rd88;
$L__BB1_89:
	setp.lt.s32 	%p308, %r1197, %r117;
	mov.u32 	%r1199, %r117;
	mov.u64 	%rd515, %rd90;
	@%p308 bra 	$L__BB1_92;
	setp.lt.s32 	%p309, %r117, %r1197;
	mov.u32 	%r1199, %r1197;
	mov.u64 	%rd515, %rd513;
	@%p309 bra 	$L__BB1_92;
	setp.lt.s64 	%p310, %rd513, %rd90;
	selp.b64 	%rd515, %rd513, %rd90, %p310;
	selp.b32 	%r1199, %r1197, %r117, %p310;
$L__BB1_92:
	ld.shared.u32 	%r125, [_ZN6thrust24THRUST_300001_SM_1000_NS8cuda_cub4core6detail5shmemE+104];
	ld.shared.u64 	%rd98, [_ZN6thrust24THRUST_300001_SM_1000_NS8cuda_cub4core6detail5shmemE+112];
	ld.shared.u32 	%r127, [_ZN6thrust24THRUST_300001_SM_1000_NS8cuda_cub4core6detail5shmemE+120];
	ld.shared.u64 	%rd100, [_ZN6thrust24THRUST_300001_SM_1000_NS8cuda_cub4core6detail5shmemE+128];
	setp.lt.s32 	%p311, %r1198, %r125;
	mov.u32 	%r1200, %r1198;
	mov.u64 	%rd516, %rd514;
	@%p311 bra 	$L__BB1_95;
	setp.lt.s32 	%p312, %r125, %r1198;
	mov.u32 	%r1200, %r125;
	mov.u64 	%rd516, %rd98;
	@%p312 bra 	$L__BB1_95;
	setp.lt.s64 	%p313, %rd514, %rd98;
	selp.b32 	%r1200, %r1198, %r125, %p313;
	min.s64 	%rd516, %rd514, %rd98;
$L__BB1_95:
	setp.lt.s32 	%p314, %r1199, %r127;
	mov.u32 	%r1201, %r127;
	mov.u64 	%rd517, %rd100;
	@%p314 bra 	$L__BB1_98;
	setp.lt.s32 	%p315, %r127, %r1199;
	mov.u32 	%r1201, %r1199;
	mov.u64 	%rd517, %rd515;
	@%p315 bra 	$L__BB1_98;
	setp.lt.s64 	%p316, %rd515, %rd100;
	selp.b64 	%rd517, %rd515, %rd100, %p316;
	selp.b32 	%r1201, %r1199, %r127, %p316;
$L__BB1_98:
	ld.shared.u32 	%r135, [_ZN6thrust24THRUST_300001_SM_1000_NS8cuda_cub4core6detail5shmemE+136];
	ld.shared.u64 	%rd108, [_ZN6thrust24THRUST_300001_SM_1000_NS8cuda_cub4core6detail5shmemE+144];
	ld.shared.u32 	%r137, [_ZN6thrust24THRUST_300001_SM_1000_NS8cuda_cub4core6detail5shmemE+152];
	ld.shared.u64 	%rd110, [_ZN6thrust24THRUST_300001_SM_1000_NS8cuda_cub4core6detail5shmemE+160];
	setp.lt.s32 	%p317, %r1200, %r135;
	mov.u32 	%r1202, %r1200;
	mov.u64 	%rd518, %rd516;
	@%p317 bra 	$L__BB1_101;
	setp.lt.s32 	%p318, %r135, %r1200;
	mov.u32 	%r1202, %r135;
	mov.u64 	%rd518, %rd108;
	@%p318 bra 	$L__BB1_101;
	setp.lt.s64 	%p319, %rd516, %rd108;
	selp.b32 	%r1202, %r1200, %r135, %p319;
	min.s64 	%rd518, %rd516, %rd108;
$L__BB1_101:
	setp.lt.s32 	%p320, %r1201, %r137;
	mov.u32 	%r1203, %r137;
	mov.u64 	%rd519, %rd110;
	@%p320 bra 	$L__BB1_104;
	setp.lt.s32 	%p321, %r137, %r1201;
	mov.u32 	%r1203, %r1201;
	mov.u64 	%rd519, %rd517;
	@%p321 bra 	$L__BB1_104;
	setp.lt.s64 	%p322, %rd517, %rd110;
	selp.b64 	%rd519, %rd517, %rd110, %p322;
	selp.b32 	%r1203, %r1201, %r137, %p322;
$L__BB1_104:
	ld.shared.u32 	%r145, [_ZN6thrust24THRUST_300001_SM_1000_NS8cuda_cub4core6detail5shmemE+168];
	ld.shared.u64 	%rd118, [_ZN6thrust24THRUST_300001_SM_1000_NS8cuda_cub4core6detail5shmemE+176];
	ld.shared.u32 	%r147, [_ZN6thrust24THRUST_300001_SM_1000_NS8cuda_cub4core6detail5shmemE+184];
	ld.shared.u64 	%rd120, [_ZN6thrust24THRUST_300001_SM_1000_NS8cuda_cub4core6detail5shmemE+192];
	setp.lt.s32 	%p323, %r1202, %r145;
	mov.u32 	%r1204, %r1202;
	mov.u64 	%rd520, %rd518;
	@%p323 bra 	$L__BB1_107;
	setp.lt.s32 	%p324, %r145, %r1202;
	mov.u32 	%r1204, %r145;
	mov.u64 	%rd520, %rd118;
	@%p324 bra 	$L__BB1_107;
	setp.lt.s64 	%p325, %rd518, %rd118;
	selp.b32 	%r1204, %r1202, %r145, %p325;
	min.s64 	%rd520, %rd518, %rd118;
$L__BB1_107:
	setp.lt.s32 	%p326, %r1203, %r147;
	mov.u32 	%r1205, %r147;
	mov.u64 	%rd521, %rd120;
	@%p326 bra 	$L__BB1_110;
	setp.lt.s32 	%p327, %r147, %r1203;
	mov.u32 	%r1205, %r1203;
	mov.u64 	%rd521, %rd519;
	@%p327 bra 	$L__BB1_110;
	setp.lt.s64 	%p328, %rd519, %rd120;
	selp.b64 	%rd521, %rd519, %rd120, %p328;
	selp.b32 	%r1205, %r1203, %r147, %p328;
$L__BB1_110:
	ld.shared.u32 	%r155, [_ZN6thrust24THRUST_300001_SM_1000_NS8cuda_cub4core6detail5shmemE+200];
	ld.shared.u64 	%rd128, [_ZN6thrust24THRUST_300001_SM_1000_NS8cuda_cub4core6detail5shmemE+208];
	ld.shared.u32 	%r157, [_ZN6thrust24THRUST_300001_SM_1000_NS8cuda_cub4core6detail5shmemE+216];
	ld.shared.u64 	%rd130, [_ZN6thrust24THRUST_300001_SM_1000_NS8cuda_cub4core6detail5shmemE+224];
	setp.lt.s32 	%p329, %r1204, %r155;
	mov.u32 	%r1206, %r1204;
	mov.u64 	%rd522, %rd520;
	@%p329 bra 	$L__BB1_113;
	setp.lt.s32 	%p330, %r155, %r1204;
	mov.u32 	%r1206, %r155;
	mov.u64 	%rd522, %rd128;
	@%p330 bra 	$L__BB1_113;
	setp.lt.s64 	%p331, %rd520, %rd128;
	selp.b32 	%r1206, %r1204, %r155, %p331;
	min.s64 	%rd522, %rd520, %rd128;
$L__BB1_113:
	setp.lt.s32 	%p332, %r1205, %r157;
	mov.u32 	%r1207, %r157;
	mov.u64 	%rd523, %rd130;
	@%p332 bra 	$L__BB1_116;
	setp.lt.s32 	%p333, %r157, %r1205;
	mov.u32 	%r1207, %r1205;
	mov.u64 	%rd523, %rd521;
	@%p333 bra 	$L__BB1_116;
	setp.lt.s64 	%p334, %rd521, %rd130;
	selp.b64 	%rd523, %rd521, %rd130, %p334;
	selp.b32 	%r1207, %r1205, %r157, %p334;
$L__BB1_116:
	ld.shared.u32 	%r165, [_ZN6thrust24THRUST_300001_SM_1000_NS8cuda_cub4core6detail5shmemE+232];
	ld.shared.u64 	%rd138, [_ZN6thrust24THRUST_300001_SM_1000_NS8cuda_cub4core6detail5shmemE+240];
	ld.shared.u32 	%r167, [_ZN6thrust24THRUST_300001_SM_1000_NS8cuda_cub4core6detail5shmemE+248];
	ld.shared.u64 	%rd140, [_ZN6thrust24THRUST_300001_SM_1000_NS8cuda_cub4core6detail5shmemE+256];
	setp.lt.s32 	%p335, %r1206, %r165;
	mov.u32 	%r1186, %r1206;
	mov.u64 	%rd502, %rd522;
	@%p335 bra 	$L__BB1_119;
	setp.lt.s32 	%p336, %r165, %r1206;
	mov.u32 	%r1186, %r165;
	mov.u64 	%rd502, %rd138;
	@%p336 bra 	$L__BB1_119;
	setp.lt.s64 	%p337, %rd522, %rd138;
	selp.b32 	%r1186, %r1206, %r165, %p337;
	min.s64 	%rd502, %rd522, %rd138;
$L__BB1_119:
	setp.lt.s32 	%p338, %r1207, %r167;
	mov.u32 	%r1319, %r167;
	mov.u64 	%rd624, %rd140;
	@%p338 bra 	$L__BB1_353;
	setp.lt.s32 	%p339, %r167, %r1207;
	mov.u32 	%r1319, %r1207;
	mov.u64 	%rd624, %rd523;
	@%p339 bra 	$L__BB1_353;
	setp.lt.s64 	%p340, %rd523, %rd140;
	selp.b64 	%rd624, %rd523, %rd140, %p340;
	selp.b32 	%r1319, %r1207, %r167, %p340;
	bra.uni 	$L__BB1_353;
$L__BB1_122:
	// begin inline asm
	mov.u32 %r733, %laneid;
	// end inline asm
	and.b32  	%r774, %r5, 992;
	add.s32 	%r775, %r774, 32;
	setp.gt.s32 	%p175, %r775, %r4;
	not.b32 	%r776, %r774;
	add.s32 	%r777, %r4, %r776;
	selp.b32 	%r772, %r777, 31, %p175;
	mov.b32 	%r771, 1;
	mov.b32 	%r773, -1;
	// begin inline asm
	shfl.sync.down.b32 %r734, %r1177, %r771, %r772, %r773;
	// end inline asm
	// begin inline asm
	shfl.sync.down.b32 %r739, %r740, %r771, %r772, %r773;
	// end inline asm
	mov.b64 	{%r745, %r750}, %rd493;
	// begin inline asm
	shfl.sync.down.b32 %r744, %r745, %r771, %r772, %r773;
	// end inline asm
	// begin inline asm
	shfl.sync.down.b32 %r749, %r750, %r771, %r772, %r773;
	// end inline asm
	mov.b64 	%rd148, {%r744, %r749};
	// begin inline asm
	shfl.sync.down.b32 %r754, %r1178, %r771, %r772, %r773;
	// end inline asm
	// begin inline asm
	shfl.sync.down.b32 %r759, %r760, %r771, %r772, %r773;
	// end inline asm
	mov.b64 	{%r765, %r770}, %rd494;
	// begin inline asm
	shfl.sync.down.b32 %r764, %r765, %r771, %r772, %r773;
	// end inline asm
	// begin inline asm
	shfl.sync.down.b32 %r769, %r770, %r771, %r772, %r773;
	// end inline asm
	mov.b64 	%rd149, {%r764, %r769};
	setp.ge.s32 	%p176, %r733, %r772;
	mov.u32 	%r1186, %r1177;
	mov.u64 	%rd502, %rd493;
	mov.u32 	%r1212, %r1178;
	mov.u64 	%rd528, %rd494;
	@%p176 bra 	$L__BB1_129;
	setp.lt.s32 	%p177, %r1177, %r734;
	mov.u32 	%r1186, %r1177;
	mov.u64 	%rd502, %rd493;
	@%p177 bra 	$L__BB1_126;
	setp.lt.s32 	%p178, %r734, %r1177;
	mov.u32 	%r1186, %r734;
	mov.u64 	%rd502, %rd148;
	@%p178 bra 	$L__BB1_126;
	setp.lt.s64 	%p179, %rd493, %rd148;
	selp.b32 	%r1186, %r1177, %r734, %p179;
	min.s64 	%rd502, %rd493, %rd148;
$L__BB1_126:
	setp.lt.s32 	%p180, %r1178, %r754;
	mov.u32 	%r1212, %r754;
	mov.u64 	%rd528, %rd149;
	@%p180 bra 	$L__BB1_129;
	setp.lt.s32 	%p181, %r754, %r1178;
	mov.u32 	%r1212, %r1178;
	mov.u64 	%rd528, %rd494;
	@%p181 bra 	$L__BB1_129;
	setp.lt.s64 	%p182, %rd494, %rd149;
	selp.b32 	%r1212, %r1178, %r754, %p182;
	min.s64 	%rd528, %rd494, %rd149;
$L__BB1_129:
	mov.b32 	%r815, 2;
	mov.b32 	%r817, -1;
	// begin inline asm
	shfl.sync.down.b32 %r778, %r1186, %r815, %r772, %r817;
	// end inline asm
	// begin inline asm
	shfl.sync.down.b32 %r783, %r784, %r815, %r772, %r817;
	// end inline asm
	mov.b64 	{%r789, %r794}, %rd502;
	// begin inline asm
	shfl.sync.down.b32 %r788, %r789, %r815, %r772, %r817;
	// end inline asm
	// begin inline asm
	shfl.sync.down.b32 %r793, %r794, %r815, %r772, %r817;
	// end inline asm
	mov.b64 	%rd155, {%r788, %r793};
	// begin inline asm
	shfl.sync.down.b32 %r798, %r1212, %r815, %r772, %r817;
	// end inline asm
	// begin inline asm
	shfl.sync.down.b32 %r803, %r804, %r815, %r772, %r817;
	// end inline asm
	mov.b64 	{%r809, %r814}, %rd528;
	// begin inline asm
	shfl.sync.down.b32 %r808, %r809, %r815, %r772, %r817;
	// end inline asm
	// begin inline asm
	shfl.sync.down.b32 %r813, %r814, %r815, %r772, %r817;
	// end inline asm
	mov.b64 	%rd156, {%r808, %r813};
	add.s32 	%r818, %r733, 2;
	setp.gt.s32 	%p183, %r818, %r772;
	mov.u32 	%r1215, %r1212;
	mov.u64 	%rd531, %rd528;
	@%p183 bra 	$L__BB1_136;
	setp.lt.s32 	%p184, %r1186, %r778;
	mov.u32 	%r1213, %r1186;
	mov.u64 	%rd529, %rd502;
	@%p184 bra 	$L__BB1_133;
	setp.lt.s32 	%p185, %r778, %r1186;
	mov.u32 	%r1213, %r778;
	mov.u64 	%rd529, %rd155;
	@%p185 bra 	$L__BB1_133;
	setp.lt.s64 	%p186, %rd502, %rd155;
	selp.b32 	%r1213, %r1186, %r778, %p186;
	min.s64 	%rd529, %rd502, %rd155;
$L__BB1_133:
	setp.lt.s32 	%p187, %r1212, %r798;
	mov.u32 	%r1186, %r1213;
	mov.u64 	%rd502, %rd529;
	mov.u32 	%r1215, %r798;
	mov.u64 	%rd531, %rd156;
	@%p187 bra 	$L__BB1_136;
	setp.lt.s32 	%p188, %r798, %r1212;
	mov.u32 	%r1186, %r1213;
	mov.u64 	%rd502, %rd529;
	mov.u32 	%r1215, %r1212;
	mov.u64 	%rd531, %rd528;
	@%p188 bra 	$L__BB1_136;
	setp.lt.s64 	%p189, %rd528, %rd156;
	selp.b32 	%r1215, %r1212, %r798, %p189;
	min.s64 	%rd531, %rd528, %rd156;
	mov.u32 	%r1186, %r1213;
	mov.u64 	%rd502, %rd529;
$L__BB1_136:
	mov.b32 	%r856, 4;
	mov.b32 	%r858, -1;
	// begin inline asm
	shfl.sync.down.b32 %r819, %r1186, %r856, %r772, %r858;
	// end inline asm
	// begin inline asm
	shfl.sync.down.b32 %r824, %r825, %r856, %r772, %r858;
	// end inline asm
	mov.b64 	{%r830, %r835}, %rd502;
	// begin inline asm
	shfl.sync.down.b32 %r829, %r830, %r856, %r772, %r858;
	// end inline asm
	// begin inline asm
	shfl.sync.down.b32 %r834, %r835, %r856, %r772, %r858;
	// end inline asm
	mov.b64 	%rd162, {%r829, %r834};
	// begin inline asm
	shfl.sync.down.b32 %r839, %r1215, %r856, %r772, %r858;
	// end inline asm
	// begin inline asm
	shfl.sync.down.b32 %r844, %r845, %r856, %r772, %r858;
	// end inline asm
	mov.b64 	{%r850, %r855}, %rd531;
	// begin inline asm
	shfl.sync.down.b32 %r849, %r850, %r856, %r772, %r858;
	// end inline asm
	// begin inline asm
	shfl.sync.down.b32 %r854, %r855, %r856, %r772, %r858;
	// end inline asm
	mov.b64 	%rd163, {%r849, %r854};
	add.s32 	%r859, %r733, 4;
	setp.gt.s32 	%p190, %r859, %r772;
	mov.u32 	%r1218, %r1215;
	mov.u64 	%rd534, %rd531;
	@%p190 bra 	$L__BB1_143;
	setp.lt.s32 	%p191, %r1186, %r819;
	mov.u32 	%r1216, %r1186;
	mov.u64 	%rd532, %rd502;
	@%p191 bra 	$L__BB1_140;
	setp.lt.s32 	%p192, %r819, %r1186;
	mov.u32 	%r1216, %r819;
	mov.u64 	%rd532, %rd162;
	@%p192 bra 	$L__BB1_140;
	setp.lt.s64 	%p193, %rd502, %rd162;
	selp.b32 	%r1216, %r1186, %r819, %p193;
	min.s64 	%rd532, %rd502, %rd162;
$L__BB1_140:
	setp.lt.s32 	%p194, %r1215, %r839;
	mov.u32 	%r1186, %r1216;
	mov.u64 	%rd502, %rd532;
	mov.u32 	%r1218, %r839;
	mov.u64 	%rd534, %rd163;
	@%p194 bra 	$L__BB1_143;
	setp.lt.s32 	%p195, %r839, %r1215;
	mov.u32 	%r1186, %r1216;
	mov.u64 	%rd502, %rd532;
	mov.u32 	%r1218, %r1215;
	mov.u64 	%rd534, %rd531;
	@%p195 bra 	$L__BB1_143;
	setp.lt.s64 	%p196, %rd531, %rd163;
	selp.b32 	%r1218, %r1215, %r839, %p196;
	min.s64 	%rd534, %rd531, %rd163;
	mov.u32 	%r1186, %r1216;
	mov.u64 	%rd502, %rd532;
$L__BB1_143:
	mov.b32 	%r897, 8;
	mov.b32 	%r899, -1;
	// begin inline asm
	shfl.sync.down.b32 %r860, %r1186, %r897, %r772, %r899;
	// end inline asm
	// begin inline asm
	shfl.sync.down.b32 %r865, %r866, %r897, %r772, %r899;
	// end inline asm
	mov.b64 	{%r871, %r876}, %rd502;
	// begin inline asm
	shfl.sync.down.b32 %r870, %r871, %r897, %r772, %r899;
	// end inline asm
	// begin inline asm
	shfl.sync.down.b32 %r875, %r876, %r897, %r772, %r899;
	// end inline asm
	mov.b64 	%rd169, {%r870, %r875};
	// begin inline asm
	shfl.sync.down.b32 %r880, %r1218, %r897, %r772, %r899;
	// end inline asm
	// begin inline asm
	shfl.sync.down.b32 %r885, %r886, %r897, %r772, %r899;
	// end inline asm
	mov.b64 	{%r891, %r896}, %rd534;
	// begin inline asm
	shfl.sync.down.b32 %r890, %r891, %r897, %r772, %r899;
	// end inline asm
	// begin inline asm
	shfl.sync.down.b32 %r895, %r896, %r897, %r772, %r899;
	// end inline asm
	mov.b64 	%rd170, {%r890, %r895};
	add.s32 	%r900, %r733, 8;
	setp.gt.s32 	%p197, %r900, %r772;
	mov.u32 	%r1221, %r1218;
	mov.u64 	%rd537, %rd534;
	@%p197 bra 	$L__BB1_150;
	setp.lt.s32 	%p198, %r1186, %r860;
	mov.u32 	%r1219, %r1186;
	mov.u64 	%rd535, %rd502;
	@%p198 bra 	$L__BB1_147;
	setp.lt.s32 	%p199, %r860, %r1186;
	mov.u32 	%r1219, %r860;
	mov.u64 	%rd535, %rd169;
	@%p199 bra 	$L__BB1_147;
	setp.lt.s64 	%p200, %rd502, %rd169;
	selp.b32 	%r1219, %r1186, %r860, %p200;
	min.s64 	%rd535, %rd502, %rd169;
$L__BB1_147:
	setp.lt.s32 	%p201, %r1218, %r880;
	mov.u32 	%r1186, %r1219;
	mov.u64 	%rd502, %rd535;
	mov.u32 	%r1221, %r880;
	mov.u64 	%rd537, %rd170;
	@%p201 bra 	$L__BB1_150;
	setp.lt.s32 	%p202, %r880, %r1218;
	mov.u32 	%r1186, %r1219;
	mov.u64 	%rd502, %rd535;
	mov.u32 	%r1221, %r1218;
	mov.u64 	%rd537, %rd534;
	@%p202 bra 	$L__BB1_150;
	setp.lt.s64 	%p203, %rd534, %rd170;
	selp.b32 	%r1221, %r1218, %r880, %p203;
	min.s64 	%rd537, %rd534, %rd170;
	mov.u32 	%r1186, %r1219;
	mov.u64 	%rd502, %rd535;
$L__BB1_150:
	mov.b32 	%r938, 16;
	mov.b32 	%r940, -1;
	// begin inline asm
	shfl.sync.down.b32 %r901, %r1186, %r938, %r772, %r940;
	// end inline asm
	// begin inline asm
	shfl.sync.down.b32 %r906, %r907, %r938, %r772, %r940;
	// end inline asm
	mov.b64 	{%r912, %r917}, %rd502;
	// begin inline asm
	shfl.sync.down.b32 %r911, %r912, %r938, %r772, %r940;
	// end inline asm
	// begin inline asm
	shfl.sync.down.b32 %r916, %r917, %r938, %r772, %r940;
	// end inline asm
	mov.b64 	%rd176, {%r911, %r916};
	// begin inline asm
	shfl.sync.down.b32 %r921, %r1221, %r938, %r772, %r940;
	// end inline asm
	// begin inline asm
	shfl.sync.down.b32 %r926, %r927, %r938, %r772, %r940;
	// end inline asm
	mov.b64 	{%r932, %r937}, %rd537;
	// begin inline asm
	shfl.sync.down.b32 %r931, %r932, %r938, %r772, %r940;
	// end inline asm
	// begin inline asm
	shfl.sync.down.b32 %r936, %r937, %r938, %r772, %r940;
	// end inline asm
	mov.b64 	%rd177, {%r931, %r936};
	add.s32 	%r941, %r733, 16;
	setp.gt.s32 	%p204, %r941, %r772;
	mov.u32 	%r1319, %r1221;
	mov.u64 	%rd624, %rd537;
	@%p204 bra 	$L__BB1_157;
	setp.lt.s32 	%p205, %r1186, %r901;
	mov.u32 	%r1222, %r1186;
	mov.u64 	%rd538, %rd502;
	@%p205 bra 	$L__BB1_154;
	setp.lt.s32 	%p206, %r901, %r1186;
	mov.u32 	%r1222, %r901;
	mov.u64 	%rd538, %rd176;
	@%p206 bra 	$L__BB1_154;
	setp.lt.s64 	%p207, %rd502, %rd176;
	selp.b32 	%r1222, %r1186, %r901, %p207;
	min.s64 	%rd538, %rd502, %rd176;
$L__BB1_154:
	setp.lt.s32 	%p208, %r1221, %r921;
	mov.u32 	%r1186, %r1222;
	mov.u64 	%rd502, %rd538;
	mov.u32 	%r1319, %r921;
	mov.u64 	%rd624, %rd177;
	@%p208 bra 	$L__BB1_157;
	setp.lt.s32 	%p209, %r921, %r1221;
	mov.u32 	%r1186, %r1222;
	mov.u64 	%rd502, %rd538;
	mov.u32 	%r1319, %r1221;
	mov.u64 	%rd624, %rd537;
	@%p209 bra 	$L__BB1_157;
	setp.lt.s64 	%p210, %rd537, %rd177;
	selp.b32 	%r1319, %r1221, %r921, %p210;
	min.s64 	%rd624, %rd537, %rd177;
	mov.u32 	%r1186, %r1222;
	mov.u64 	%rd502, %rd538;
$L__BB1_157:
	setp.ne.s32 	%p211, %r733, 0;
	@%p211 bra 	$L__BB1_159;
	mov.u32 	%r943, _ZN6thrust24THRUST_300001_SM_1000_NS8cuda_cub4core6detail5shmemE;
	add.s32 	%r944, %r943, %r774;
	st.shared.u32 	[%r944+8], %r1186;
	st.shared.u64 	[%r944+16], %rd502;
	st.shared.u32 	[%r944+24], %r1319;
	st.shared.u64 	[%r944+32], %rd624;
$L__BB1_159:
	bar.sync 	0;
	setp.ne.s32 	%p212, %r5, 0;
	@%p212 bra 	$L__BB1_353;
	setp.lt.s32 	%p213, %r4, 33;
	mov.u32 	%r1225, %r1186;
	mov.u64 	%rd541, %rd502;
	mov.u32 	%r1226, %r1319;
	mov.u64 	%rd542, %rd624;
	@%p213 bra 	$L__BB1_168;
	ld.shared.u32 	%r213, [_ZN6thrust24THRUST_300001_SM_1000_NS8cuda_cub4core6detail5shmemE+40];
	ld.shared.u64 	%rd183, [_ZN6thrust24THRUST_300001_SM_1000_NS8cuda_cub4core6detail5shmemE+48];
	ld.shared.u32 	%r214, [_ZN6thrust24THRUST_300001_SM_1000_NS8cuda_cub4core6detail5shmemE+56];
	ld.shared.u64 	%rd184, [_ZN6thrust24THRUST_300001_SM_1000_NS8cuda_cub4core6detail5shmemE+64];
	setp.lt.s32 	%p214, %r1186, %r213;
	mov.u32 	%r1225, %r1186;
	mov.u64 	%rd541, %rd502;
	@%p214 bra 	$L__BB1_164;
	setp.lt.s32 	%p215, %r213, %r1186;
	mov.u32 	%r1225, %r213;
	mov.u64 	%rd541, %rd183;
	@%p215 bra 	$L__BB1_164;
	setp.lt.s64 	%p216, %rd502, %rd183;
	selp.b32 	%r1225, %r1186, %r213, %p216;
	min.s64 	%rd541, %rd502, %rd183;
$L__BB1_164:
	setp.lt.s32 	%p217, %r1319, %r214;
	mov.u32 	%r1226, %r214;
	mov.u64 	%rd542, %rd184;
	@%p217 bra 	$L__BB1_168;
	setp.ge.s32 	%p218, %r214, %r1319;
	mov.u32 	%r1226, %r1319;
	mov.u64 	%rd542, %rd624;
	@%p218 bra 	$L__BB1_166;
	bra.uni 	$L__BB1_168;
$L__BB1_166:
	setp.ge.s64 	%p219, %rd624, %rd184;
	mov.u32 	%r1226, %r214;
	mov.u64 	%rd542, %rd184;
	@%p219 bra 	$L__BB1_168;
	mov.u32 	%r1226, %r1319;
	mov.u64 	%rd542, %rd624;
$L__BB1_168:
	setp.lt.s32 	%p220, %r4, 65;
	mov.u32 	%r1229, %r1225;
	mov.u64 	%rd545, %rd541;
	mov.u32 	%r1230, %r1226;
	mov.u64 	%rd546, %rd542;
	@%p220 bra 	$L__BB1_176;
	ld.shared.u32 	%r226, [_ZN6thrust24THRUST_300001_SM_1000_NS8cuda_cub4core6detail5shmemE+72];
	ld.shared.u64 	%rd196, [_ZN6thrust24THRUST_300001_SM_1000_NS8cuda_cub4core6detail5shmemE+80];
	ld.shared.u32 	%r227, [_ZN6thrust24THRUST_300001_SM_1000_NS8cuda_cub4core6detail5shmemE+88];
	ld.shared.u64 	%rd197, [_ZN6thrust24THRUST_300001_SM_1000_NS8cuda_cub4core6detail5shmemE+96];
	setp.lt.s32 	%p221, %r1225, %r226;
	mov.u32 	%r1229, %r1225;
	mov.u64 	%rd545, %rd541;
	@%p221 bra 	$L__BB1_172;
	setp.lt.s32 	%p222, %r226, %r1225;
	mov.u32 	%r1229, %r226;
	mov.u64 	%rd545, %rd196;
	@%p222 bra 	$L__BB1_172;
	setp.lt.s64 	%p223, %rd541, %rd196;
	selp.b32 	%r1229, %r1225, %r226, %p223;
	min.s64 	%rd545, %rd541, %rd196;
$L__BB1_172:
	setp.lt.s32 	%p224, %r1226, %r227;
	mov.u32 	%r1230, %r227;
	mov.u64 	%rd546, %rd197;
	@%p224 bra 	$L__BB1_176;
	setp.ge.s32 	%p225, %r227, %r1226;
	mov.u32 	%r1230, %r1226;
	mov.u64 	%rd546, %rd542;
	@%p225 bra 	$L__BB1_174;
	bra.uni 	$L__BB1_176;
$L__BB1_174:
	setp.ge.s64 	%p226, %rd542, %rd197;
	mov.u32 	%r1230, %r227;
	mov.u64 	%rd546, %rd197;
	@%p226 bra 	$L__BB1_176;
	mov.u32 	%r1230, %r1226;
	mov.u64 	%rd546, %rd542;
$L__BB1_176:
	setp.lt.s32 	%p227, %r4, 97;
	mov.u32 	%r1233, %r1229;
	mov.u64 	%rd549, %rd545;
	mov.u32 	%r1234, %r1230;
	mov.u64 	%rd550, %rd546;
	@%p227 bra 	$L__BB1_184;
	ld.shared.u32 	%r239, [_ZN6thrust24THRUST_300001_SM_1000_NS8cuda_cub4core6detail5shmemE+104];
	ld.shared.u64 	%rd209, [_ZN6thrust24THRUST_300001_SM_1000_NS8cuda_cub4core6detail5shmemE+112];
	ld.shared.u32 	%r240, [_ZN6thrust24THRUST_300001_SM_1000_NS8cuda_cub4core6detail5shmemE+120];
	ld.shared.u64 	%rd210, [_ZN6thrust24THRUST_300001_SM_1000_NS8cuda_cub4core6detail5shmemE+128];
	setp.lt.s32 	%p228, %r1229, %r239;
	mov.u32 	%r1233, %r1229;
	mov.u64 	%rd549, %rd545;
	@%p228 bra 	$L__BB1_180;
	setp.lt.s32 	%p229, %r239, %r1229;
	mov.u32 	%r1233, %r239;
	mov.u64 	%rd549, %rd209;
	@%p229 bra 	$L__BB1_180;
	setp.lt.s64 	%p230, %rd545, %rd209;
	selp.b32 	%r1233, %r1229, %r239, %p230;
	min.s64 	%rd549, %rd545, %rd209;
$L__BB1_180:
	setp.lt.s32 	%p231, %r1230, %r240;
	mov.u32 	%r1234, %r240;
	mov.u64 	%rd550, %rd210;
	@%p231 bra 	$L__BB1_184;
	setp.ge.s32 	%p232, %r240, %r1230;
	mov.u32 	%r1234, %r1230;
	mov.u64 	%rd550, %rd546;
	@%p232 bra 	$L__BB1_182;
	bra.uni 	$L__BB1_184;
$L__BB1_182:
	setp.ge.s64 	%p233, %rd546, %rd210;
	mov.u32 	%r1234, %r240;
	mov.u64 	%rd550, %rd210;
	@%p233 bra 	$L__BB1_184;
	mov.u32 	%r1234, %r1230;
	mov.u64 	%rd550, %rd546;
$L__BB1_184:
	setp.lt.s32 	%p234, %r4, 129;
	mov.u32 	%r1237, %r1233;
	mov.u64 	%rd553, %rd549;
	mov.u32 	%r1238, %r1234;
	mov.u64 	%rd554, %rd550;
	@%p234 bra 	$L__BB1_192;
	ld.shared.u32 	%r252, [_ZN6thrust24THRUST_300001_SM_1000_NS8cuda_cub4core6detail5shmemE+136];
	ld.shared.u64 	%rd222, [_ZN6thrust24THRUST_300001_SM_1000_NS8cuda_cub4core6detail5shmemE+144];
	ld.shared.u32 	%r253, [_ZN6thrust24THRUST_300001_SM_1000_NS8cuda_cub4core6detail5shmemE+152];
	ld.shared.u64 	%rd223, [_ZN6thrust24THRUST_300001_SM_1000_NS8cuda_cub4core6detail5shmemE+160];
	setp.lt.s32 	%p235, %r1233, %r252;
	mov.u32 	%r1237, %r1233;
	mov.u64 	%rd553, %rd549;
	@%p235 bra 	$L__BB1_188;
	setp.lt.s32 	%p236, %r252, %r1233;
	mov.u32 	%r1237, %r252;
	mov.u64 	%rd553, %rd222;
	@%p236 bra 	$L__BB1_188;
	setp.lt.s64 	%p237, %rd549, %rd222;
	selp.b32 	%r1237, %r1233, %r252, %p237;
	min.s64 	%rd553, %rd549, %rd222;
$L__BB1_188:
	setp.lt.s32 	%p238, %r1234, %r253;
	mov.u32 	%r1238, %r253;
	mov.u64 	%rd554, %rd223;
	@%p238 bra 	$L__BB1_192;
	setp.ge.s32 	%p239, %r253, %r1234;
	mov.u32 	%r1238, %r1234;
	mov.u64 	%rd554, %rd550;
	@%p239 bra 	$L__BB1_190;
	bra.uni 	$L__BB1_192;
$L__BB1_190:
	setp.ge.s64 	%p240, %rd550, %rd223;
	mov.u32 	%r1238, %r253;
	mov.u64 	%rd554, %rd223;
	@%p240 bra 	$L__BB1_192;
	mov.u32 	%r1238, %r1234;
	mov.u64 	%rd554, %rd550;
$L__BB1_192:
	setp.lt.s32 	%p241, %r4, 161;
	mov.u32 	%r1241, %r1237;
	mov.u64 	%rd557, %rd553;
	mov.u32 	%r1242, %r1238;
	mov.u64 	%rd558, %rd554;
	@%p241 bra 	$L__BB1_200;
	ld.shared.u32 	%r265, [_ZN6thrust24THRUST_300001_SM_1000_NS8cuda_cub4core6detail5shmemE+168];
	ld.shared.u64 	%rd235, [_ZN6thrust24THRUST_300001_SM_1000_NS8cuda_cub4core6detail5shmemE+176];
	ld.shared.u32 	%r266, [_ZN6thrust24THRUST_300001_SM_1000_NS8cuda_cub4core6detail5shmemE+184];
	ld.shared.u64 	%rd236, [_ZN6thrust24THRUST_300001_SM_1000_NS8cuda_cub4core6detail5shmemE+192];
	setp.lt.s32 	%p242, %r1237, %r265;
	mov.u32 	%r1241, %r1237;
	mov.u64 	%rd557, %rd553;
	@%p242 bra 	$L__BB1_196;
	setp.lt.s32 	%p243, %r265, %r1237;
	mov.u32 	%r1241, %r265;
	mov.u64 	%rd557, %rd235;
	@%p243 bra 	$L__BB1_196;
	setp.lt.s64 	%p244, %rd553, %rd235;
	selp.b32 	%r1241, %r1237, %r265, %p244;
	min.s64 	%rd557, %rd553, %rd235;
$L__BB1_196:
	setp.lt.s32 	%p245, %r1238, %r266;
	mov.u32 	%r1242, %r266;
	mov.u64 	%rd558, %rd236;
	@%p245 bra 	$L__BB1_200;
	setp.ge.s32 	%p246, %r266, %r1238;
	mov.u32 	%r1242, %r1238;
	mov.u64 	%rd558, %rd554;
	@%p246 bra 	$L__BB1_198;
	bra.uni 	$L__BB1_200;
$L__BB1_198:
	setp.ge.s64 	%p247, %rd554, %rd236;
	mov.u32 	%r1242, %r266;
	mov.u64 	%rd558, %rd236;
	@%p247 bra 	$L__BB1_200;
	mov.u32 	%r1242, %r1238;
	mov.u64 	%rd558, %rd554;
$L__BB1_200:
	setp.lt.s32 	%p248, %r4, 193;
	mov.u32 	%r1245, %r1241;
	mov.u64 	%rd561, %rd557;
	mov.u32 	%r1246, %r1242;
	mov.u64 	%rd562, %rd558;
	@%p248 bra 	$L__BB1_208;
	ld.shared.u32 	%r278, [_ZN6thrust24THRUST_300001_SM_1000_NS8cuda_cub4core6detail5shmemE+200];
	ld.shared.u64 	%rd248, [_ZN6thrust24THRUST_300001_SM_1000_NS8cuda_cub4core6detail5shmemE+208];
	ld.shared.u32 	%r279, [_ZN6thrust24THRUST_300001_SM_1000_NS8cuda_cub4core6detail5shmemE+216];
	ld.shared.u64 	%rd249, [_ZN6thrust24THRUST_300001_SM_1000_NS8cuda_cub4core6detail5shmemE+224];
	setp.lt.s32 	%p249, %r1241, %r278;
	mov.u32 	%r1245, %r1241;
	mov.u64 	%rd561, %rd557;
	@%p249 bra 	$L__BB1_204;
	setp.lt.s32 	%p250, %r278, %r1241;
	mov.u32 	%r1245, %r278;
	mov.u64 	%rd561, %rd248;
	@%p250 bra 	$L__BB1_204;
	setp.lt.s64 	%p251, %rd557, %rd248;
	selp.b32 	%r1245, %r1241, %r278, %p251;
	min.s64 	%rd561, %rd557, %rd248;
$L__BB1_204:
	setp.lt.s32 	%p252, %r1242, %r279;
	mov.u32 	%r1246, %r279;
	mov.u64 	%rd562, %rd249;
	@%p252 bra 	$L__BB1_208;
	setp.ge.s32 	%p253, %r279, %r1242;
	mov.u32 	%r1246, %r1242;
	mov.u64 	%rd562, %rd558;
	@%p253 bra 	$L__BB1_206;
	bra.uni 	$L__BB1_208;
$L__BB1_206:
	setp.ge.s64 	%p254, %rd558, %rd249;
	mov.u32 	%r1246, %r279;
	mov.u64 	%rd562, %rd249;
	@%p254 bra 	$L__BB1_208;
	mov.u32 	%r1246, %r1242;
	mov.u64 	%rd562, %rd558;
$L__BB1_208:
	setp.lt.s32 	%p255, %r4, 225;
	mov.u64 	%rd624, %rd562;
	mov.u32 	%r1319, %r1246;
	mov.u64 	%rd502, %rd561;
	mov.u32 	%r1186, %r1245;
	@%p255 bra 	$L__BB1_353;
	ld.shared.u32 	%r291, [_ZN6thrust24THRUST_300001_SM_1000_NS8cuda_cub4core6detail5shmemE+232];
	ld.shared.u64 	%rd261, [_ZN6thrust24THRUST_300001_SM_1000_NS8cuda_cub4core6detail5shmemE+240];
	ld.shared.u32 	%r292, [_ZN6thrust24THRUST_300001_SM_1000_NS8cuda_cub4core6detail5shmemE+248];
	ld.shared.u64 	%rd262, [_ZN6thrust24THRUST_300001_SM_1000_NS8cuda_cub4core6detail5shmemE+256];
	setp.lt.s32 	%p256, %r1245, %r291;
	mov.u32 	%r1186, %r1245;
	mov.u64 	%rd502, %rd561;
	@%p256 bra 	$L__BB1_212;
	setp.lt.s32 	%p257, %r291, %r1245;
	mov.u32 	%r1186, %r291;
	mov.u64 	%rd502, %rd261;
	@%p257 bra 	$L__BB1_212;
	setp.lt.s64 	%p258, %rd561, %rd261;
	selp.b32 	%r1186, %r1245, %r291, %p258;
	min.s64 	%rd502, %rd561, %rd261;
$L__BB1_212:
	setp.lt.s32 	%p259, %r1246, %r292;
	mov.u32 	%r1319, %r292;
	mov.u64 	%rd624, %rd262;
	@%p259 bra 	$L__BB1_353;
	setp.ge.s32 	%p260, %r292, %r1246;
	mov.u32 	%r1319, %r1246;
	mov.u64 	%rd624, %rd562;
	@%p260 bra 	$L__BB1_214;
	bra.uni 	$L__BB1_353;
$L__BB1_214:
	setp.ge.s64 	%p261, %rd562, %rd262;
	mov.u32 	%r1319, %r292;
	mov.u64 	%rd624, %rd262;
	@%p261 bra 	$L__BB1_353;
	mov.u32 	%r1319, %r1246;
	mov.u64 	%rd624, %rd562;
	bra.uni 	$L__BB1_353;
$L__BB1_216:
	mov.u32 	%r302, %tid.x;
	cvt.s64.s32 	%rd437, %r2;
	cvt.u64.u32 	%rd272, %r302;
	add.s64 	%rd438, %rd272, %rd437;
	shl.b64 	%rd439, %rd438, 2;
	add.s64 	%rd440, %rd2, %rd439;
	add.s64 	%rd441, %rd438, %rd434;
	ld.global.u32 	%r505, [%rd440];
	add.s64 	%rd442, %rd441, 256;
	ld.global.u32 	%r506, [%rd440+1024];
	setp.lt.s32 	%p2, %r505, %r506;
	setp.lt.s32 	%p3, %r506, %r505;
	min.s32 	%r1186, %r506, %r505;
	selp.b64 	%rd502, %rd442, %rd441, %p3;
	max.s32 	%r1288, %r505, %r506;
	selp.b64 	%rd593, %rd442, %rd441, %p2;
	setp.le.s32 	%p4, %r492, %r3;
	@%p4 bra 	$L__BB1_272;
	setp.ne.s32 	%p5, %r302, 0;
	@%p5 bra 	$L__BB1_219;
	atom.global.add.u32 	%r507, [%rd1+4], 512;
	add.s32 	%r508, %r507, %r3;
	st.shared.u32 	[_ZN6thrust24THRUST_300001_SM_1000_NS8cuda_cub4core6detail5shmemE+296], %r508;
$L__BB1_219:
	bar.sync 	0;
	ld.shared.u32 	%r1260, [_ZN6thrust24THRUST_300001_SM_1000_NS8cuda_cub4core6detail5shmemE+296];
	add.s32 	%r509, %r1260, 512;
	setp.gt.s32 	%p6, %r509, %r492;
	@%p6 bra 	$L__BB1_234;
	mov.u32 	%r1253, %r1288;
	mov.u64 	%rd568, %rd593;
$L__BB1_221:
	cvt.s64.s32 	%rd443, %r1260;
	add.s64 	%rd444, %rd272, %rd443;
	shl.b64 	%rd445, %rd444, 2;
	add.s64 	%rd446, %rd2, %rd445;
	add.s64 	%rd570, %rd444, %rd434;
	ld.global.u32 	%r1255, [%rd446];
	add.s64 	%rd593, %rd570, 256;
	ld.global.u32 	%r1288, [%rd446+1024];
	setp.lt.s32 	%p7, %r1186, %r1255;
	mov.u32 	%r1254, %r1186;
	mov.u64 	%rd569, %rd502;
	@%p7 bra 	$L__BB1_224;
	setp.lt.s32 	%p8, %r1255, %r1186;
	mov.u32 	%r1254, %r1255;
	mov.u64 	%rd569, %rd570;
	@%p8 bra 	$L__BB1_224;
	setp.lt.s64 	%p9, %rd502, %rd570;
	selp.b32 	%r1254, %r1186, %r1255, %p9;
	min.s64 	%rd569, %rd502, %rd570;
$L__BB1_224:
	setp.lt.s32 	%p10, %r1253, %r1255;
	@%p10 bra 	$L__BB1_226;
	setp.lt.s32 	%p11, %r1255, %r1253;
	setp.lt.s64 	%p12, %rd568, %rd570;
	or.pred  	%p13, %p11, %p12;
	selp.b32 	%r1255, %r1253, %r1255, %p13;
	selp.b64 	%rd570, %rd568, %rd570, %p13;
$L__BB1_226:
	setp.lt.s32 	%p14, %r1254, %r1288;
	mov.u32 	%r1186, %r1254;
	mov.u64 	%rd502, %rd569;
	@%p14 bra 	$L__BB1_229;
	setp.lt.s32 	%p15, %r1288, %r1254;
	mov.u32 	%r1186, %r1288;
	mov.u64 	%rd502, %rd593;
	@%p15 bra 	$L__BB1_229;
	setp.lt.s64 	%p16, %rd569, %rd593;
	selp.b32 	%r1186, %r1254, %r1288, %p16;
	min.s64 	%rd502, %rd569, %rd593;
$L__BB1_229:
	setp.lt.s32 	%p17, %r1255, %r1288;
	@%p17 bra 	$L__BB1_231;
	setp.lt.s32 	%p18, %r1288, %r1255;
	setp.lt.s64 	%p19, %rd570, %rd593;
	or.pred  	%p20, %p18, %p19;
	selp.b32 	%r1288, %r1255, %r1288, %p20;
	selp.b64 	%rd593, %rd570, %rd593, %p20;
$L__BB1_231:
	setp.ne.s32 	%p21, %r302, 0;
	bar.sync 	0;
	@%p21 bra 	$L__BB1_233;
	atom.global.add.u32 	%r510, [%rd1+4], 512;
	add.s32 	%r511, %r510, %r3;
	st.shared.u32 	[_ZN6thrust24THRUST_300001_SM_1000_NS8cuda_cub4core6detail5shmemE+296], %r511;
$L__BB1_233:
	bar.sync 	0;
	ld.shared.u32 	%r1260, [_ZN6thrust24THRUST_300001_SM_1000_NS8cuda_cub4core6detail5shmemE+296];
	add.s32 	%r512, %r1260, 512;
	setp.le.s32 	%p22, %r512, %r492;
	mov.u32 	%r1253, %r1288;
	mov.u64 	%rd568, %rd593;
	@%p22 bra 	$L__BB1_221;
$L__BB1_234:
	setp.le.s32 	%p23, %r492, %r1260;
	@%p23 bra 	$L__BB1_272;
	sub.s32 	%r323, %r492, %r1260;
	setp.ge.s32 	%p24, %r302, %r323;
	@%p24 bra 	$L__BB1_272;
	not.b32 	%r514, %r302;
	add.s32 	%r515, %r492, %r514;
	sub.s32 	%r324, %r515, %r1260;
	and.b32  	%r516, %r324, 768;
	setp.eq.s32 	%p25, %r516, 768;
	mov.u32 	%r1268, %r302;
	@%p25 bra 	$L__BB1_245;
	add.s32 	%r1262, %r302, %r1260;
	shr.u32 	%r517, %r324, 8;
	add.s32 	%r518, %r517, 1;
	and.b32  	%r519, %r518, 3;
	neg.s32 	%r1261, %r519;
	mov.u32 	%r1268, %r302;
$L__BB1_238:
	.pragma "nounroll";
	mov.u64 	%rd290, %rd593;
	mov.u32 	%r331, %r1288;
	mov.u64 	%rd289, %rd502;
	mov.u32 	%r330, %r1186;
	cvt.s64.s32 	%rd448, %r1262;
	add.s64 	%rd291, %rd434, %rd448;
	mul.wide.s32 	%rd449, %r1262, 4;
	add.s64 	%rd450, %rd2, %rd449;
	ld.global.u32 	%r332, [%rd450];
	setp.lt.s32 	%p26, %r330, %r332;
	@%p26 bra 	$L__BB1_241;
	setp.lt.s32 	%p27, %r332, %r330;
	mov.u32 	%r1186, %r332;
	mov.u64 	%rd502, %rd291;
	@%p27 bra 	$L__BB1_241;
	setp.lt.s64 	%p28, %rd289, %rd291;
	selp.b32 	%r1186, %r330, %r332, %p28;
	min.s64 	%rd502, %rd289, %rd291;
$L__BB1_241:
	setp.lt.s32 	%p29, %r331, %r332;
	mov.u32 	%r1288, %r332;
	mov.u64 	%rd593, %rd291;
	@%p29 bra 	$L__BB1_244;
	setp.lt.s32 	%p30, %r332, %r331;
	mov.u32 	%r1288, %r331;
	mov.u64 	%rd593, %rd290;
	@%p30 bra 	$L__BB1_244;
	setp.lt.s64 	%p31, %rd290, %rd291;
	selp.b32 	%r1288, %r331, %r332, %p31;
	min.s64 	%rd593, %rd290, %rd291;
$L__BB1_244:
	add.s32 	%r1268, %r1268, 256;
	add.s32 	%r1262, %r1262, 256;
	add.s32 	%r1261, %r1261, 1;
	setp.ne.s32 	%p32, %r1261, 0;
	@%p32 bra 	$L__BB1_238;
$L__BB1_245:
	setp.lt.u32 	%p33, %r324, 768;
	@%p33 bra 	$L__BB1_272;
	add.s32 	%r1273, %r1268, %r1260;
	add.s32 	%r1276, %r1273, 256;
	add.s32 	%r1275, %r1273, 512;
	add.s32 	%r1274, %r1273, 768;
$L__BB1_247:
	cvt.s64.s32 	%rd451, %r1276;
	add.s64 	%rd302, %rd434, %rd451;
	cvt.s64.s32 	%rd452, %r1275;
	add.s64 	%rd303, %rd434, %rd452;
	cvt.s64.s32 	%rd453, %r1274;
	add.s64 	%rd304, %rd434, %rd453;
	cvt.s64.s32 	%rd454, %r1273;
	mul.wide.s32 	%rd455, %r1273, 4;
	cvta.to.global.u64 	%rd456, %rd433;
	add.s64 	%rd457, %rd456, %rd455;
	add.s64 	%rd305, %rd457, 2048;
	add.s64 	%rd306, %rd434, %rd454;
	ld.global.u32 	%r356, [%rd457];
	setp.lt.s32 	%p34, %r1186, %r356;
	mov.u32 	%r1280, %r1186;
	mov.u64 	%rd585, %rd502;
	@%p34 bra 	$L__BB1_250;
	setp.lt.s32 	%p35, %r356, %r1186;
	mov.u32 	%r1280, %r356;
	mov.u64 	%rd585, %rd306;
	@%p35 bra 	$L__BB1_250;
	setp.lt.s64 	%p36, %rd502, %rd306;
	selp.b32 	%r1280, %r1186, %r356, %p36;
	min.s64 	%rd585, %rd502, %rd306;
$L__BB1_250:
	setp.lt.s32 	%p37, %r1288, %r356;
	mov.u32 	%r1281, %r356;
	mov.u64 	%rd586, %rd306;
	@%p37 bra 	$L__BB1_253;
	setp.lt.s32 	%p38, %r356, %r1288;
	mov.u32 	%r1281, %r1288;
	mov.u64 	%rd586, %rd593;
	@%p38 bra 	$L__BB1_253;
	setp.lt.s64 	%p39, %rd593, %rd306;
	selp.b32 	%r1281, %r1288, %r356, %p39;
	min.s64 	%rd586, %rd593, %rd306;
$L__BB1_253:
	ld.global.u32 	%r361, [%rd305+-1024];
	setp.lt.s32 	%p40, %r1280, %r361;
	mov.u32 	%r1282, %r1280;
	mov.u64 	%rd587, %rd585;
	@%p40 bra 	$L__BB1_256;
	setp.lt.s32 	%p41, %r361, %r1280;
	mov.u32 	%r1282, %r361;
	mov.u64 	%rd587, %rd302;
	@%p41 bra 	$L__BB1_256;
	setp.lt.s64 	%p42, %rd585, %rd302;
	selp.b32 	%r1282, %r1280, %r361, %p42;
	min.s64 	%rd587, %rd585, %rd302;
$L__BB1_256:
	setp.lt.s32 	%p43, %r1281, %r361;
	mov.u32 	%r1283, %r361;
	mov.u64 	%rd588, %rd302;
	@%p43 bra 	$L__BB1_259;
	setp.lt.s32 	%p44, %r361, %r1281;
	mov.u32 	%r1283, %r1281;
	mov.u64 	%rd588, %rd586;
	@%p44 bra 	$L__BB1_259;
	setp.lt.s64 	%p45, %rd586, %rd302;
	selp.b32 	%r1283, %r1281, %r361, %p45;
	min.s64 	%rd588, %rd586, %rd302;
$L__BB1_259:
	ld.global.u32 	%r366, [%rd305];
	setp.lt.s32 	%p46, %r1282, %r366;
	mov.u32 	%r1284, %r1282;
	mov.u64 	%rd589, %rd587;
	@%p46 bra 	$L__BB1_262;
	setp.lt.s32 	%p47, %r366, %r1282;
	mov.u32 	%r1284, %r366;
	mov.u64 	%rd589, %rd303;
	@%p47 bra 	$L__BB1_262;
	setp.lt.s64 	%p48, %rd587, %rd303;
	selp.b32 	%r1284, %r1282, %r366, %p48;
	min.s64 	%rd589, %rd587, %rd303;
$L__BB1_262:
	setp.lt.s32 	%p49, %r1283, %r366;
	mov.u32 	%r1285, %r366;
	mov.u64 	%rd590, %rd303;
	@%p49 bra 	$L__BB1_265;
	setp.lt.s32 	%p50, %r366, %r1283;
	mov.u32 	%r1285, %r1283;
	mov.u64 	%rd590, %rd588;
	@%p50 bra 	$L__BB1_265;
	setp.lt.s64 	%p51, %rd588, %rd303;
	selp.b32 	%r1285, %r1283, %r366, %p51;
	min.s64 	%rd590, %rd588, %rd303;
$L__BB1_265:
	ld.global.u32 	%r371, [%rd305+1024];
	setp.lt.s32 	%p52, %r1284, %r371;
	mov.u32 	%r1186, %r1284;
	mov.u64 	%rd502, %rd589;
	@%p52 bra 	$L__BB1_268;
	setp.lt.s32 	%p53, %r371, %r1284;
	mov.u32 	%r1186, %r371;
	mov.u64 	%rd502, %rd304;
	@%p53 bra 	$L__BB1_268;
	setp.lt.s64 	%p54, %rd589, %rd304;
	selp.b32 	%r1186, %r1284, %r371, %p54;
	min.s64 	%rd502, %rd589, %rd304;
$L__BB1_268:
	setp.lt.s32 	%p55, %r1285, %r371;
	mov.u32 	%r1288, %r371;
	mov.u64 	%rd593, %rd304;
	@%p55 bra 	$L__BB1_271;
	setp.lt.s32 	%p56, %r371, %r1285;
	mov.u32 	%r1288, %r1285;
	mov.u64 	%rd593, %rd590;
	@%p56 bra 	$L__BB1_271;
	setp.lt.s64 	%p57, %rd590, %rd304;
	selp.b32 	%r1288, %r1285, %r371, %p57;
	min.s64 	%rd593, %rd590, %rd304;
$L__BB1_271:
	add.s32 	%r1268, %r1268, 1024;
	add.s32 	%r1276, %r1276, 1024;
	add.s32 	%r1275, %r1275, 1024;
	add.s32 	%r1274, %r1274, 1024;
	add.s32 	%r1273, %r1273, 1024;
	setp.lt.s32 	%p58, %r1268, %r323;
	@%p58 bra 	$L__BB1_247;
$L__BB1_272:
	// begin inline asm
	mov.u32 %r520, %laneid;
	// end inline asm
	mov.b32 	%r558, 1;
	mov.b32 	%r559, 31;
	mov.b32 	%r560, -1;
	// begin inline asm
	shfl.sync.down.b32 %r521, %r1186, %r558, %r559, %r560;
	// end inline asm
	// begin inline asm
	shfl.sync.down.b32 %r526, %r527, %r558, %r559, %r560;
	// end inline asm
	mov.b64 	{%r532, %r537}, %rd502;
	// begin inline asm
	shfl.sync.down.b32 %r531, %r532, %r558, %r559, %r560;
	// end inline asm
	// begin inline asm
	shfl.sync.down.b32 %r536, %r537, %r558, %r559, %r560;
	// end inline asm
	mov.b64 	%rd325, {%r531, %r536};
	// begin inline asm
	shfl.sync.down.b32 %r541, %r1288, %r558, %r559, %r560;
	// end inline asm
	// begin inline asm
	shfl.sync.down.b32 %r546, %r547, %r558, %r559, %r560;
	// end inline asm
	mov.b64 	{%r552, %r557}, %rd593;
	// begin inline asm
	shfl.sync.down.b32 %r551, %r552, %r558, %r559, %r560;
	// end inline asm
	// begin inline asm
	shfl.sync.down.b32 %r556, %r557, %r558, %r559, %r560;
	// end inline asm
	mov.b64 	%rd326, {%r551, %r556};
	setp.gt.s32 	%p59, %r520, 30;
	mov.u32 	%r1292, %r1288;
	mov.u64 	%rd597, %rd593;
	@%p59 bra 	$L__BB1_279;
	setp.lt.s32 	%p60, %r1186, %r521;
	mov.u32 	%r1290, %r1186;
	mov.u64 	%rd595, %rd502;
	@%p60 bra 	$L__BB1_276;
	setp.lt.s32 	%p61, %r521, %r1186;
	mov.u32 	%r1290, %r521;
	mov.u64 	%rd595, %rd325;
	@%p61 bra 	$L__BB1_276;
	setp.lt.s64 	%p62, %rd502, %rd325;
	selp.b32 	%r1290, %r1186, %r521, %p62;
	min.s64 	%rd595, %rd502, %rd325;
$L__BB1_276:
	setp.lt.s32 	%p63, %r1288, %r541;
	mov.u32 	%r1186, %r1290;
	mov.u64 	%rd502, %rd595;
	mov.u32 	%r1292, %r541;
	mov.u64 	%rd597, %rd326;
	@%p63 bra 	$L__BB1_279;
	setp.lt.s32 	%p64, %r541, %r1288;
	mov.u32 	%r1186, %r1290;
	mov.u64 	%rd502, %rd595;
	mov.u32 	%r1292, %r1288;
	mov.u64 	%rd597, %rd593;
	@%p64 bra 	$L__BB1_279;
	setp.lt.s64 	%p65, %rd593, %rd326;
	selp.b32 	%r1292, %r1288, %r541, %p65;
	min.s64 	%rd597, %rd593, %rd326;
	mov.u32 	%r1186, %r1290;
	mov.u64 	%rd502, %rd595;
$L__BB1_279:
	mov.b32 	%r598, 2;
	mov.b32 	%r599, 31;
	mov.b32 	%r600, -1;
	// begin inline asm
	shfl.sync.down.b32 %r561, %r1186, %r598, %r599, %r600;
	// end inline asm
	// begin inline asm
	shfl.sync.down.b32 %r566, %r567, %r598, %r599, %r600;
	// end inline asm
	mov.b64 	{%r572, %r577}, %rd502;
	// begin inline asm
	shfl.sync.down.b32 %r571, %r572, %r598, %r599, %r600;
	// end inline asm
	// begin inline asm
	shfl.sync.down.b32 %r576, %r577, %r598, %r599, %r600;
	// end inline asm
	mov.b64 	%rd332, {%r571, %r576};
	// begin inline asm
	shfl.sync.down.b32 %r581, %r1292, %r598, %r599, %r600;
	// end inline asm
	// begin inline asm
	shfl.sync.down.b32 %r586, %r587, %r598, %r599, %r600;
	// end inline asm
	mov.b64 	{%r592, %r597}, %rd597;
	// begin inline asm
	shfl.sync.down.b32 %r591, %r592, %r598, %r599, %r600;
	// end inline asm
	// begin inline asm
	shfl.sync.down.b32 %r596, %r597, %r598, %r599, %r600;
	// end inline asm
	mov.b64 	%rd333, {%r591, %r596};
	setp.gt.s32 	%p66, %r520, 29;
	mov.u32 	%r1295, %r1292;
	mov.u64 	%rd600, %rd597;
	@%p66 bra 	$L__BB1_286;
	setp.lt.s32 	%p67, %r1186, %r561;
	mov.u32 	%r1293, %r1186;
	mov.u64 	%rd598, %rd502;
	@%p67 bra 	$L__BB1_283;
	setp.lt.s32 	%p68, %r561, %r1186;
	mov.u32 	%r1293, %r561;
	mov.u64 	%rd598, %rd332;
	@%p68 bra 	$L__BB1_283;
	setp.lt.s64 	%p69, %rd502, %rd332;
	selp.b32 	%r1293, %r1186, %r561, %p69;
	min.s64 	%rd598, %rd502, %rd332;
$L__BB1_283:
	setp.lt.s32 	%p70, %r1292, %r581;
	mov.u32 	%r1186, %r1293;
	mov.u64 	%rd502, %rd598;
	mov.u32 	%r1295, %r581;
	mov.u64 	%rd600, %rd333;
	@%p70 bra 	$L__BB1_286;
	setp.lt.s32 	%p71, %r581, %r1292;
	mov.u32 	%r1186, %r1293;
	mov.u64 	%rd502, %rd598;
	mov.u32 	%r1295, %r1292;
	mov.u64 	%rd600, %rd597;
	@%p71 bra 	$L__BB1_286;
	setp.lt.s64 	%p72, %rd597, %rd333;
	selp.b32 	%r1295, %r1292, %r581, %p72;
	min.s64 	%rd600, %rd597, %rd333;
	mov.u32 	%r1186, %r1293;
	mov.u64 	%rd502, %rd598;
$L__BB1_286:
	mov.b32 	%r638, 4;
	mov.b32 	%r639, 31;
	mov.b32 	%r640, -1;
	// begin inline asm
	shfl.sync.down.b32 %r601, %r1186, %r638, %r639, %r640;
	// end inline asm
	// begin inline asm
	shfl.sync.down.b32 %r606, %r607, %r638, %r639, %r640;
	// end inline asm
	mov.b64 	{%r612, %r617}, %rd502;
	// begin inline asm
	shfl.sync.down.b32 %r611, %r612, %r638, %r639, %r640;
	// end inline asm
	// begin inline asm
	shfl.sync.down.b32 %r616, %r617, %r638, %r639, %r640;
	// end inline asm
	mov.b64 	%rd339, {%r611, %r616};
	// begin inline asm
	shfl.sync.down.b32 %r621, %r1295, %r638, %r639, %r640;
	// end inline asm
	// begin inline asm
	shfl.sync.down.b32 %r626, %r627, %r638, %r639, %r640;
	// end inline asm
	mov.b64 	{%r632, %r637}, %rd600;
	// begin inline asm
	shfl.sync.down.b32 %r631, %r632, %r638, %r639, %r640;
	// end inline asm
	// begin inline asm
	shfl.sync.down.b32 %r636, %r637, %r638, %r639, %r640;
	// end inline asm
	mov.b64 	%rd340, {%r631, %r636};
	setp.gt.s32 	%p73, %r520, 27;
	mov.u32 	%r1298, %r1295;
	mov.u64 	%rd603, %rd600;
	@%p73 bra 	$L__BB1_293;
	setp.lt.s32 	%p74, %r1186, %r601;
	mov.u32 	%r1296, %r1186;
	mov.u64 	%rd601, %rd502;
	@%p74 bra 	$L__BB1_290;
	setp.lt.s32 	%p75, %r601, %r1186;
	mov.u32 	%r1296, %r601;
	mov.u64 	%rd601, %rd339;
	@%p75 bra 	$L__BB1_290;
	setp.lt.s64 	%p76, %rd502, %rd339;
	selp.b32 	%r1296, %r1186, %r601, %p76;
	min.s64 	%rd601, %rd502, %rd339;
$L__BB1_290:
	setp.lt.s32 	%p77, %r1295, %r621;
	mov.u32 	%r1186, %r1296;
	mov.u64 	%rd502, %rd601;
	mov.u32 	%r1298, %r621;
	mov.u64 	%rd603, %rd340;
	@%p77 bra 	$L__BB1_293;
	setp.lt.s32 	%p78, %r621, %r1295;
	mov.u32 	%r1186, %r1296;
	mov.u64 	%rd502, %rd601;
	mov.u32 	%r1298, %r1295;
	mov.u64 	%rd603, %rd600;
	@%p78 bra 	$L__BB1_293;
	setp.lt.s64 	%p79, %rd600, %rd340;
	selp.b32 	%r1298, %r1295, %r621, %p79;
	min.s64 	%rd603, %rd600, %rd340;
	mov.u32 	%r1186, %r1296;
	mov.u64 	%rd502, %rd601;
$L__BB1_293:
	mov.b32 	%r678, 8;
	mov.b32 	%r679, 31;
	mov.b32 	%r680, -1;
	// begin inline asm
	shfl.sync.down.b32 %r641, %r1186, %r678, %r679, %r680;
	// end inline asm
	// begin inline asm
	shfl.sync.down.b32 %r646, %r647, %r678, %r679, %r680;
	// end inline asm
	mov.b64 	{%r652, %r657}, %rd502;
	// begin inline asm
	shfl.sync.down.b32 %r651, %r652, %r678, %r679, %r680;
	// end inline asm
	// begin inline asm
	shfl.sync.down.b32 %r656, %r657, %r678, %r679, %r680;
	// end inline asm
	mov.b64 	%rd346, {%r651, %r656};
	// begin inline asm
	shfl.sync.down.b32 %r661, %r1298, %r678, %r679, %r680;
	// end inline asm
	// begin inline asm
	shfl.sync.down.b32 %r666, %r667, %r678, %r679, %r680;
	// end inline asm
	mov.b64 	{%r672, %r677}, %rd603;
	// begin inline asm
	shfl.sync.down.b32 %r671, %r672, %r678, %r679, %r680;
	// end inline asm
	// begin inline asm
	shfl.sync.down.b32 %r676, %r677, %r678, %r679, %r680;
	// end inline asm
	mov.b64 	%rd347, {%r671, %r676};
	setp.gt.s32 	%p80, %r520, 23;
	mov.u32 	%r1301, %r1298;
	mov.u64 	%rd606, %rd603;
	@%p80 bra 	$L__BB1_300;
	setp.lt.s32 	%p81, %r1186, %r641;
	mov.u32 	%r1299, %r1186;
	mov.u64 	%rd604, %rd502;
	@%p81 bra 	$L__BB1_297;
	setp.lt.s32 	%p82, %r641, %r1186;
	mov.u32 	%r1299, %r641;
	mov.u64 	%rd604, %rd346;
	@%p82 bra 	$L__BB1_297;
	setp.lt.s64 	%p83, %rd502, %rd346;
	selp.b32 	%r1299, %r1186, %r641, %p83;
	min.s64 	%rd604, %rd502, %rd346;
$L__BB1_297:
	setp.lt.s32 	%p84, %r1298, %r661;
	mov.u32 	%r1186, %r1299;
	mov.u64 	%rd502, %rd604;
	mov.u32 	%r1301, %r661;
	mov.u64 	%rd606, %rd347;
	@%p84 bra 	$L__BB1_300;
	setp.lt.s32 	%p85, %r661, %r1298;
	mov.u32 	%r1186, %r1299;
	mov.u64 	%rd502, %rd604;
	mov.u32 	%r1301, %r1298;
	mov.u64 	%rd606, %rd603;
	@%p85 bra 	$L__BB1_300;
	setp.lt.s64 	%p86, %rd603, %rd347;
	selp.b32 	%r1301, %r1298, %r661, %p86;
	min.s64 	%rd606, %rd603, %rd347;
	mov.u32 	%r1186, %r1299;
	mov.u64 	%rd502, %rd604;
$L__BB1_300:
	mov.b32 	%r718, 16;
	mov.b32 	%r719, 31;
	mov.b32 	%r720, -1;
	// begin inline asm
	shfl.sync.down.b32 %r681, %r1186, %r718, %r719, %r720;
	// end inline asm
	// begin inline asm
	shfl.sync.down.b32 %r686, %r687, %r718, %r719, %r720;
	// end inline asm
	mov.b64 	{%r692, %r697}, %rd502;
	// begin inline asm
	shfl.sync.down.b32 %r691, %r692, %r718, %r719, %r720;
	// end inline asm
	// begin inline asm
	shfl.sync.down.b32 %r696, %r697, %r718, %r719, %r720;
	// end inline asm
	mov.b64 	%rd353, {%r691, %r696};
	// begin inline asm
	shfl.sync.down.b32 %r701, %r1301, %r718, %r719, %r720;
	// end inline asm
	// begin inline asm
	shfl.sync.down.b32 %r706, %r707, %r718, %r719, %r720;
	// end inline asm
	mov.b64 	{%r712, %r717}, %rd606;
	// begin inline asm
	shfl.sync.down.b32 %r711, %r712, %r718, %r719, %r720;
	// end inline asm
	// begin inline asm
	shfl.sync.down.b32 %r716, %r717, %r718, %r719, %r720;
	// end inline asm
	mov.b64 	%rd354, {%r711, %r716};
	setp.gt.s32 	%p87, %r520, 15;
	mov.u32 	%r1319, %r1301;
	mov.u64 	%rd624, %rd606;
	@%p87 bra 	$L__BB1_307;
	setp.lt.s32 	%p88, %r1186, %r681;
	mov.u32 	%r1302, %r1186;
	mov.u64 	%rd607, %rd502;
	@%p88 bra 	$L__BB1_304;
	setp.lt.s32 	%p89, %r681, %r1186;
	mov.u32 	%r1302, %r681;
	mov.u64 	%rd607, %rd353;
	@%p89 bra 	$L__BB1_304;
	setp.lt.s64 	%p90, %rd502, %rd353;
	selp.b32 	%r1302, %r1186, %r681, %p90;
	min.s64 	%rd607, %rd502, %rd353;
$L__BB1_304:
	setp.lt.s32 	%p91, %r1301, %r701;
	mov.u32 	%r1186, %r1302;
	mov.u64 	%rd502, %rd607;
	mov.u32 	%r1319, %r701;
	mov.u64 	%rd624, %rd354;
	@%p91 bra 	$L__BB1_307;
	setp.lt.s32 	%p92, %r701, %r1301;
	mov.u32 	%r1186, %r1302;
	mov.u64 	%rd502, %rd607;
	mov.u32 	%r1319, %r1301;
	mov.u64 	%rd624, %rd606;
	@%p92 bra 	$L__BB1_307;
	setp.lt.s64 	%p93, %rd606, %rd354;
	selp.b32 	%r1319, %r1301, %r701, %p93;
	min.s64 	%rd624, %rd606, %rd354;
	mov.u32 	%r1186, %r1302;
	mov.u64 	%rd502, %rd607;
$L__BB1_307:
	setp.ne.s32 	%p94, %r520, 0;
	@%p94 bra 	$L__BB1_309;
	and.b32  	%r721, %r302, 992;
	mov.u32 	%r722, _ZN6thrust24THRUST_300001_SM_1000_NS8cuda_cub4core6detail5shmemE;
	add.s32 	%r723, %r722, %r721;
	st.shared.u32 	[%r723+8], %r1186;
	st.shared.u64 	[%r723+16], %rd502;
	st.shared.u32 	[%r723+24], %r1319;
	st.shared.u64 	[%r723+32], %rd624;
$L__BB1_309:
	bar.sync 	0;
	setp.ne.s32 	%p95, %r302, 0;
	@%p95 bra 	$L__BB1_353;
	ld.shared.u32 	%r419, [_ZN6thrust24THRUST_300001_SM_1000_NS8cuda_cub4core6detail5shmemE+40];
	ld.shared.u64 	%rd360, [_ZN6thrust24THRUST_300001_SM_1000_NS8cuda_cub4core6detail5shmemE+48];
	ld.shared.u32 	%r420, [_ZN6thrust24THRUST_300001_SM_1000_NS8cuda_cub4core6detail5shmemE+56];
	ld.shared.u64 	%rd361, [_ZN6thrust24THRUST_300001_SM_1000_NS8cuda_cub4core6detail5shmemE+64];
	setp.lt.s32 	%p96, %r1186, %r419;
	mov.u32 	%r1305, %r1186;
	mov.u64 	%rd610, %rd502;
	@%p96 bra 	$L__BB1_313;
	setp.lt.s32 	%p97, %r419, %r1186;
	mov.u32 	%r1305, %r419;
	mov.u64 	%rd610, %rd360;
	@%p97 bra 	$L__BB1_313;
	setp.lt.s64 	%p98, %rd502, %rd360;
	selp.b32 	%r1305, %r1186, %r419, %p98;
	min.s64 	%rd610, %rd502, %rd360;
$L__BB1_313:
	setp.lt.s32 	%p99, %r1319, %r420;
	mov.u32 	%r1306, %r420;
	mov.u64 	%rd611, %rd361;
	@%p99 bra 	$L__BB1_317;
	setp.ge.s32 	%p100, %r420, %r1319;
	mov.u32 	%r1306, %r1319;
	mov.u64 	%rd611, %rd624;
	@%p100 bra 	$L__BB1_315;
	bra.uni 	$L__BB1_317;
$L__BB1_315:
	setp.ge.s64 	%p101, %rd624, %rd361;
	mov.u32 	%r1306, %r420;
	mov.u64 	%rd611, %rd361;
	@%p101 bra 	$L__BB1_317;
	mov.u32 	%r1306, %r1319;
	mov.u64 	%rd611, %rd624;
$L__BB1_317:
	ld.shared.u32 	%r429, [_ZN6thrust24THRUST_300001_SM_1000_NS8cuda_cub4core6detail5shmemE+72];
	ld.shared.u64 	%rd371, [_ZN6thrust24THRUST_300001_SM_1000_NS8cuda_cub4core6detail5shmemE+80];
	ld.shared.u32 	%r431, [_ZN6thrust24THRUST_300001_SM_1000_NS8cuda_cub4core6detail5shmemE+88];
	ld.shared.u64 	%rd373, [_ZN6thrust24THRUST_300001_SM_1000_NS8cuda_cub4core6detail5shmemE+96];
	setp.lt.s32 	%p102, %r1305, %r429;
	mov.u32 	%r1307, %r1305;
	mov.u64 	%rd612, %rd610;
	@%p102 bra 	$L__BB1_320;
	setp.lt.s32 	%p103, %r429, %r1305;
	mov.u32 	%r1307, %r429;
	mov.u64 	%rd612, %rd371;
	@%p103 bra 	$L__BB1_320;
	setp.lt.s64 	%p104, %rd610, %rd371;
	selp.b32 	%r1307, %r1305, %r429, %p104;
	min.s64 	%rd612, %rd610, %rd371;
$L__BB1_320:
	setp.lt.s32 	%p105, %r1306, %r431;
	mov.u32 	%r1308, %r431;
	mov.u64 	%rd613, %rd373;
	@%p105 bra 	$L__BB1_323;
	setp.lt.s32 	%p106, %r431, %r1306;
	mov.u32 	%r1308, %r1306;
	mov.u64 	%rd613, %rd611;
	@%p106 bra 	$L__BB1_323;
	setp.lt.s64 	%p107, %rd611, %rd373;
	selp.b64 	%rd613, %rd611, %rd373, %p107;
	selp.b32 	%r1308, %r1306, %r431, %p107;
$L__BB1_323:
	ld.shared.u32 	%r439, [_ZN6thrust24THRUST_300001_SM_1000_NS8cuda_cub4core6detail5shmemE+104];
	ld.shared.u64 	%rd381, [_ZN6thrust24THRUST_300001_SM_1000_NS8cuda_cub4core6detail5shmemE+112];
	ld.shared.u32 	%r441, [_ZN6thrust24THRUST_300001_SM_1000_NS8cuda_cub4core6detail5shmemE+120];
	ld.shared.u64 	%rd383, [_ZN6thrust24THRUST_300001_SM_1000_NS8cuda_cub4core6detail5shmemE+128];
	setp.lt.s32 	%p108, %r1307, %r439;
	mov.u32 	%r1309, %r1307;
	mov.u64 	%rd614, %rd612;
	@%p108 bra 	$L__BB1_326;
	setp.lt.s32 	%p109, %r439, %r1307;
	mov.u32 	%r1309, %r439;
	mov.u64 	%rd614, %rd381;
	@%p109 bra 	$L__BB1_326;
	setp.lt.s64 	%p110, %rd612, %rd381;
	selp.b32 	%r1309, %r1307, %r439, %p110;
	min.s64 	%rd614, %rd612, %rd381;
$L__BB1_326:
	setp.lt.s32 	%p111, %r1308, %r441;
	mov.u32 	%r1310, %r441;
	mov.u64 	%rd615, %rd383;
	@%p111 bra 	$L__BB1_329;
	setp.lt.s32 	%p112, %r441, %r1308;
	mov.u32 	%r1310, %r1308;
	mov.u64 	%rd615, %rd613;
	@%p112 bra 	$L__BB1_329;
	setp.lt.s64 	%p113, %rd613, %rd383;
	selp.b64 	%rd615, %rd613, %rd383, %p113;
	selp.b32 	%r1310, %r1308, %r441, %p113;
$L__BB1_329:
	ld.shared.u32 	%r449, [_ZN6thrust24THRUST_300001_SM_1000_NS8cuda_cub4core6detail5shmemE+136];
	ld.shared.u64 	%rd391, [_ZN6thrust24THRUST_300001_SM_1000_NS8cuda_cub4core6detail5shmemE+144];
	ld.shared.u32 	%r451, [_ZN6thrust24THRUST_300001_SM_1000_NS8cuda_cub4core6detail5shmemE+152];
	ld.shared.u64 	%rd393, [_ZN6thrust24THRUST_300001_SM_1000_NS8cuda_cub4core6detail5shmemE+160];
	setp.lt.s32 	%p114, %r1309, %r449;
	mov.u32 	%r1311, %r1309;
	mov.u64 	%rd616, %rd614;
	@%p114 bra 	$L__BB1_332;
	setp.lt.s32 	%p115, %r449, %r1309;
	mov.u32 	%r1311, %r449;
	mov.u64 	%rd616, %rd391;
	@%p115 bra 	$L__BB1_332;
	setp.lt.s64 	%p116, %rd614, %rd391;
	selp.b32 	%r1311, %r1309, %r449, %p116;
	min.s64 	%rd616, %rd614, %rd391;
$L__BB1_332:
	setp.lt.s32 	%p117, %r1310, %r451;
	mov.u32 	%r1312, %r451;
	mov.u64 	%rd617, %rd393;
	@%p117 bra 	$L__BB1_335;
	setp.lt.s32 	%p118, %r451, %r1310;
	mov.u32 	%r1312, %r1310;
	mov.u64 	%rd617, %rd615;
	@%p118 bra 	$L__BB1_335;
	setp.lt.s64 	%p119, %rd615, %rd393;
	selp.b64 	%rd617, %rd615, %rd393, %p119;
	selp.b32 	%r1312, %r1310, %r451, %p119;
$L__BB1_335:
	ld.shared.u32 	%r459, [_ZN6thrust24THRUST_300001_SM_1000_NS8cuda_cub4core6detail5shmemE+168];
	ld.shared.u64 	%rd401, [_ZN6thrust24THRUST_300001_SM_1000_NS8cuda_cub4core6detail5shmemE+176];
	ld.shared.u32 	%r461, [_ZN6thrust24THRUST_300001_SM_1000_NS8cuda_cub4core6detail5shmemE+184];
	ld.shared.u64 	%rd403, [_ZN6thrust24THRUST_300001_SM_1000_NS8cuda_cub4core6detail5shmemE+192];
	setp.lt.s32 	%p120, %r1311, %r459;
	mov.u32 	%r1313, %r1311;
	mov.u64 	%rd618, %rd616;
	@%p120 bra 	$L__BB1_338;
	setp.lt.s32 	%p121, %r459, %r1311;
	mov.u32 	%r1313, %r459;
	mov.u64 	%rd618, %rd401;
	@%p121 bra 	$L__BB1_338;
	setp.lt.s64 	%p122, %rd616, %rd401;
	selp.b32 	%r1313, %r1311, %r459, %p122;
	min.s64 	%rd618, %rd616, %rd401;
$L__BB1_338:
	setp.lt.s32 	%p123, %r1312, %r461;
	mov.u32 	%r1314, %r461;
	mov.u64 	%rd619, %rd403;
	@%p123 bra 	$L__BB1_341;
	setp.lt.s32 	%p124, %r461, %r1312;
	mov.u32 	%r1314, %r1312;
	mov.u64 	%rd619, %rd617;
	@%p124 bra 	$L__BB1_341;
	setp.lt.s64 	%p125, %rd617, %rd403;
	selp.b64 	%rd619, %rd617, %rd403, %p125;
	selp.b32 	%r1314, %r1312, %r461, %p125;
$L__BB1_341:
	ld.shared.u32 	%r469, [_ZN6thrust24THRUST_300001_SM_1000_NS8cuda_cub4core6detail5shmemE+200];
	ld.shared.u64 	%rd411, [_ZN6thrust24THRUST_300001_SM_1000_NS8cuda_cub4core6detail5shmemE+208];
	ld.shared.u32 	%r471, [_ZN6thrust24THRUST_300001_SM_1000_NS8cuda_cub4core6detail5shmemE+216];
	ld.shared.u64 	%rd413, [_ZN6thrust24THRUST_300001_SM_1000_NS8cuda_cub4core6detail5shmemE+224];
	setp.lt.s32 	%p126, %r1313, %r469;
	mov.u32 	%r1315, %r1313;
	mov.u64 	%rd620, %rd618;
	@%p126 bra 	$L__BB1_344;
	setp.lt.s32 	%p127, %r469, %r1313;
	mov.u32 	%r1315, %r469;
	mov.u64 	%rd620, %rd411;
	@%p127 bra 	$L__BB1_344;
	setp.lt.s64 	%p128, %rd618, %rd411;
	selp.b32 	%r1315, %r1313, %r469, %p128;
	min.s64 	%rd620, %rd618, %rd411;
$L__BB1_344:
	setp.lt.s32 	%p129, %r1314, %r471;
	mov.u32 	%r1316, %r471;
	mov.u64 	%rd621, %rd413;
	@%p129 bra 	$L__BB1_347;
	setp.lt.s32 	%p130, %r471, %r1314;
	mov.u32 	%r1316, %r1314;
	mov.u64 	%rd621, %rd619;
	@%p130 bra 	$L__BB1_347;
	setp.lt.s64 	%p131, %rd619, %rd413;
	selp.b64 	%rd621, %rd619, %rd413, %p131;
	selp.b32 	%r1316, %r1314, %r471, %p131;
$L__BB1_347:
	ld.shared.u32 	%r479, [_ZN6thrust24THRUST_300001_SM_1000_NS8cuda_cub4core6detail5shmemE+232];
	ld.shared.u64 	%rd421, [_ZN6thrust24THRUST_300001_SM_1000_NS8cuda_cub4core6detail5shmemE+240];
	ld.shared.u32 	%r481, [_ZN6thrust24THRUST_300001_SM_1000_NS8cuda_cub4core6detail5shmemE+248];
	ld.shared.u64 	%rd423, [_ZN6thrust24THRUST_300001_SM_1000_NS8cuda_cub4core6detail5shmemE+256];
	setp.lt.s32 	%p132, %r1315, %r479;
	mov.u32 	%r1186, %r1315;
	mov.u64 	%rd502, %rd620;
	@%p132 bra 	$L__BB1_350;
	setp.lt.s32 	%p133, %r479, %r1315;
	mov.u32 	%r1186, %r479;
	mov.u64 	%rd502, %rd421;
	@%p133 bra 	$L__BB1_350;
	setp.lt.s64 	%p134, %rd620, %rd421;
	selp.b32 	%r1186, %r1315, %r479, %p134;
	min.s64 	%rd502, %rd620, %rd421;
$L__BB1_350:
	setp.lt.s32 	%p135, %r1316, %r481;
	mov.u32 	%r1319, %r481;
	mov.u64 	%rd624, %rd423;
	@%p135 bra 	$L__BB1_353;
	setp.lt.s32 	%p136, %r481, %r1316;
	mov.u32 	%r1319, %r1316;
	mov.u64 	%rd624, %rd621;
	@%p136 bra 	$L__BB1_353;
	setp.lt.s64 	%p137, %rd621, %rd423;
	selp.b64 	%rd624, %rd621, %rd423, %p137;
	selp.b32 	%r1319, %r1316, %r481, %p137;
$L__BB1_353:
	mov.u32 	%r1149, %tid.x;
	setp.ne.s32 	%p341, %r1149, 0;
	@%p341 bra 	$L__BB1_355;
	cvta.to.global.u64 	%rd473, %rd435;
	mul.wide.u32 	%rd474, %r1, 32;
	add.s64 	%rd475, %rd473, %rd474;
	st.global.u32 	[%rd475], %r1186;
	st.global.u64 	[%rd475+8], %rd502;
	st.global.u32 	[%rd475+16], %r1319;
	st.global.u64 	[%rd475+24], %rd624;
$L__BB1_355:
	ret;

}
	// .globl	_ZN6thrust24THRUST_300001_SM_1000_NS8cuda_cub4core6detail13_kernel_agentINS1_8__reduce10DrainAgentIiEEJN3cub18CUB_300001_SM_10009GridQueueIjEEiEEEvDpT0_
.visible .entry _ZN6thrust24THRUST_300001_SM_1000_NS8cuda_cub4core6detail13_kernel_agentINS1_8__reduce10DrainAgentIiEEJN3cub18CUB_300001_SM_10009GridQueueIjEEiEEEvDpT0_(
	.param .align 8 .b8 _ZN6thrust24THRUST_300001_SM_1000_NS8cuda_cub4core6detail13_kernel_agentINS1_8__reduce10DrainAgentIiEEJN3cub18CUB_300001_SM_10009GridQueueIjEEiEEEvDpT0__param_0[8],
	.param .u32 _ZN6thrust24THRUST_300001_SM_1000_NS8cuda_cub4core6detail13_kernel_agentINS1_8__reduce10DrainAgentIiEEJN3cub18CUB_300001_SM_10009GridQueueIjEEiEEEvDpT0__param_1
)
.maxntid 1
{
	.reg .b32 	%r<3>;
	.reg .b64 	%rd<3>;

	ld.param.u64 	%rd1, [_ZN6thrust24THRUST_300001_SM_1000_NS8cuda_cub4core6detail13_kernel_agentINS1_8__reduce10DrainAgentIiEEJN3cub18CUB_300001_SM_10009GridQueueIjEEiEEEvDpT0__param_0];
	ld.param.u32 	%r1, [_ZN6thrust24THRUST_300001_SM_1000_NS8cuda_cub4core6detail13_kernel_agentINS1_8__reduce10DrainAgentIiEEJN3cub18CUB_300001_SM_10009GridQueueIjEEiEEEvDpT0__param_1];
	cvta.to.global.u64 	%rd2, %rd1;
	st.global.u32 	[%rd2], %r1;
	mov.b32 	%r2, 0;
	st.global.u32 	[%rd2+4], %r2;
	ret;

}
	// .globl	_ZN6thrust24THRUST_300001_SM_1000_NS8cuda_cub4core6detail13_kernel_agentINS1_8__reduce11ReduceAgentIPN4cuda3std3__45tupleIJNSA_IJilEEESB_EEESD_SC_iNS1_9__extrema12arg_minmax_fIilNS9_4lessIiEEEEEEJSD_SD_iSI_EEEvDpT0_
.visible .entry _ZN6thrust24THRUST_300001_SM_1000_NS8cuda_cub4core6detail13_kernel_agentINS1_8__reduce11ReduceAgentIPN4cuda3std3__45tupleIJNSA_IJilEEESB_EEESD_SC_iNS1_9__extrema12arg_minmax_fIilNS9_4lessIiEEEEEEJSD_SD_iSI_EEEvDpT0_(
	.param .u64 .ptr .align 1 _ZN6thrust24THRUST_300001_SM_1000_NS8cuda_cub4core6detail13_kernel_agentINS1_8__reduce11ReduceAgentIPN4cuda3std3__45tupleIJNSA_IJilEEESB_EEESD_SC_iNS1_9__extrema12arg_minmax_fIilNS9_4lessIiEEEEEEJSD_SD_iSI_EEEvDpT0__param_0,
	.param .u64 .ptr .align 1 _ZN6thrust24THRUST_300001_SM_1000_NS8cuda_cub4core6detail13_kernel_agentINS1_8__reduce11ReduceAgentIPN4cuda3std3__45tupleIJNSA_IJilEEESB_EEESD_SC_iNS1_9__extrema12arg_minmax_fIilNS9_4lessIiEEEEEEJSD_SD_iSI_EEEvDpT0__param_1,
	.param .u32 _ZN6thrust24THRUST_300001_SM_1000_NS8cuda_cub4core6detail13_kernel_agentINS1_8__reduce11ReduceAgentIPN4cuda3std3__45tupleIJNSA_IJilEEESB_EEESD_SC_iNS1_9__extrema12arg_minmax_fIilNS9_4lessIiEEEEEEJSD_SD_iSI_EEEvDpT0__param_2,
	.param .align 1 .b8 _ZN6thrust24THRUST_300001_SM_1000_NS8cuda_cub4core6detail13_kernel_agentINS1_8__reduce11ReduceAgentIPN4cuda3std3__45tupleIJNSA_IJilEEESB_EEESD_SC_iNS1_9__extrema12arg_minmax_fIilNS9_4lessIiEEEEEEJSD_SD_iSI_EEEvDpT0__param_3[1]
)
.maxntid 256
{
	.reg .pred 	%p<345>;
	.reg .b32 	%r<1289>;
	.reg .b64 	%rd<747>;

	ld.param.u64 	%rd454, [_ZN6thrust24THRUST_300001_SM_1000_NS8cuda_cub4core6detail13_kernel_agentINS1_8__reduce11ReduceAgentIPN4cuda3std3__45tupleIJNSA_IJilEEESB_EEESD_SC_iNS1_9__extrema12arg_minmax_fIilNS9_4lessIiEEEEEEJSD_SD_iSI_EEEvDpT0__param_0];
	ld.param.u64 	%rd455, [_ZN6thrust24THRUST_300001_SM_1000_NS8cuda_cub4core6detail13_kernel_agentINS1_8__reduce11ReduceAgentIPN4cuda3std3__45tupleIJNSA_IJilEEESB_EEESD_SC_iNS1_9__extrema12arg_minmax_fIilNS9_4lessIiEEEEEEJSD_SD_iSI_EEEvDpT0__param_1];
	ld.param.u32 	%r483, [_ZN6thrust24THRUST_300001_SM_1000_NS8cuda_cub4core6detail13_kernel_agentINS1_8__reduce11ReduceAgentIPN4cuda3std3__45tupleIJNSA_IJilEEESB_EEESD_SC_iNS1_9__extrema12arg_minmax_fIilNS9_4lessIiEEEEEEJSD_SD_iSI_EEEvDpT0__param_2];
	setp.eq.s32 	%p1, %r483, 0;
	@%p1 bra 	$L__BB3_355;
	setp.gt.s32 	%p2, %r483, 511;
	@%p2 bra 	$L__BB3_216;
	mov.u32 	%r1, %tid.x;
	setp.ge.s32 	%p141, %r1, %r483;
	mov.b32 	%r1147, 0;
	mov.b64 	%rd612, 0;
	mov.u64 	%rd611, %rd612;
	mov.u32 	%r1146, %r1147;
	mov.u32 	%r1132, %r1;
	@%p141 bra 	$L__BB3_4;
	mul.wide.u32 	%rd547, %r1, 32;
	add.s64 	%rd540, %rd454, %rd547;
	// begin inline asm
	ld.global.nc.u64 %rd539, [%rd540];
	// end inline asm
	add.s64 	%rd542, %rd540, 8;
	// begin inline asm
	ld.global.nc.u64 %rd611, [%rd542];
	// end inline asm
	add.s64 	%rd544, %rd540, 16;
	// begin inline asm
	ld.global.nc.u64 %rd543, [%rd544];
	// end inline asm
	add.s64 	%rd546, %rd540, 24;
	// begin inline asm
	ld.global.nc.u64 %rd612, [%rd546];
	// end inline asm
	cvt.u32.u64 	%r1146, %rd539;
	cvt.u32.u64 	%r1147, %rd543;
	add.s32 	%r1132, %r1, 256;
$L__BB3_4:
	setp.ge.s32 	%p142, %r1132, %r483;
	@%p142 bra 	$L__BB3_40;
	not.b32 	%r701, %r1132;
	add.s32 	%r8, %r483, %r701;
	and.b32  	%r702, %r8, 768;
	setp.eq.s32 	%p143, %r702, 768;
	@%p143 bra 	$L__BB3_14;
	mul.wide.u32 	%rd549, %r1132, 32;
	add.s64 	%rd594, %rd454, %rd549;
	shr.u32 	%r703, %r8, 8;
	add.s32 	%r704, %r703, 1;
	and.b32  	%r705, %r704, 3;
	neg.s32 	%r1126, %r705;
$L__BB3_7:
	.pragma "nounroll";
	mov.u64 	%rd8, %rd612;
	mov.u32 	%r13, %r1147;
	mov.u64 	%rd7, %rd611;
	mov.u32 	%r12, %r1146;
	// begin inline asm
	ld.global.nc.u64 %rd550, [%rd594];
	// end inline asm
	add.s64 	%rd553, %rd594, 8;
	// begin inline asm
	ld.global.nc.u64 %rd552, [%rd553];
	// end inline asm
	add.s64 	%rd555, %rd594, 16;
	// begin inline asm
	ld.global.nc.u64 %rd554, [%rd555];
	// end inline asm
	add.s64 	%rd557, %rd594, 24;
	// begin inline asm
	ld.global.nc.u64 %rd556, [%rd557];
	// end inline asm
	cvt.u32.u64 	%r14, %rd550;
	cvt.u32.u64 	%r15, %rd554;
	setp.lt.s32 	%p144, %r12, %r14;
	@%p144 bra 	$L__BB3_10;
	setp.lt.s32 	%p145, %r14, %r12;
	mov.u64 	%rd611, %rd552;
	mov.u32 	%r1146, %r14;
	@%p145 bra 	$L__BB3_10;
	setp.lt.s64 	%p146, %rd7, %rd552;
	min.s64 	%rd611, %rd7, %rd552;
	selp.b32 	%r1146, %r12, %r14, %p146;
$L__BB3_10:
	setp.lt.s32 	%p147, %r13, %r15;
	mov.u32 	%r1147, %r15;
	mov.u64 	%rd612, %rd556;
	@%p147 bra 	$L__BB3_13;
	setp.lt.s32 	%p148, %r15, %r13;
	mov.u32 	%r1147, %r13;
	mov.u64 	%rd612, %rd8;
	@%p148 bra 	$L__BB3_13;
	setp.lt.s64 	%p149, %rd8, %rd556;
	selp.b32 	%r1147, %r13, %r15, %p149;
	min.s64 	%rd612, %rd8, %rd556;
$L__BB3_13:
	add.s32 	%r1132, %r1132, 256;
	add.s64 	%rd594, %rd594, 8192;
	add.s32 	%r1126, %r1126, 1;
	setp.ne.s32 	%p150, %r1126, 0;
	@%p150 bra 	$L__BB3_7;
$L__BB3_14:
	setp.lt.u32 	%p151, %r8, 768;
	@%p151 bra 	$L__BB3_40;
$L__BB3_15:
	mul.wide.s32 	%rd566, %r1132, 32;
	add.s64 	%rd559, %rd454, %rd566;
	// begin inline asm
	ld.global.nc.u64 %rd558, [%rd559];
	// end inline asm
	add.s64 	%rd561, %rd559, 8;
	// begin inline asm
	ld.global.nc.u64 %rd560, [%rd561];
	// end inline asm
	add.s64 	%rd563, %rd559, 16;
	// begin inline asm
	ld.global.nc.u64 %rd562, [%rd563];
	// end inline asm
	add.s64 	%rd565, %rd559, 24;
	// begin inline asm
	ld.global.nc.u64 %rd564, [%rd565];
	// end inline asm
	cvt.u32.u64 	%r30, %rd558;
	cvt.u32.u64 	%r31, %rd562;
	setp.lt.s32 	%p152, %r1146, %r30;
	mov.u64 	%rd605, %rd611;
	mov.u32 	%r1140, %r1146;
	@%p152 bra 	$L__BB3_18;
	setp.lt.s32 	%p153, %r30, %r1146;
	mov.u64 	%rd605, %rd560;
	mov.u32 	%r1140, %r30;
	@%p153 bra 	$L__BB3_18;
	setp.lt.s64 	%p154, %rd611, %rd560;
	min.s64 	%rd605, %rd611, %rd560;
	selp.b32 	%r1140, %r1146, %r30, %p154;
$L__BB3_18:
	setp.lt.s32 	%p155, %r1147, %r31;
	mov.u32 	%r1141, %r31;
	mov.u64 	%rd606, %rd564;
	@%p155 bra 	$L__BB3_21;
	setp.lt.s32 	%p156, %r31, %r1147;
	mov.u32 	%r1141, %r1147;
	mov.u64 	%rd606, %rd612;
	@%p156 bra 	$L__BB3_21;
	setp.lt.s64 	%p157, %rd612, %rd564;
	selp.b32 	%r1141, %r1147, %r31, %p157;
	min.s64 	%rd606, %rd612, %rd564;
$L__BB3_21:
	add.s64 	%rd568, %rd559, 8192;
	// begin inline asm
	ld.global.nc.u64 %rd567, [%rd568];
	// end inline asm
	add.s64 	%rd570, %rd559, 8200;
	// begin inline asm
	ld.global.nc.u64 %rd569, [%rd570];
	// end inline asm
	add.s64 	%rd572, %rd559, 8208;
	// begin inline asm
	ld.global.nc.u64 %rd571, [%rd572];
	// end inline asm
	add.s64 	%rd574, %rd559, 8216;
	// begin inline asm
	ld.global.nc.u64 %rd573, [%rd574];
	// end inline asm
	cvt.u32.u64 	%r36, %rd567;
	cvt.u32.u64 	%r37, %rd571;
	setp.lt.s32 	%p158, %r1140, %r36;
	mov.u64 	%rd607, %rd605;
	mov.u32 	%r1142, %r1140;
	@%p158 bra 	$L__BB3_24;
	setp.lt.s32 	%p159, %r36, %r1140;
	mov.u64 	%rd607, %rd569;
	mov.u32 	%r1142, %r36;
	@%p159 bra 	$L__BB3_24;
	setp.lt.s64 	%p160, %rd605, %rd569;
	min.s64 	%rd607, %rd605, %rd569;
	selp.b32 	%r1142, %r1140, %r36, %p160;
$L__BB3_24:
	setp.lt.s32 	%p161, %r1141, %r37;
	mov.u32 	%r1143, %r37;
	mov.u64 	%rd608, %rd573;
	@%p161 bra 	$L__BB3_27;
	setp.lt.s32 	%p162, %r37, %r1141;
	mov.u32 	%r1143, %r1141;
	mov.u64 	%rd608, %rd606;
	@%p162 bra 	$L__BB3_27;
	setp.lt.s64 	%p163, %rd606, %rd573;
	selp.b32 	%r1143, %r1141, %r37, %p163;
	min.s64 	%rd608, %rd606, %rd573;
$L__BB3_27:
	add.s64 	%rd576, %rd559, 16384;
	// begin inline asm
	ld.global.nc.u64 %rd575, [%rd576];
	// end inline asm
	add.s64 	%rd578, %rd559, 16392;
	// begin inline asm
	ld.global.nc.u64 %rd577, [%rd578];
	// end inline asm
	add.s64 	%rd580, %rd559, 16400;
	// begin inline asm
	ld.global.nc.u64 %rd579, [%rd580];
	// end inline asm
	add.s64 	%rd582, %rd559, 16408;
	// begin inline asm
	ld.global.nc.u64 %rd581, [%rd582];
	// end inline asm
	cvt.u32.u64 	%r42, %rd575;
	cvt.u32.u64 	%r43, %rd579;
	setp.lt.s32 	%p164, %r1142, %r42;
	mov.u64 	%rd609, %rd607;
	mov.u32 	%r1144, %r1142;
	@%p164 bra 	$L__BB3_30;
	setp.lt.s32 	%p165, %r42, %r1142;
	mov.u64 	%rd609, %rd577;
	mov.u32 	%r1144, %r42;
	@%p165 bra 	$L__BB3_30;
	setp.lt.s64 	%p166, %rd607, %rd577;
	min.s64 	%rd609, %rd607, %rd577;
	selp.b32 	%r1144, %r1142, %r42, %p166;
$L__BB3_30:
	setp.lt.s32 	%p167, %r1143, %r43;
	mov.u32 	%r1145, %r43;
	mov.u64 	%rd610, %rd581;
	@%p167 bra 	$L__BB3_33;
	setp.lt.s32 	%p168, %r43, %r1143;
	mov.u32 	%r1145, %r1143;
	mov.u64 	%rd610, %rd608;
	@%p168 bra 	$L__BB3_33;
	setp.lt.s64 	%p169, %rd608, %rd581;
	selp.b32 	%r1145, %r1143, %r43, %p169;
	min.s64 	%rd610, %rd608, %rd581;
$L__BB3_33:
	add.s64 	%rd584, %rd559, 24576;
	// begin inline asm
	ld.global.nc.u64 %rd583, [%rd584];
	// end inline asm
	add.s64 	%rd586, %rd559, 24584;
	// begin inline asm
	ld.global.nc.u64 %rd585, [%rd586];
	// end inline asm
	add.s64 	%rd588, %rd559, 24592;
	// begin inline asm
	ld.global.nc.u64 %rd587, [%rd588];
	// end inline asm
	add.s64 	%rd590, %rd559, 24600;
	// begin inline asm
	ld.global.nc.u64 %rd589, [%rd590];
	// end inline asm
	cvt.u32.u64 	%r48, %rd583;
	cvt.u32.u64 	%r49, %rd587;
	setp.lt.s32 	%p170, %r1144, %r48;
	mov.u64 	%rd611, %rd609;
	mov.u32 	%r1146, %r1144;
	@%p170 bra 	$L__BB3_36;
	setp.lt.s32 	%p171, %r48, %r1144;
	mov.u64 	%rd611, %rd585;
	mov.u32 	%r1146, %r48;
	@%p171 bra 	$L__BB3_36;
	setp.lt.s64 	%p172, %rd609, %rd585;
	min.s64 	%rd611, %rd609, %rd585;
	selp.b32 	%r1146, %r1144, %r48, %p172;
$L__BB3_36:
	setp.lt.s32 	%p173, %r1145, %r49;
	mov.u32 	%r1147, %r49;
	mov.u64 	%rd612, %rd589;
	@%p173 bra 	$L__BB3_39;
	setp.lt.s32 	%p174, %r49, %r1145;
	mov.u32 	%r1147, %r1145;
	mov.u64 	%rd612, %rd610;
	@%p174 bra 	$L__BB3_39;
	setp.lt.s64 	%p175, %rd610, %rd589;
	selp.b32 	%r1147, %r1145, %r49, %p175;
	min.s64 	%rd612, %rd610, %rd589;
$L__BB3_39:
	add.s32 	%r1132, %r1132, 1024;
	setp.lt.s32 	%p176, %r1132, %r483;
	@%p176 bra 	$L__BB3_15;
$L__BB3_40:
	setp.lt.s32 	%p177, %r483, 256;
	@%p177 bra 	$L__BB3_122;
	// begin inline asm
	mov.u32 %r918, %laneid;
	// end inline asm
	mov.b32 	%r956, 1;
	mov.b32 	%r957, 31;
	mov.b32 	%r958, -1;
	// begin inline asm
	shfl.sync.down.b32 %r919, %r1146, %r956, %r957, %r958;
	// end inline asm
	// begin inline asm
	shfl.sync.down.b32 %r924, %r925, %r956, %r957, %r958;
	// end inline asm
	mov.b64 	{%r930, %r935}, %rd611;
	// begin inline asm
	shfl.sync.down.b32 %r929, %r930, %r956, %r957, %r958;
	// end inline asm
	// begin inline asm
	shfl.sync.down.b32 %r934, %r935, %r956, %r957, %r958;
	// end inline asm
	mov.b64 	%rd49, {%r929, %r934};
	// begin inline asm
	shfl.sync.down.b32 %r939, %r1147, %r956, %r957, %r958;
	// end inline asm
	// begin inline asm
	shfl.sync.down.b32 %r944, %r945, %r956, %r957, %r958;
	// end inline asm
	mov.b64 	{%r950, %r955}, %rd612;
	// begin inline asm
	shfl.sync.down.b32 %r949, %r950, %r956, %r957, %r958;
	// end inline asm
	// begin inline asm
	shfl.sync.down.b32 %r954, %r955, %r956, %r957, %r958;
	// end inline asm
	mov.b64 	%rd50, {%r949, %r954};
	setp.gt.s32 	%p265, %r918, 30;
	mov.u64 	%rd616, %rd612;
	mov.u32 	%r1151, %r1147;
	mov.u64 	%rd620, %rd611;
	mov.u32 	%r1155, %r1146;
	@%p265 bra 	$L__BB3_48;
	setp.lt.s32 	%p266, %r1146, %r919;
	mov.u64 	%rd620, %rd611;
	mov.u32 	%r1155, %r1146;
	@%p266 bra 	$L__BB3_45;
	setp.lt.s32 	%p267, %r919, %r1146;
	mov.u64 	%rd620, %rd49;
	mov.u32 	%r1155, %r919;
	@%p267 bra 	$L__BB3_45;
	setp.lt.s64 	%p268, %rd611, %rd49;
	min.s64 	%rd620, %rd611, %rd49;
	selp.b32 	%r1155, %r1146, %r919, %p268;
$L__BB3_45:
	setp.lt.s32 	%p269, %r1147, %r939;
	mov.u64 	%rd616, %rd50;
	mov.u32 	%r1151, %r939;
	@%p269 bra 	$L__BB3_48;
	setp.lt.s32 	%p270, %r939, %r1147;
	mov.u64 	%rd616, %rd612;
	mov.u32 	%r1151, %r1147;
	@%p270 bra 	$L__BB3_48;
	setp.lt.s64 	%p271, %rd612, %rd50;
	selp.b32 	%r1151, %r1147, %r939, %p271;
	min.s64 	%rd616, %rd612, %rd50;
$L__BB3_48:
	mov.b32 	%r996, 2;
	mov.b32 	%r997, 31;
	mov.b32 	%r998, -1;
	// begin inline asm
	shfl.sync.down.b32 %r959, %r1155, %r996, %r997, %r998;
	// end inline asm
	// begin inline asm
	shfl.sync.down.b32 %r964, %r965, %r996, %r997, %r998;
	// end inline asm
	mov.b64 	{%r970, %r975}, %rd620;
	// begin inline asm
	shfl.sync.down.b32 %r969, %r970, %r996, %r997, %r998;
	// end inline asm
	// begin inline asm
	shfl.sync.down.b32 %r974, %r975, %r996, %r997, %r998;
	// end inline asm
	mov.b64 	%rd56, {%r969, %r974};
	// begin inline asm
	shfl.sync.down.b32 %r979, %r1151, %r996, %r997, %r998;
	// end inline asm
	// begin inline asm
	shfl.sync.down.b32 %r984, %r985, %r996, %r997, %r998;
	// end inline asm
	mov.b64 	{%r990, %r995}, %rd616;
	// begin inline asm
	shfl.sync.down.b32 %r989, %r990, %r996, %r997, %r998;
	// end inline asm
	// begin inline asm
	shfl.sync.down.b32 %r994, %r995, %r996, %r997, %r998;
	// end inline asm
	mov.b64 	%rd57, {%r989, %r994};
	setp.gt.s32 	%p272, %r918, 29;
	mov.u64 	%rd619, %rd616;
	mov.u32 	%r1154, %r1151;
	@%p272 bra 	$L__BB3_55;
	setp.lt.s32 	%p273, %r1155, %r959;
	mov.u64 	%rd618, %rd620;
	mov.u32 	%r1153, %r1155;
	@%p273 bra 	$L__BB3_52;
	setp.lt.s32 	%p274, %r959, %r1155;
	mov.u64 	%rd618, %rd56;
	mov.u32 	%r1153, %r959;
	@%p274 bra 	$L__BB3_52;
	setp.lt.s64 	%p275, %rd620, %rd56;
	min.s64 	%rd618, %rd620, %rd56;
	selp.b32 	%r1153, %r1155, %r959, %p275;
$L__BB3_52:
	setp.lt.s32 	%p276, %r1151, %r979;
	mov.u64 	%rd619, %rd57;
	mov.u32 	%r1154, %r979;
	mov.u64 	%rd620, %rd618;
	mov.u32 	%r1155, %r1153;
	@%p276 bra 	$L__BB3_55;
	setp.lt.s32 	%p277, %r979, %r1151;
	mov.u64 	%rd619, %rd616;
	mov.u32 	%r1154, %r1151;
	mov.u64 	%rd620, %rd618;
	mov.u32 	%r1155, %r1153;
	@%p277 bra 	$L__BB3_55;
	setp.lt.s64 	%p278, %rd616, %rd57;
	selp.b32 	%r1154, %r1151, %r979, %p278;
	min.s64 	%rd619, %rd616, %rd57;
	mov.u64 	%rd620, %rd618;
	mov.u32 	%r1155, %r1153;
$L__BB3_55:
	mov.b32 	%r1036, 4;
	mov.b32 	%r1037, 31;
	mov.b32 	%r1038, -1;
	// begin inline asm
	shfl.sync.down.b32 %r999, %r1155, %r1036, %r1037, %r1038;
	// end inline asm
	// begin inline asm
	shfl.sync.down.b32 %r1004, %r1005, %r1036, %r1037, %r1038;
	// end inline asm
	mov.b64 	{%r1010, %r1015}, %rd620;
	// begin inline asm
	shfl.sync.down.b32 %r1009, %r1010, %r1036, %r1037, %r1038;
	// end inline asm
	// begin inline asm
	shfl.sync.down.b32 %r1014, %r1015, %r1036, %r1037, %r1038;
	// end inline asm
	mov.b64 	%rd63, {%r1009, %r1014};
	// begin inline asm
	shfl.sync.down.b32 %r1019, %r1154, %r1036, %r1037, %r1038;
	// end inline asm
	// begin inline asm
	shfl.sync.down.b32 %r1024, %r1025, %r1036, %r1037, %r1038;
	// end inline asm
	mov.b64 	{%r1030, %r1035}, %rd619;
	// begin inline asm
	shfl.sync.down.b32 %r1029, %r1030, %r1036, %r1037, %r1038;
	// end inline asm
	// begin inline asm
	shfl.sync.down.b32 %r1034, %r1035, %r1036, %r1037, %r1038;
	// end inline asm
	mov.b64 	%rd64, {%r1029, %r1034};
	setp.gt.s32 	%p279, %r918, 27;
	mov.u64 	%rd622, %rd619;
	mov.u32 	%r1157, %r1154;
	@%p279 bra 	$L__BB3_62;
	setp.lt.s32 	%p280, %r1155, %r999;
	mov.u64 	%rd621, %rd620;
	mov.u32 	%r1156, %r1155;
	@%p280 bra 	$L__BB3_59;
	setp.lt.s32 	%p281, %r999, %r1155;
	mov.u64 	%rd621, %rd63;
	mov.u32 	%r1156, %r999;
	@%p281 bra 	$L__BB3_59;
	setp.lt.s64 	%p282, %rd620, %rd63;
	min.s64 	%rd621, %rd620, %rd63;
	selp.b32 	%r1156, %r1155, %r999, %p282;
$L__BB3_59:
	setp.lt.s32 	%p283, %r1154, %r1019;
	mov.u64 	%rd622, %rd64;
	mov.u32 	%r1157, %r1019;
	mov.u64 	%rd620, %rd621;
	mov.u32 	%r1155, %r1156;
	@%p283 bra 	$L__BB3_62;
	setp.lt.s32 	%p284, %r1019, %r1154;
	mov.u64 	%rd622, %rd619;
	mov.u32 	%r1157, %r1154;
	mov.u64 	%rd620, %rd621;
	mov.u32 	%r1155, %r1156;
	@%p284 bra 	$L__BB3_62;
	setp.lt.s64 	%p285, %rd619, %rd64;
	selp.b32 	%r1157, %r1154, %r1019, %p285;
	min.s64 	%rd622, %rd619, %rd64;
	mov.u64 	%rd620, %rd621;
	mov.u32 	%r1155, %r1156;
$L__BB3_62:
	mov.b32 	%r1076, 8;
	mov.b32 	%r1077, 31;
	mov.b32 	%r1078, -1;
	// begin inline asm
	shfl.sync.down.b32 %r1039, %r1155, %r1076, %r1077, %r1078;
	// end inline asm
	// begin inline asm
	shfl.sync.down.b32 %r1044, %r1045, %r1076, %r1077, %r1078;
	// end inline asm
	mov.b64 	{%r1050, %r1055}, %rd620;
	// begin inline asm
	shfl.sync.down.b32 %r1049, %r1050, %r1076, %r1077, %r1078;
	// end inline asm
	// begin inline asm
	shfl.sync.down.b32 %r1054, %r1055, %r1076, %r1077, %r1078;
	// end inline asm
	mov.b64 	%rd70, {%r1049, %r1054};
	// begin inline asm
	shfl.sync.down.b32 %r1059, %r1157, %r1076, %r1077, %r1078;
	// end inline asm
	// begin inline asm
	shfl.sync.down.b32 %r1064, %r1065, %r1076, %r1077, %r1078;
	// end inline asm
	mov.b64 	{%r1070, %r1075}, %rd622;
	// begin inline asm
	shfl.sync.down.b32 %r1069, %r1070, %r1076, %r1077, %r1078;
	// end inline asm
	// begin inline asm
	shfl.sync.down.b32 %r1074, %r1075, %r1076, %r1077, %r1078;
	// end inline asm
	mov.b64 	%rd71, {%r1069, %r1074};
	setp.gt.s32 	%p286, %r918, 23;
	mov.u64 	%rd625, %rd622;
	mov.u32 	%r1160, %r1157;
	@%p286 bra 	$L__BB3_69;
	setp.lt.s32 	%p287, %r1155, %r1039;
	mov.u64 	%rd624, %rd620;
	mov.u32 	%r1159, %r1155;
	@%p287 bra 	$L__BB3_66;
	setp.lt.s32 	%p288, %r1039, %r1155;
	mov.u64 	%rd624, %rd70;
	mov.u32 	%r1159, %r1039;
	@%p288 bra 	$L__BB3_66;
	setp.lt.s64 	%p289, %rd620, %rd70;
	min.s64 	%rd624, %rd620, %rd70;
	selp.b32 	%r1159, %r1155, %r1039, %p289;
$L__BB3_66:
	setp.lt.s32 	%p290, %r1157, %r1059;
	mov.u64 	%rd625, %rd71;
	mov.u32 	%r1160, %r1059;
	mov.u64 	%rd620, %rd624;
	mov.u32 	%r1155, %r1159;
	@%p290 bra 	$L__BB3_69;
	setp.lt.s32 	%p291, %r1059, %r1157;
	mov.u64 	%rd625, %rd622;
	mov.u32 	%r1160, %r1157;
	mov.u64 	%rd620, %rd624;
	mov.u32 	%r1155, %r1159;
	@%p291 bra 	$L__BB3_69;
	setp.lt.s64 	%p292, %rd622, %rd71;
	selp.b32 	%r1160, %r1157, %r1059, %p292;
	min.s64 	%rd625, %rd622, %rd71;
	mov.u64 	%rd620, %rd624;
	mov.u32 	%r1155, %r1159;
$L__BB3_69:
	mov.b32 	%r1116, 16;
	mov.b32 	%r1117, 31;
	mov.b32 	%r1118, -1;
	// begin inline asm
	shfl.sync.down.b32 %r1079, %r1155, %r1116, %r1117, %r1118;
	// end inline asm
	// begin inline asm
	shfl.sync.down.b32 %r1084, %r1085, %r1116, %r1117, %r1118;
	// end inline asm
	mov.b64 	{%r1090, %r1095}, %rd620;
	// begin inline asm
	shfl.sync.down.b32 %r1089, %r1090, %r1116, %r1117, %r1118;
	// end inline asm
	// begin inline asm
	shfl.sync.down.b32 %r1094, %r1095, %r1116, %r1117, %r1118;
	// end inline asm
	mov.b64 	%rd77, {%r1089, %r1094};
	// begin inline asm
	shfl.sync.down.b32 %r1099, %r1160, %r1116, %r1117, %r1118;
	// end inline asm
	// begin inline asm
	shfl.sync.down.b32 %r1104, %r1105, %r1116, %r1117, %r1118;
	// end inline asm
	mov.b64 	{%r1110, %r1115}, %rd625;
	// begin inline asm
	shfl.sync.down.b32 %r1109, %r1110, %r1116, %r1117, %r1118;
	// end inline asm
	// begin inline asm
	shfl.sync.down.b32 %r1114, %r1115, %r1116, %r1117, %r1118;
	// end inline asm
	mov.b64 	%rd78, {%r1109, %r1114};
	setp.gt.s32 	%p293, %r918, 15;
	mov.u64 	%rd745, %rd625;
	mov.u32 	%r1287, %r1160;
	@%p293 bra 	$L__BB3_76;
	setp.lt.s32 	%p294, %r1155, %r1079;
	mov.u64 	%rd627, %rd620;
	mov.u32 	%r1162, %r1155;
	@%p294 bra 	$L__BB3_73;
	setp.lt.s32 	%p295, %r1079, %r1155;
	mov.u64 	%rd627, %rd77;
	mov.u32 	%r1162, %r1079;
	@%p295 bra 	$L__BB3_73;
	setp.lt.s64 	%p296, %rd620, %rd77;
	min.s64 	%rd627, %rd620, %rd77;
	selp.b32 	%r1162, %r1155, %r1079, %p296;
$L__BB3_73:
	setp.lt.s32 	%p297, %r1160, %r1099;
	mov.u64 	%rd745, %rd78;
	mov.u32 	%r1287, %r1099;
	mov.u64 	%rd620, %rd627;
	mov.u32 	%r1155, %r1162;
	@%p297 bra 	$L__BB3_76;
	setp.lt.s32 	%p298, %r1099, %r1160;
	mov.u64 	%rd745, %rd625;
	mov.u32 	%r1287, %r1160;
	mov.u64 	%rd620, %rd627;
	mov.u32 	%r1155, %r1162;
	@%p298 bra 	$L__BB3_76;
	setp.lt.s64 	%p299, %rd625, %rd78;
	selp.b32 	%r1287, %r1160, %r1099, %p299;
	min.s64 	%rd745, %rd625, %rd78;
	mov.u64 	%rd620, %rd627;
	mov.u32 	%r1155, %r1162;
$L__BB3_76:
	setp.ne.s32 	%p300, %r918, 0;
	@%p300 bra 	$L__BB3_78;
	and.b32  	%r1119, %r1, 992;
	mov.u32 	%r1120, _ZN6thrust24THRUST_300001_SM_1000_NS8cuda_cub4core6detail5shmemE;
	add.s32 	%r1121, %r1120, %r1119;
	st.shared.u32 	[%r1121+8], %r1155;
	st.shared.u64 	[%r1121+16], %rd620;
	st.shared.u32 	[%r1121+24], %r1287;
	st.shared.u64 	[%r1121+32], %rd745;
$L__BB3_78:
	bar.sync 	0;
	setp.ne.s32 	%p301, %r1, 0;
	@%p301 bra 	$L__BB3_353;
	ld.shared.u32 	%r93, [_ZN6thrust24THRUST_300001_SM_1000_NS8cuda_cub4core6detail5shmemE+40];
	ld.shared.u64 	%rd84, [_ZN6thrust24THRUST_300001_SM_1000_NS8cuda_cub4core6detail5shmemE+48];
	ld.shared.u32 	%r94, [_ZN6thrust24THRUST_300001_SM_1000_NS8cuda_cub4core6detail5shmemE+56];
	ld.shared.u64 	%rd85, [_ZN6thrust24THRUST_300001_SM_1000_NS8cuda_cub4core6detail5shmemE+64];
	setp.lt.s32 	%p302, %r1155, %r93;
	mov.u64 	%rd630, %rd620;
	mov.u32 	%r1165, %r1155;
	@%p302 bra 	$L__BB3_82;
	setp.lt.s32 	%p303, %r93, %r1155;
	mov.u64 	%rd630, %rd84;
	mov.u32 	%r1165, %r93;
	@%p303 bra 	$L__BB3_82;
	setp.lt.s64 	%p304, %rd620, %rd84;
	min.s64 	%rd630, %rd620, %rd84;
	selp.b32 	%r1165, %r1155, %r93, %p304;
$L__BB3_82:
	setp.lt.s32 	%p305, %r1287, %r94;
	mov.u32 	%r1166, %r94;
	mov.u64 	%rd631, %rd85;
	@%p305 bra 	$L__BB3_86;
	setp.ge.s32 	%p306, %r94, %r1287;
	mov.u32 	%r1166, %r1287;
	mov.u64 	%rd631, %rd745;
	@%p306 bra 	$L__BB3_84;
	bra.uni 	$L__BB3_86;
$L__BB3_84:
	setp.ge.s64 	%p307, %rd745, %rd85;
	mov.u32 	%r1166, %r94;
	mov.u64 	%rd631, %rd85;
	@%p307 bra 	$L__BB3_86;
	mov.u32 	%r1166, %r1287;
	mov.u64 	%rd631, %rd745;
$L__BB3_86:
	ld.shared.u32 	%r103, [_ZN6thrust24THRUST_300001_SM_1000_NS8cuda_cub4core6detail5shmemE+72];
	ld.shared.u64 	%rd95, [_ZN6thrust24THRUST_300001_SM_1000_NS8cuda_cub4core6detail5shmemE+80];
	ld.shared.u32 	%r105, [_ZN6thrust24THRUST_300001_SM_1000_NS8cuda_cub4core6detail5shmemE+88];
	ld.shared.u64 	%rd97, [_ZN6thrust24THRUST_300001_SM_1000_NS8cuda_cub4core6detail5shmemE+96];
	setp.lt.s32 	%p308, %r1165, %r103;
	mov.u64 	%rd632, %rd630;
	mov.u32 	%r1167, %r1165;
	@%p308 bra 	$L__BB3_89;
	setp.lt.s32 	%p309, %r103, %r1165;
	mov.u64 	%rd632, %rd95;
	mov.u32 	%r1167, %r103;
	@%p309 bra 	$L__BB3_89;
	setp.lt.s64 	%p310, %rd630, %rd95;
	min.s64 	%rd632, %rd630, %rd95;
	selp.b32 	%r1167, %r1165, %r103, %p310;
$L__BB3_89:
	setp.lt.s32 	%p311, %r1166, %r105;
	mov.u32 	%r1168, %r105;
	mov.u64 	%rd633, %rd97;
	@%p311 bra 	$L__BB3_92;
	setp.lt.s32 	%p312, %r105, %r1166;
	mov.u32 	%r1168, %r1166;
	mov.u64 	%rd633, %rd631;
	@%p312 bra 	$L__BB3_92;
	setp.lt.s64 	%p313, %rd631, %rd97;
	selp.b64 	%rd633, %rd631, %rd97, %p313;
	selp.b32 	%r1168, %r1166, %r105, %p313;
$L__BB3_92:
	ld.shared.u32 	%r113, [_ZN6thrust24THRUST_300001_SM_1000_NS8cuda_cub4core6detail5shmemE+104];
	ld.shared.u64 	%rd105, [_ZN6thrust24THRUST_300001_SM_1000_NS8cuda_cub4core6detail5shmemE+112];
	ld.shared.u32 	%r115, [_ZN6thrust24THRUST_300001_SM_1000_NS8cuda_cub4core6detail5shmemE+120];
	ld.shared.u64 	%rd107, [_ZN6thrust24THRUST_300001_SM_1000_NS8cuda_cub4core6detail5shmemE+128];
	setp.lt.s32 	%p314, %r1167, %r113;
	mov.u32 	%r1169, %r1167;
	mov.u64 	%rd634, %rd632;
	@%p314 bra 	$L__BB3_95;
	setp.lt.s32 	%p315, %r113, %r1167;
	mov.u32 	%r1169, %r113;
	mov.u64 	%rd634, %rd105;
	@%p315 bra 	$L__BB3_95;
	setp.lt.s64 	%p316, %rd632, %rd105;
	selp.b32 	%r1169, %r1167, %r113, %p316;
	min.s64 	%rd634, %rd632, %rd105;
$L__BB3_95:
	setp.lt.s32 	%p317, %r1168, %r115;
	mov.u32 	%r1170, %r115;
	mov.u64 	%rd635, %rd107;
	@%p317 bra 	$L__BB3_98;
	setp.lt.s32 	%p318, %r115, %r1168;
	mov.u32 	%r1170, %r1168;
	mov.u64 	%rd635, %rd633;
	@%p318 bra 	$L__BB3_98;
	setp.lt.s64 	%p319, %rd633, %rd107;
	selp.b64 	%rd635, %rd633, %rd107, %p319;
	selp.b32 	%r1170, %r1168, %r115, %p319;
$L__BB3_98:
	ld.shared.u32 	%r123, [_ZN6thrust24THRUST_300001_SM_1000_NS8cuda_cub4core6detail5shmemE+136];
	ld.shared.u64 	%rd115, [_ZN6thrust24THRUST_300001_SM_1000_NS8cuda_cub4core6detail5shmemE+144];
	ld.shared.u32 	%r125, [_ZN6thrust24THRUST_300001_SM_1000_NS8cuda_cub4core6detail5shmemE+152];
	ld.shared.u64 	%rd117, [_ZN6thrust24THRUST_300001_SM_1000_NS8cuda_cub4core6detail5shmemE+160];
	setp.lt.s32 	%p320, %r1169, %r123;
	mov.u32 	%r1171, %r1169;
	mov.u64 	%rd636, %rd634;
	@%p320 bra 	$L__BB3_101;
	setp.lt.s32 	%p321, %r123, %r1169;
	mov.u32 	%r1171, %r123;
	mov.u64 	%rd636, %rd115;
	@%p321 bra 	$L__BB3_101;
	setp.lt.s64 	%p322, %rd634, %rd115;
	selp.b32 	%r1171, %r1169, %r123, %p322;
	min.s64 	%rd636, %rd634, %rd115;
$L__BB3_101:
	setp.lt.s32 	%p323, %r1170, %r125;
	mov.u32 	%r1172, %r125;
	mov.u64 	%rd637, %rd117;
	@%p323 bra 	$L__BB3_104;
	setp.lt.s32 	%p324, %r125, %r1170;
	mov.u32 	%r1172, %r1170;
	mov.u64 	%rd637, %rd635;
	@%p324 bra 	$L__BB3_104;
	setp.lt.s64 	%p325, %rd635, %rd117;
	selp.b64 	%rd637, %rd635, %rd117, %p325;
	selp.b32 	%r1172, %r1170, %r125, %p325;
$L__BB3_104:
	ld.shared.u32 	%r133, [_ZN6thrust24THRUST_300001_SM_1000_NS8cuda_cub4core6detail5shmemE+168];
	ld.shared.u64 	%rd125, [_ZN6thrust24THRUST_300001_SM_1000_NS8cuda_cub4core6detail5shmemE+176];
	ld.shared.u32 	%r135, [_ZN6thrust24THRUST_300001_SM_1000_NS8cuda_cub4core6detail5shmemE+184];
	ld.shared.u64 	%rd127, [_ZN6thrust24THRUST_300001_SM_1000_NS8cuda_cub4core6detail5shmemE+192];
	setp.lt.s32 	%p326, %r1171, %r133;
	mov.u32 	%r1173, %r1171;
	mov.u64 	%rd638, %rd636;
	@%p326 bra 	$L__BB3_107;
	setp.lt.s32 	%p327, %r133, %r1171;
	mov.u32 	%r1173, %r133;
	mov.u64 	%rd638, %rd125;
	@%p327 bra 	$L__BB3_107;
	setp.lt.s64 	%p328, %rd636, %rd125;
	selp.b32 	%r1173, %r1171, %r133, %p328;
	min.s64 	%rd638, %rd636, %rd125;
$L__BB3_107:
	setp.lt.s32 	%p329, %r1172, %r135;
	mov.u32 	%r1174, %r135;
	mov.u64 	%rd639, %rd127;
	@%p329 bra 	$L__BB3_110;
	setp.lt.s32 	%p330, %r135, %r1172;
	mov.u32 	%r1174, %r1172;
	mov.u64 	%rd639, %rd637;
	@%p330 bra 	$L__BB3_110;
	setp.lt.s64 	%p331, %rd637, %rd127;
	selp.b64 	%rd639, %rd637, %rd127, %p331;
	selp.b32 	%r1174, %r1172, %r135, %p331;
$L__BB3_110:
	ld.shared.u32 	%r143, [_ZN6thrust24THRUST_300001_SM_1000_NS8cuda_cub4core6detail5shmemE+200];
	ld.shared.u64 	%rd135, [_ZN6thrust24THRUST_300001_SM_1000_NS8cuda_cub4core6detail5shmemE+208];
	ld.shared.u32 	%r145, [_ZN6thrust24THRUST_300001_SM_1000_NS8cuda_cub4core6detail5shmemE+216];
	ld.shared.u64 	%rd137, [_ZN6thrust24THRUST_300001_SM_1000_NS8cuda_cub4core6detail5shmemE+224];
	setp.lt.s32 	%p332, %r1173, %r143;
	mov.u32 	%r1175, %r1173;
	mov.u64 	%rd640, %rd638;
	@%p332 bra 	$L__BB3_113;
	setp.lt.s32 	%p333, %r143, %r1173;
	mov.u32 	%r1175, %r143;
	mov.u64 	%rd640, %rd135;
	@%p333 bra 	$L__BB3_113;
	setp.lt.s64 	%p334, %rd638, %rd135;
	selp.b32 	%r1175, %r1173, %r143, %p334;
	min.s64 	%rd640, %rd638, %rd135;
$L__BB3_113:
	setp.lt.s32 	%p335, %r1174, %r145;
	mov.u32 	%r1176, %r145;
	mov.u64 	%rd641, %rd137;
	@%p335 bra 	$L__BB3_116;
	setp.lt.s32 	%p336, %r145, %r1174;
	mov.u32 	%r1176, %r1174;
	mov.u64 	%rd641, %rd639;
	@%p336 bra 	$L__BB3_116;
	setp.lt.s64 	%p337, %rd639, %rd137;
	selp.b64 	%rd641, %rd639, %rd137, %p337;
	selp.b32 	%r1176, %r1174, %r145, %p337;
$L__BB3_116:
	ld.shared.u32 	%r153, [_ZN6thrust24THRUST_300001_SM_1000_NS8cuda_cub4core6detail5shmemE+232];
	ld.shared.u64 	%rd145, [_ZN6thrust24THRUST_300001_SM_1000_NS8cuda_cub4core6detail5shmemE+240];
	ld.shared.u32 	%r155, [_ZN6thrust24THRUST_300001_SM_1000_NS8cuda_cub4core6detail5shmemE+248];
	ld.shared.u64 	%rd147, [_ZN6thrust24THRUST_300001_SM_1000_NS8cuda_cub4core6detail5shmemE+256];
	setp.lt.s32 	%p338, %r1175, %r153;
	mov.u32 	%r1155, %r1175;
	mov.u64 	%rd620, %rd640;
	@%p338 bra 	$L__BB3_119;
	setp.lt.s32 	%p339, %r153, %r1175;
	mov.u32 	%r1155, %r153;
	mov.u64 	%rd620, %rd145;
	@%p339 bra 	$L__BB3_119;
	setp.lt.s64 	%p340, %rd640, %rd145;
	selp.b32 	%r1155, %r1175, %r153, %p340;
	min.s64 	%rd620, %rd640, %rd145;
$L__BB3_119:
	setp.lt.s32 	%p341, %r1176, %r155;
	mov.u32 	%r1287, %r155;
	mov.u64 	%rd745, %rd147;
	@%p341 bra 	$L__BB3_353;
	setp.lt.s32 	%p342, %r155, %r1176;
	mov.u32 	%r1287, %r1176;
	mov.u64 	%rd745, %rd641;
	@%p342 bra 	$L__BB3_353;
	setp.lt.s64 	%p343, %rd641, %rd147;
	selp.b64 	%rd745, %rd641, %rd147, %p343;
	selp.b32 	%r1287, %r1176, %r155, %p343;
	bra.uni 	$L__BB3_353;
$L__BB3_122:
	// begin inline asm
	mov.u32 %r706, %laneid;
	// end inline asm
	and.b32  	%r747, %r1, 992;
	add.s32 	%r748, %r747, 32;
	setp.gt.s32 	%p178, %r748, %r483;
	not.b32 	%r749, %r747;
	add.s32 	%r750, %r483, %r749;
	selp.b32 	%r745, %r750, 31, %p178;
	mov.b32 	%r744, 1;
	mov.b32 	%r746, -1;
	// begin inline asm
	shfl.sync.down.b32 %r707, %r1146, %r744, %r745, %r746;
	// end inline asm
	// begin inline asm
	shfl.sync.down.b32 %r712, %r713, %r744, %r745, %r746;
	// end inline asm
	mov.b64 	{%r718, %r723}, %rd611;
	// begin inline asm
	shfl.sync.down.b32 %r717, %r718, %r744, %r745, %r746;
	// end inline asm
	// begin inline asm
	shfl.sync.down.b32 %r722, %r723, %r744, %r745, %r746;
	// end inline asm
	mov.b64 	%rd155, {%r717, %r722};
	// begin inline asm
	shfl.sync.down.b32 %r727, %r1147, %r744, %r745, %r746;
	// end inline asm
	// begin inline asm
	shfl.sync.down.b32 %r732, %r733, %r744, %r745, %r746;
	// end inline asm
	mov.b64 	{%r738, %r743}, %rd612;
	// begin inline asm
	shfl.sync.down.b32 %r737, %r738, %r744, %r745, %r746;
	// end inline asm
	// begin inline asm
	shfl.sync.down.b32 %r742, %r743, %r744, %r745, %r746;
	// end inline asm
	mov.b64 	%rd156, {%r737, %r742};
	setp.ge.s32 	%p179, %r706, %r745;
	mov.u32 	%r1155, %r1146;
	mov.u64 	%rd620, %rd611;
	mov.u32 	%r1181, %r1147;
	mov.u64 	%rd646, %rd612;
	@%p179 bra 	$L__BB3_129;
	setp.lt.s32 	%p180, %r1146, %r707;
	mov.u32 	%r1155, %r1146;
	mov.u64 	%rd620, %rd611;
	@%p180 bra 	$L__BB3_126;
	setp.lt.s32 	%p181, %r707, %r1146;
	mov.u32 	%r1155, %r707;
	mov.u64 	%rd620, %rd155;
	@%p181 bra 	$L__BB3_126;
	setp.lt.s64 	%p182, %rd611, %rd155;
	selp.b32 	%r1155, %r1146, %r707, %p182;
	min.s64 	%rd620, %rd611, %rd155;
$L__BB3_126:
	setp.lt.s32 	%p183, %r1147, %r727;
	mov.u32 	%r1181, %r727;
	mov.u64 	%rd646, %rd156;
	@%p183 bra 	$L__BB3_129;
	setp.lt.s32 	%p184, %r727, %r1147;
	mov.u32 	%r1181, %r1147;
	mov.u64 	%rd646, %rd612;
	@%p184 bra 	$L__BB3_129;
	setp.lt.s64 	%p185, %rd612, %rd156;
	selp.b32 	%r1181, %r1147, %r727, %p185;
	min.s64 	%rd646, %rd612, %rd156;
$L__BB3_129:
	mov.b32 	%r788, 2;
	mov.b32 	%r790, -1;
	// begin inline asm
	shfl.sync.down.b32 %r751, %r1155, %r788, %r745, %r790;
	// end inline asm
	// begin inline asm
	shfl.sync.down.b32 %r756, %r757, %r788, %r745, %r790;
	// end inline asm
	mov.b64 	{%r762, %r767}, %rd620;
	// begin inline asm
	shfl.sync.down.b32 %r761, %r762, %r788, %r745, %r790;
	// end inline asm
	// begin inline asm
	shfl.sync.down.b32 %r766, %r767, %r788, %r745, %r790;
	// end inline asm
	mov.b64 	%rd162, {%r761, %r766};
	// begin inline asm
	shfl.sync.down.b32 %r771, %r1181, %r788, %r745, %r790;
	// end inline asm
	// begin inline asm
	shfl.sync.down.b32 %r776, %r777, %r788, %r745, %r790;
	// end inline asm
	mov.b64 	{%r782, %r787}, %rd646;
	// begin inline asm
	shfl.sync.down.b32 %r781, %r782, %r788, %r745, %r790;
	// end inline asm
	// begin inline asm
	shfl.sync.down.b32 %r786, %r787, %r788, %r745, %r790;
	// end inline asm
	mov.b64 	%rd163, {%r781, %r786};
	add.s32 	%r791, %r706, 2;
	setp.gt.s32 	%p186, %r791, %r745;
	mov.u32 	%r1184, %r1181;
	mov.u64 	%rd649, %rd646;
	@%p186 bra 	$L__BB3_136;
	setp.lt.s32 	%p187, %r1155, %r751;
	mov.u32 	%r1182, %r1155;
	mov.u64 	%rd647, %rd620;
	@%p187 bra 	$L__BB3_133;
	setp.lt.s32 	%p188, %r751, %r1155;
	mov.u32 	%r1182, %r751;
	mov.u64 	%rd647, %rd162;
	@%p188 bra 	$L__BB3_133;
	setp.lt.s64 	%p189, %rd620, %rd162;
	selp.b32 	%r1182, %r1155, %r751, %p189;
	min.s64 	%rd647, %rd620, %rd162;
$L__BB3_133:
	setp.lt.s32 	%p190, %r1181, %r771;
	mov.u32 	%r1155, %r1182;
	mov.u64 	%rd620, %rd647;
	mov.u32 	%r1184, %r771;
	mov.u64 	%rd649, %rd163;
	@%p190 bra 	$L__BB3_136;
	setp.lt.s32 	%p191, %r771, %r1181;
	mov.u32 	%r1155, %r1182;
	mov.u64 	%rd620, %rd647;
	mov.u32 	%r1184, %r1181;
	mov.u64 	%rd649, %rd646;
	@%p191 bra 	$L__BB3_136;
	setp.lt.s64 	%p192, %rd646, %rd163;
	selp.b32 	%r1184, %r1181, %r771, %p192;
	min.s64 	%rd649, %rd646, %rd163;
	mov.u32 	%r1155, %r1182;
	mov.u64 	%rd620, %rd647;
$L__BB3_136:
	mov.b32 	%r829, 4;
	mov.b32 	%r831, -1;
	// begin inline asm
	shfl.sync.down.b32 %r792, %r1155, %r829, %r745, %r831;
	// end inline asm
	// begin inline asm
	shfl.sync.down.b32 %r797, %r798, %r829, %r745, %r831;
	// end inline asm
	mov.b64 	{%r803, %r808}, %rd620;
	// begin inline asm
	shfl.sync.down.b32 %r802, %r803, %r829, %r745, %r831;
	// end inline asm
	// begin inline asm
	shfl.sync.down.b32 %r807, %r808, %r829, %r745, %r831;
	// end inline asm
	mov.b64 	%rd169, {%r802, %r807};
	// begin inline asm
	shfl.sync.down.b32 %r812, %r1184, %r829, %r745, %r831;
	// end inline asm
	// begin inline asm
	shfl.sync.down.b32 %r817, %r818, %r829, %r745, %r831;
	// end inline asm
	mov.b64 	{%r823, %r828}, %rd649;
	// begin inline asm
	shfl.sync.down.b32 %r822, %r823, %r829, %r745, %r831;
	// end inline asm
	// begin inline asm
	shfl.sync.down.b32 %r827, %r828, %r829, %r745, %r831;
	// end inline asm
	mov.b64 	%rd170, {%r822, %r827};
	add.s32 	%r832, %r706, 4;
	setp.gt.s32 	%p193, %r832, %r745;
	mov.u32 	%r1187, %r1184;
	mov.u64 	%rd652, %rd649;
	@%p193 bra 	$L__BB3_143;
	setp.lt.s32 	%p194, %r1155, %r792;
	mov.u32 	%r1185, %r1155;
	mov.u64 	%rd650, %rd620;
	@%p194 bra 	$L__BB3_140;
	setp.lt.s32 	%p195, %r792, %r1155;
	mov.u32 	%r1185, %r792;
	mov.u64 	%rd650, %rd169;
	@%p195 bra 	$L__BB3_140;
	setp.lt.s64 	%p196, %rd620, %rd169;
	selp.b32 	%r1185, %r1155, %r792, %p196;
	min.s64 	%rd650, %rd620, %rd169;
$L__BB3_140:
	setp.lt.s32 	%p197, %r1184, %r812;
	mov.u32 	%r1155, %r1185;
	mov.u64 	%rd620, %rd650;
	mov.u32 	%r1187, %r812;
	mov.u64 	%rd652, %rd170;
	@%p197 bra 	$L__BB3_143;
	setp.lt.s32 	%p198, %r812, %r1184;
	mov.u32 	%r1155, %r1185;
	mov.u64 	%rd620, %rd650;
	mov.u32 	%r1187, %r1184;
	mov.u64 	%rd652, %rd649;
	@%p198 bra 	$L__BB3_143;
	setp.lt.s64 	%p199, %rd649, %rd170;
	selp.b32 	%r1187, %r1184, %r812, %p199;
	min.s64 	%rd652, %rd649, %rd170;
	mov.u32 	%r1155, %r1185;
	mov.u64 	%rd620, %rd650;
$L__BB3_143:
	mov.b32 	%r870, 8;
	mov.b32 	%r872, -1;
	// begin inline asm
	shfl.sync.down.b32 %r833, %r1155, %r870, %r745, %r872;
	// end inline asm
	// begin inline asm
	shfl.sync.down.b32 %r838, %r839, %r870, %r745, %r872;
	// end inline asm
	mov.b64 	{%r844, %r849}, %rd620;
	// begin inline asm
	shfl.sync.down.b32 %r843, %r844, %r870, %r745, %r872;
	// end inline asm
	// begin inline asm
	shfl.sync.down.b32 %r848, %r849, %r870, %r745, %r872;
	// end inline asm
	mov.b64 	%rd176, {%r843, %r848};
	// begin inline asm
	shfl.sync.down.b32 %r853, %r1187, %r870, %r745, %r872;
	// end inline asm
	// begin inline asm
	shfl.sync.down.b32 %r858, %r859, %r870, %r745, %r872;
	// end inline asm
	mov.b64 	{%r864, %r869}, %rd652;
	// begin inline asm
	shfl.sync.down.b32 %r863, %r864, %r870, %r745, %r872;
	// end inline asm
	// begin inline asm
	shfl.sync.down.b32 %r868, %r869, %r870, %r745, %r872;
	// end inline asm
	mov.b64 	%rd177, {%r863, %r868};
	add.s32 	%r873, %r706, 8;
	setp.gt.s32 	%p200, %r873, %r745;
	mov.u32 	%r1190, %r1187;
	mov.u64 	%rd655, %rd652;
	@%p200 bra 	$L__BB3_150;
	setp.lt.s32 	%p201, %r1155, %r833;
	mov.u32 	%r1188, %r1155;
	mov.u64 	%rd653, %rd620;
	@%p201 bra 	$L__BB3_147;
	setp.lt.s32 	%p202, %r833, %r1155;
	mov.u32 	%r1188, %r833;
	mov.u64 	%rd653, %rd176;
	@%p202 bra 	$L__BB3_147;
	setp.lt.s64 	%p203, %rd620, %rd176;
	selp.b32 	%r1188, %r1155, %r833, %p203;
	min.s64 	%rd653, %rd620, %rd176;
$L__BB3_147:
	setp.lt.s32 	%p204, %r1187, %r853;
	mov.u32 	%r1155, %r1188;
	mov.u64 	%rd620, %rd653;
	mov.u32 	%r1190, %r853;
	mov.u64 	%rd655, %rd177;
	@%p204 bra 	$L__BB3_150;
	setp.lt.s32 	%p205, %r853, %r1187;
	mov.u32 	%r1155, %r1188;
	mov.u64 	%rd620, %rd653;
	mov.u32 	%r1190, %r1187;
	mov.u64 	%rd655, %rd652;
	@%p205 bra 	$L__BB3_150;
	setp.lt.s64 	%p206, %rd652, %rd177;
	selp.b32 	%r1190, %r1187, %r853, %p206;
	min.s64 	%rd655, %rd652, %rd177;
	mov.u32 	%r1155, %r1188;
	mov.u64 	%rd620, %rd653;
$L__BB3_150:
	mov.b32 	%r911, 16;
	mov.b32 	%r913, -1;
	// begin inline asm
	shfl.sync.down.b32 %r874, %r1155, %r911, %r745, %r913;
	// end inline asm
	// begin inline asm
	shfl.sync.down.b32 %r879, %r880, %r911, %r745, %r913;
	// end inline asm
	mov.b64 	{%r885, %r890}, %rd620;
	// begin inline asm
	shfl.sync.down.b32 %r884, %r885, %r911, %r745, %r913;
	// end inline asm
	// begin inline asm
	shfl.sync.down.b32 %r889, %r890, %r911, %r745, %r913;
	// end inline asm
	mov.b64 	%rd183, {%r884, %r889};
	// begin inline asm
	shfl.sync.down.b32 %r894, %r1190, %r911, %r745, %r913;
	// end inline asm
	// begin inline asm
	shfl.sync.down.b32 %r899, %r900, %r911, %r745, %r913;
	// end inline asm
	mov.b64 	{%r905, %r910}, %rd655;
	// begin inline asm
	shfl.sync.down.b32 %r904, %r905, %r911, %r745, %r913;
	// end inline asm
	// begin inline asm
	shfl.sync.down.b32 %r909, %r910, %r911, %r745, %r913;
	// end inline asm
	mov.b64 	%rd184, {%r904, %r909};
	add.s32 	%r914, %r706, 16;
	setp.gt.s32 	%p207, %r914, %r745;
	mov.u32 	%r1287, %r1190;
	mov.u64 	%rd745, %rd655;
	@%p207 bra 	$L__BB3_157;
	setp.lt.s32 	%p208, %r1155, %r874;
	mov.u32 	%r1191, %r1155;
	mov.u64 	%rd656, %rd620;
	@%p208 bra 	$L__BB3_154;
	setp.lt.s32 	%p209, %r874, %r1155;
	mov.u32 	%r1191, %r874;
	mov.u64 	%rd656, %rd183;
	@%p209 bra 	$L__BB3_154;
	setp.lt.s64 	%p210, %rd620, %rd183;
	selp.b32 	%r1191, %r1155, %r874, %p210;
	min.s64 	%rd656, %rd620, %rd183;
$L__BB3_154:
	setp.lt.s32 	%p211, %r1190, %r894;
	mov.u32 	%r1155, %r1191;
	mov.u64 	%rd620, %rd656;
	mov.u32 	%r1287, %r894;
	mov.u64 	%rd745, %rd184;
	@%p211 bra 	$L__BB3_157;
	setp.lt.s32 	%p212, %r894, %r1190;
	mov.u32 	%r1155, %r1191;
	mov.u64 	%rd620, %rd656;
	mov.u32 	%r1287, %r1190;
	mov.u64 	%rd745, %rd655;
	@%p212 bra 	$L__BB3_157;
	setp.lt.s64 	%p213, %rd655, %rd184;
	selp.b32 	%r1287, %r1190, %r894, %p213;
	min.s64 	%rd745, %rd655, %rd184;
	mov.u32 	%r1155, %r1191;
	mov.u64 	%rd620, %rd656;
$L__BB3_157:
	setp.ne.s32 	%p214, %r706, 0;
	@%p214 bra 	$L__BB3_159;
	mov.u32 	%r916, _ZN6thrust24THRUST_300001_SM_1000_NS8cuda_cub4core6detail5shmemE;
	add.s32 	%r917, %r916, %r747;
	st.shared.u32 	[%r917+8], %r1155;
	st.shared.u64 	[%r917+16], %rd620;
	st.shared.u32 	[%r917+24], %r1287;
	st.shared.u64 	[%r917+32], %rd745;
$L__BB3_159:
	bar.sync 	0;
	setp.ne.s32 	%p215, %r1, 0;
	@%p215 bra 	$L__BB3_353;
	setp.lt.s32 	%p216, %r483, 33;
	mov.u32 	%r1194, %r1155;
	mov.u64 	%rd659, %rd620;
	mov.u32 	%r1195, %r1287;
	mov.u64 	%rd660, %rd745;
	@%p216 bra 	$L__BB3_168;
	ld.shared.u32 	%r201, [_ZN6thrust24THRUST_300001_SM_1000_NS8cuda_cub4core6detail5shmemE+40];
	ld.shared.u64 	%rd190, [_ZN6thrust24THRUST_300001_SM_1000_NS8cuda_cub4core6detail5shmemE+48];
	ld.shared.u32 	%r202, [_ZN6thrust24THRUST_300001_SM_1000_NS8cuda_cub4core6detail5shmemE+56];
	ld.shared.u64 	%rd191, [_ZN6thrust24THRUST_300001_SM_1000_NS8cuda_cub4core6detail5shmemE+64];
	setp.lt.s32 	%p217, %r1155, %r201;
	mov.u32 	%r1194, %r1155;
	mov.u64 	%rd659, %rd620;
	@%p217 bra 	$L__BB3_164;
	setp.lt.s32 	%p218, %r201, %r1155;
	mov.u32 	%r1194, %r201;
	mov.u64 	%rd659, %rd190;
	@%p218 bra 	$L__BB3_164;
	setp.lt.s64 	%p219, %rd620, %rd190;
	selp.b32 	%r1194, %r1155, %r201, %p219;
	min.s64 	%rd659, %rd620, %rd190;
$L__BB3_164:
	setp.lt.s32 	%p220, %r1287, %r202;
	mov.u32 	%r1195, %r202;
	mov.u64 	%rd660, %rd191;
	@%p220 bra 	$L__BB3_168;
	setp.ge.s32 	%p221, %r202, %r1287;
	mov.u32 	%r1195, %r1287;
	mov.u64 	%rd660, %rd745;
	@%p221 bra 	$L__BB3_166;
	bra.uni 	$L__BB3_168;
$L__BB3_166:
	setp.ge.s64 	%p222, %rd745, %rd191;
	mov.u32 	%r1195, %r202;
	mov.u64 	%rd660, %rd191;
	@%p222 bra 	$L__BB3_168;
	mov.u32 	%r1195, %r1287;
	mov.u64 	%rd660, %rd745;
$L__BB3_168:
	setp.lt.s32 	%p223, %r483, 65;
	mov.u32 	%r1198, %r1194;
	mov.u64 	%rd663, %rd659;
	mov.u32 	%r1199, %r1195;
	mov.u64 	%rd664, %rd660;
	@%p223 bra 	$L__BB3_176;
	ld.shared.u32 	%r214, [_ZN6thrust24THRUST_300001_SM_1000_NS8cuda_cub4core6detail5shmemE+72];
	ld.shared.u64 	%rd203, [_ZN6thrust24THRUST_300001_SM_1000_NS8cuda_cub4core6detail5shmemE+80];
	ld.shared.u32 	%r215, [_ZN6thrust24THRUST_300001_SM_1000_NS8cuda_cub4core6detail5shmemE+88];
	ld.shared.u64 	%rd204, [_ZN6thrust24THRUST_300001_SM_1000_NS8cuda_cub4core6detail5shmemE+96];
	setp.lt.s32 	%p224, %r1194, %r214;
	mov.u32 	%r1198, %r1194;
	mov.u64 	%rd663, %rd659;
	@%p224 bra 	$L__BB3_172;
	setp.lt.s32 	%p225, %r214, %r1194;
	mov.u32 	%r1198, %r214;
	mov.u64 	%rd663, %rd203;
	@%p225 bra 	$L__BB3_172;
	setp.lt.s64 	%p226, %rd659, %rd203;
	selp.b32 	%r1198, %r1194, %r214, %p226;
	min.s64 	%rd663, %rd659, %rd203;
$L__BB3_172:
	setp.lt.s32 	%p227, %r1195, %r215;
	mov.u32 	%r1199, %r215;
	mov.u64 	%rd664, %rd204;
	@%p227 bra 	$L__BB3_176;
	setp.ge.s32 	%p228, %r215, %r1195;
	mov.u32 	%r1199, %r1195;
	mov.u64 	%rd664, %rd660;
	@%p228 bra 	$L__BB3_174;
	bra.uni 	$L__BB3_176;
$L__BB3_174:
	setp.ge.s64 	%p229, %rd660, %rd204;
	mov.u32 	%r1199, %r215;
	mov.u64 	%rd664, %rd204;
	@%p229 bra 	$L__BB3_176;
	mov.u32 	%r1199, %r1195;
	mov.u64 	%rd664, %rd660;
$L__BB3_176:
	setp.lt.s32 	%p230, %r483, 97;
	mov.u32 	%r1202, %r1198;
	mov.u64 	%rd667, %rd663;
	mov.u32 	%r1203, %r1199;
	mov.u64 	%rd668, %rd664;
	@%p230 bra 	$L__BB3_184;
	ld.shared.u32 	%r227, [_ZN6thrust24THRUST_300001_SM_1000_NS8cuda_cub4core6detail5shmemE+104];
	ld.shared.u64 	%rd216, [_ZN6thrust24THRUST_300001_SM_1000_NS8cuda_cub4core6detail5shmemE+112];
	ld.shared.u32 	%r228, [_ZN6thrust24THRUST_300001_SM_1000_NS8cuda_cub4core6detail5shmemE+120];
	ld.shared.u64 	%rd217, [_ZN6thrust24THRUST_300001_SM_1000_NS8cuda_cub4core6detail5shmemE+128];
	setp.lt.s32 	%p231, %r1198, %r227;
	mov.u32 	%r1202, %r1198;
	mov.u64 	%rd667, %rd663;
	@%p231 bra 	$L__BB3_180;
	setp.lt.s32 	%p232, %r227, %r1198;
	mov.u32 	%r1202, %r227;
	mov.u64 	%rd667, %rd216;
	@%p232 bra 	$L__BB3_180;
	setp.lt.s64 	%p233, %rd663, %rd216;
	selp.b32 	%r1202, %r1198, %r227, %p233;
	min.s64 	%rd667, %rd663, %rd216;
$L__BB3_180:
	setp.lt.s32 	%p234, %r1199, %r228;
	mov.u32 	%r1203, %r228;
	mov.u64 	%rd668, %rd217;
	@%p234 bra 	$L__BB3_184;
	setp.ge.s32 	%p235, %r228, %r1199;
	mov.u32 	%r1203, %r1199;
	mov.u64 	%rd668, %rd664;
	@%p235 bra 	$L__BB3_182;
	bra.uni 	$L__BB3_184;
$L__BB3_182:
	setp.ge.s64 	%p236, %rd664, %rd217;
	mov.u32 	%r1203, %r228;
	mov.u64 	%rd668, %rd217;
	@%p236 bra 	$L__BB3_184;
	mov.u32 	%r1203, %r1199;
	mov.u64 	%rd668, %rd664;
$L__BB3_184:
	setp.lt.s32 	%p237, %r483, 129;
	mov.u32 	%r1206, %r1202;
	mov.u64 	%rd671, %rd667;
	mov.u32 	%r1207, %r1203;
	mov.u64 	%rd672, %rd668;
	@%p237 bra 	$L__BB3_192;
	ld.shared.u32 	%r240, [_ZN6thrust24THRUST_300001_SM_1000_NS8cuda_cub4core6detail5shmemE+136];
	ld.shared.u64 	%rd229, [_ZN6thrust24THRUST_300001_SM_1000_NS8cuda_cub4core6detail5shmemE+144];
	ld.shared.u32 	%r241, [_ZN6thrust24THRUST_300001_SM_1000_NS8cuda_cub4core6detail5shmemE+152];
	ld.shared.u64 	%rd230, [_ZN6thrust24THRUST_300001_SM_1000_NS8cuda_cub4core6detail5shmemE+160];
	setp.lt.s32 	%p238, %r1202, %r240;
	mov.u32 	%r1206, %r1202;
	mov.u64 	%rd671, %rd667;
	@%p238 bra 	$L__BB3_188;
	setp.lt.s32 	%p239, %r240, %r1202;
	mov.u32 	%r1206, %r240;
	mov.u64 	%rd671, %rd229;
	@%p239 bra 	$L__BB3_188;
	setp.lt.s64 	%p240, %rd667, %rd229;
	selp.b32 	%r1206, %r1202, %r240, %p240;
	min.s64 	%rd671, %rd667, %rd229;
$L__BB3_188:
	setp.lt.s32 	%p241, %r1203, %r241;
	mov.u32 	%r1207, %r241;
	mov.u64 	%rd672, %rd230;
	@%p241 bra 	$L__BB3_192;
	setp.ge.s32 	%p242, %r241, %r1203;
	mov.u32 	%r1207, %r1203;
	mov.u64 	%rd672, %rd668;
	@%p242 bra 	$L__BB3_190;
	bra.uni 	$L__BB3_192;
$L__BB3_190:
	setp.ge.s64 	%p243, %rd668, %rd230;
	mov.u32 	%r1207, %r241;
	mov.u64 	%rd672, %rd230;
	@%p243 bra 	$L__BB3_192;
	mov.u32 	%r1207, %r1203;
	mov.u64 	%rd672, %rd668;
$L__BB3_192:
	setp.lt.s32 	%p244, %r483, 161;
	mov.u32 	%r1210, %r1206;
	mov.u64 	%rd675, %rd671;
	mov.u32 	%r1211, %r1207;
	mov.u64 	%rd676, %rd672;
	@%p244 bra 	$L__BB3_200;
	ld.shared.u32 	%r253, [_ZN6thrust24THRUST_300001_SM_1000_NS8cuda_cub4core6detail5shmemE+168];
	ld.shared.u64 	%rd242, [_ZN6thrust24THRUST_300001_SM_1000_NS8cuda_cub4core6detail5shmemE+176];
	ld.shared.u32 	%r254, [_ZN6thrust24THRUST_300001_SM_1000_NS8cuda_cub4core6detail5shmemE+184];
	ld.shared.u64 	%rd243, [_ZN6thrust24THRUST_300001_SM_1000_NS8cuda_cub4core6detail5shmemE+192];
	setp.lt.s32 	%p245, %r1206, %r253;
	mov.u32 	%r1210, %r1206;
	mov.u64 	%rd675, %rd671;
	@%p245 bra 	$L__BB3_196;
	setp.lt.s32 	%p246, %r253, %r1206;
	mov.u32 	%r1210, %r253;
	mov.u64 	%rd675, %rd242;
	@%p246 bra 	$L__BB3_196;
	setp.lt.s64 	%p247, %rd671, %rd242;
	selp.b32 	%r1210, %r1206, %r253, %p247;
	min.s64 	%rd675, %rd671, %rd242;
$L__BB3_196:
	setp.lt.s32 	%p248, %r1207, %r254;
	mov.u32 	%r1211, %r254;
	mov.u64 	%rd676, %rd243;
	@%p248 bra 	$L__BB3_200;
	setp.ge.s32 	%p249, %r254, %r1207;
	mov.u32 	%r1211, %r1207;
	mov.u64 	%rd676, %rd672;
	@%p249 bra 	$L__BB3_198;
	bra.uni 	$L__BB3_200;
$L__BB3_198:
	setp.ge.s64 	%p250, %rd672, %rd243;
	mov.u32 	%r1211, %r254;
	mov.u64 	%rd676, %rd243;
	@%p250 bra 	$L__BB3_200;
	mov.u32 	%r1211, %r1207;
	mov.u64 	%rd676, %rd672;
$L__BB3_200:
	setp.lt.s32 	%p251, %r483, 193;
	mov.u32 	%r1214, %r1210;
	mov.u64 	%rd679, %rd675;
	mov.u32 	%r1215, %r1211;
	mov.u64 	%rd680, %rd676;
	@%p251 bra 	$L__BB3_208;
	ld.shared.u32 	%r266, [_ZN6thrust24THRUST_300001_SM_1000_NS8cuda_cub4core6detail5shmemE+200];
	ld.shared.u64 	%rd255, [_ZN6thrust24THRUST_300001_SM_1000_NS8cuda_cub4core6detail5shmemE+208];
	ld.shared.u32 	%r267, [_ZN6thrust24THRUST_300001_SM_1000_NS8cuda_cub4core6detail5shmemE+216];
	ld.shared.u64 	%rd256, [_ZN6thrust24THRUST_300001_SM_1000_NS8cuda_cub4core6detail5shmemE+224];
	setp.lt.s32 	%p252, %r1210, %r266;
	mov.u32 	%r1214, %r1210;
	mov.u64 	%rd679, %rd675;
	@%p252 bra 	$L__BB3_204;
	setp.lt.s32 	%p253, %r266, %r1210;
	mov.u32 	%r1214, %r266;
	mov.u64 	%rd679, %rd255;
	@%p253 bra 	$L__BB3_204;
	setp.lt.s64 	%p254, %rd675, %rd255;
	selp.b32 	%r1214, %r1210, %r266, %p254;
	min.s64 	%rd679, %rd675, %rd255;
$L__BB3_204:
	setp.lt.s32 	%p255, %r1211, %r267;
	mov.u32 	%r1215, %r267;
	mov.u64 	%rd680, %rd256;
	@%p255 bra 	$L__BB3_208;
	setp.ge.s32 	%p256, %r267, %r1211;
	mov.u32 	%r1215, %r1211;
	mov.u64 	%rd680, %rd676;
	@%p256 bra 	$L__BB3_206;
	bra.uni 	$L__BB3_208;
$L__BB3_206:
	setp.ge.s64 	%p257, %rd676, %rd256;
	mov.u32 	%r1215, %r267;
	mov.u64 	%rd680, %rd256;
	@%p257 bra 	$L__BB3_208;
	mov.u32 	%r1215, %r1211;
	mov.u64 	%rd680, %rd676;
$L__BB3_208:
	setp.lt.s32 	%p258, %r483, 225;
	mov.u64 	%rd745, %rd680;
	mov.u32 	%r1287, %r1215;
	mov.u64 	%rd620, %rd679;
	mov.u32 	%r1155, %r1214;
	@%p258 bra 	$L__BB3_353;
	ld.shared.u32 	%r279, [_ZN6thrust24THRUST_300001_SM_1000_NS8cuda_cub4core6detail5shmemE+232];
	ld.shared.u64 	%rd268, [_ZN6thrust24THRUST_300001_SM_1000_NS8cuda_cub4core6detail5shmemE+240];
	ld.shared.u32 	%r280, [_ZN6thrust24THRUST_300001_SM_1000_NS8cuda_cub4core6detail5shmemE+248];
	ld.shared.u64 	%rd269, [_ZN6thrust24THRUST_300001_SM_1000_NS8cuda_cub4core6detail5shmemE+256];
	setp.lt.s32 	%p259, %r1214, %r279;
	mov.u32 	%r1155, %r1214;
	mov.u64 	%rd620, %rd679;
	@%p259 bra 	$L__BB3_212;
	setp.lt.s32 	%p260, %r279, %r1214;
	mov.u32 	%r1155, %r279;
	mov.u64 	%rd620, %rd268;
	@%p260 bra 	$L__BB3_212;
	setp.lt.s64 	%p261, %rd679, %rd268;
	selp.b32 	%r1155, %r1214, %r279, %p261;
	min.s64 	%rd620, %rd679, %rd268;
$L__BB3_212:
	setp.lt.s32 	%p262, %r1215, %r280;
	mov.u32 	%r1287, %r280;
	mov.u64 	%rd745, %rd269;
	@%p262 bra 	$L__BB3_353;
	setp.ge.s32 	%p263, %r280, %r1215;
	mov.u32 	%r1287, %r1215;
	mov.u64 	%rd745, %rd680;
	@%p263 bra 	$L__BB3_214;
	bra.uni 	$L__BB3_353;
$L__BB3_214:
	setp.ge.s64 	%p264, %rd680, %rd269;
	mov.u32 	%r1287, %r280;
	mov.u64 	%rd745, %rd269;
	@%p264 bra 	$L__BB3_353;
	mov.u32 	%r1287, %r1215;
	mov.u64 	%rd745, %rd680;
	bra.uni 	$L__BB3_353;
$L__BB3_216:
	mov.u32 	%r290, %tid.x;
	mul.wide.u32 	%rd472, %r290, 32;
	add.s64 	%rd457, %rd454, %rd472;
	// begin inline asm
	ld.global.nc.u64 %rd456, [%rd457];
	// end inline asm
	add.s64 	%rd459, %rd457, 8;
	// begin inline asm
	ld.global.nc.u64 %rd458, [%rd459];
	// end inline asm
	add.s64 	%rd461, %rd457, 16;
	// begin inline asm
	ld.global.nc.u64 %rd460, [%rd461];
	// end inline asm
	add.s64 	%rd463, %rd457, 24;
	// begin inline asm
	ld.global.nc.u64 %rd462, [%rd463];
	// end inline asm
	cvt.u32.u64 	%r291, %rd456;
	cvt.u32.u64 	%r292, %rd460;
	add.s64 	%rd465, %rd457, 8192;
	// begin inline asm
	ld.global.nc.u64 %rd464, [%rd465];
	// end inline asm
	add.s64 	%rd467, %rd457, 8200;
	// begin inline asm
	ld.global.nc.u64 %rd466, [%rd467];
	// end inline asm
	add.s64 	%rd469, %rd457, 8208;
	// begin inline asm
	ld.global.nc.u64 %rd468, [%rd469];
	// end inline asm
	add.s64 	%rd471, %rd457, 8216;
	// begin inline asm
	ld.global.nc.u64 %rd713, [%rd471];
	// end inline asm
	cvt.u32.u64 	%r293, %rd464;
	cvt.u32.u64 	%r1255, %rd468;
	setp.lt.s32 	%p3, %r291, %r293;
	mov.u32 	%r1155, %r291;
	mov.u64 	%rd620, %rd458;
	@%p3 bra 	$L__BB3_219;
	setp.lt.s32 	%p4, %r293, %r291;
	mov.u32 	%r1155, %r293;
	mov.u64 	%rd620, %rd466;
	@%p4 bra 	$L__BB3_219;
	setp.lt.s64 	%p5, %rd458, %rd466;
	selp.b32 	%r1155, %r291, %r293, %p5;
	min.s64 	%rd620, %rd458, %rd466;
$L__BB3_219:
	setp.lt.s32 	%p6, %r292, %r1255;
	@%p6 bra 	$L__BB3_221;
	setp.lt.s32 	%p7, %r1255, %r292;
	setp.lt.s64 	%p8, %rd462, %rd713;
	or.pred  	%p9, %p7, %p8;
	selp.b32 	%r1255, %r292, %r1255, %p9;
	selp.b64 	%rd713, %rd462, %rd713, %p9;
$L__BB3_221:
	setp.lt.u32 	%p10, %r483, 1024;
	mov.b32 	%r1231, 512;
	@%p10 bra 	$L__BB3_234;
	mov.b32 	%r1222, 512;
	mov.u32 	%r1224, %r1255;
	mov.u64 	%rd688, %rd713;
$L__BB3_223:
	add.s32 	%r486, %r1222, %r290;
	mul.wide.u32 	%rd489, %r486, 32;
	add.s64 	%rd474, %rd454, %rd489;
	// begin inline asm
	ld.global.nc.u64 %rd473, [%rd474];
	// end inline asm
	add.s64 	%rd476, %rd474, 8;
	// begin inline asm
	ld.global.nc.u64 %rd475, [%rd476];
	// end inline asm
	add.s64 	%rd478, %rd474, 16;
	// begin inline asm
	ld.global.nc.u64 %rd477, [%rd478];
	// end inline asm
	add.s64 	%rd480, %rd474, 24;
	// begin inline asm
	ld.global.nc.u64 %rd690, [%rd480];
	// end inline asm
	cvt.u32.u64 	%r302, %rd473;
	cvt.u32.u64 	%r1226, %rd477;
	add.s64 	%rd482, %rd474, 8192;
	// begin inline asm
	ld.global.nc.u64 %rd481, [%rd482];
	// end inline asm
	add.s64 	%rd484, %rd474, 8200;
	// begin inline asm
	ld.global.nc.u64 %rd483, [%rd484];
	// end inline asm
	add.s64 	%rd486, %rd474, 8208;
	// begin inline asm
	ld.global.nc.u64 %rd485, [%rd486];
	// end inline asm
	add.s64 	%rd488, %rd474, 8216;
	// begin inline asm
	ld.global.nc.u64 %rd713, [%rd488];
	// end inline asm
	cvt.u32.u64 	%r304, %rd481;
	cvt.u32.u64 	%r1255, %rd485;
	setp.lt.s32 	%p11, %r1155, %r302;
	mov.u32 	%r1225, %r1155;
	mov.u64 	%rd689, %rd620;
	@%p11 bra 	$L__BB3_226;
	setp.lt.s32 	%p12, %r302, %r1155;
	mov.u32 	%r1225, %r302;
	mov.u64 	%rd689, %rd475;
	@%p12 bra 	$L__BB3_226;
	setp.lt.s64 	%p13, %rd620, %rd475;
	selp.b32 	%r1225, %r1155, %r302, %p13;
	min.s64 	%rd689, %rd620, %rd475;
$L__BB3_226:
	setp.lt.s32 	%p14, %r1224, %r1226;
	@%p14 bra 	$L__BB3_228;
	setp.lt.s32 	%p15, %r1226, %r1224;
	setp.lt.s64 	%p16, %rd688, %rd690;
	or.pred  	%p17, %p15, %p16;
	selp.b32 	%r1226, %r1224, %r1226, %p17;
	selp.b64 	%rd690, %rd688, %rd690, %p17;
$L__BB3_228:
	setp.lt.s32 	%p18, %r1225, %r304;
	mov.u32 	%r1155, %r1225;
	mov.u64 	%rd620, %rd689;
	@%p18 bra 	$L__BB3_231;
	setp.lt.s32 	%p19, %r304, %r1225;
	mov.u32 	%r1155, %r304;
	mov.u64 	%rd620, %rd483;
	@%p19 bra 	$L__BB3_231;
	setp.lt.s64 	%p20, %rd689, %rd483;
	selp.b32 	%r1155, %r1225, %r304, %p20;
	min.s64 	%rd620, %rd689, %rd483;
$L__BB3_231:
	setp.lt.s32 	%p21, %r1226, %r1255;
	@%p21 bra 	$L__BB3_233;
	setp.lt.s32 	%p22, %r1255, %r1226;
	setp.lt.s64 	%p23, %rd690, %rd713;
	or.pred  	%p24, %p22, %p23;
	selp.b32 	%r1255, %r1226, %r1255, %p24;
	selp.b64 	%rd713, %rd690, %rd713, %p24;
$L__BB3_233:
	add.s32 	%r1231, %r1222, 512;
	add.s32 	%r487, %r1222, 1024;
	setp.le.s32 	%p25, %r487, %r483;
	mov.u32 	%r1222, %r1231;
	mov.u32 	%r1224, %r1255;
	mov.u64 	%rd688, %rd713;
	@%p25 bra 	$L__BB3_223;
$L__BB3_234:
	setp.le.s32 	%p26, %r483, %r1231;
	@%p26 bra 	$L__BB3_272;
	sub.s32 	%r318, %r483, %r1231;
	setp.ge.s32 	%p27, %r290, %r318;
	@%p27 bra 	$L__BB3_272;
	not.b32 	%r489, %r290;
	add.s32 	%r490, %r483, %r489;
	sub.s32 	%r319, %r490, %r1231;
	and.b32  	%r491, %r319, 768;
	setp.eq.s32 	%p28, %r491, 768;
	mov.u32 	%r1239, %r290;
	@%p28 bra 	$L__BB3_245;
	add.s32 	%r1233, %r290, %r1231;
	shr.u32 	%r492, %r319, 8;
	add.s32 	%r493, %r492, 1;
	and.b32  	%r494, %r493, 3;
	neg.s32 	%r1232, %r494;
	mov.u32 	%r1239, %r290;
$L__BB3_238:
	.pragma "nounroll";
	mov.u64 	%rd304, %rd713;
	mov.u32 	%r326, %r1255;
	mov.u64 	%rd303, %rd620;
	mov.u32 	%r325, %r1155;
	mul.wide.u32 	%rd499, %r1233, 32;
	add.s64 	%rd492, %rd454, %rd499;
	// begin inline asm
	ld.global.nc.u64 %rd491, [%rd492];
	// end inline asm
	add.s64 	%rd494, %rd492, 8;
	// begin inline asm
	ld.global.nc.u64 %rd493, [%rd494];
	// end inline asm
	add.s64 	%rd496, %rd492, 16;
	// begin inline asm
	ld.global.nc.u64 %rd495, [%rd496];
	// end inline asm
	add.s64 	%rd498, %rd492, 24;
	// begin inline asm
	ld.global.nc.u64 %rd497, [%rd498];
	// end inline asm
	cvt.u32.u64 	%r327, %rd491;
	cvt.u32.u64 	%r328, %rd495;
	setp.lt.s32 	%p29, %r325, %r327;
	@%p29 bra 	$L__BB3_241;
	setp.lt.s32 	%p30, %r327, %r325;
	mov.u32 	%r1155, %r327;
	mov.u64 	%rd620, %rd493;
	@%p30 bra 	$L__BB3_241;
	setp.lt.s64 	%p31, %rd303, %rd493;
	selp.b32 	%r1155, %r325, %r327, %p31;
	min.s64 	%rd620, %rd303, %rd493;
$L__BB3_241:
	setp.lt.s32 	%p32, %r326, %r328;
	mov.u32 	%r1255, %r328;
	mov.u64 	%rd713, %rd497;
	@%p32 bra 	$L__BB3_244;
	setp.lt.s32 	%p33, %r328, %r326;
	mov.u32 	%r1255, %r326;
	mov.u64 	%rd713, %rd304;
	@%p33 bra 	$L__BB3_244;
	setp.lt.s64 	%p34, %rd304, %rd497;
	selp.b32 	%r1255, %r326, %r328, %p34;
	min.s64 	%rd713, %rd304, %rd497;
$L__BB3_244:
	add.s32 	%r1239, %r1239, 256;
	add.s32 	%r1233, %r1233, 256;
	add.s32 	%r1232, %r1232, 1;
	setp.ne.s32 	%p35, %r1232, 0;
	@%p35 bra 	$L__BB3_238;
$L__BB3_245:
	setp.lt.u32 	%p36, %r319, 768;
	@%p36 bra 	$L__BB3_272;
	cvt.u64.u32 	%rd500, %r1239;
	cvt.u64.u32 	%rd501, %r1231;
	add.s64 	%rd502, %rd500, %rd501;
	shl.b64 	%rd503, %rd502, 5;
	add.s64 	%rd504, %rd503, %rd454;
	add.s64 	%rd703, %rd504, 24600;
	add.s32 	%r1244, %r1239, %r1231;
$L__BB3_247:
	mul.wide.u32 	%rd513, %r1244, 32;
	add.s64 	%rd506, %rd454, %rd513;
	// begin inline asm
	ld.global.nc.u64 %rd505, [%rd506];
	// end inline asm
	add.s64 	%rd508, %rd506, 8;
	// begin inline asm
	ld.global.nc.u64 %rd507, [%rd508];
	// end inline asm
	add.s64 	%rd510, %rd506, 16;
	// begin inline asm
	ld.global.nc.u64 %rd509, [%rd510];
	// end inline asm
	add.s64 	%rd512, %rd506, 24;
	// begin inline asm
	ld.global.nc.u64 %rd511, [%rd512];
	// end inline asm
	cvt.u32.u64 	%r346, %rd505;
	cvt.u32.u64 	%r347, %rd509;
	setp.lt.s32 	%p37, %r1155, %r346;
	mov.u32 	%r1248, %r1155;
	mov.u64 	%rd706, %rd620;
	@%p37 bra 	$L__BB3_250;
	setp.lt.s32 	%p38, %r346, %r1155;
	mov.u32 	%r1248, %r346;
	mov.u64 	%rd706, %rd507;
	@%p38 bra 	$L__BB3_250;
	setp.lt.s64 	%p39, %rd620, %rd507;
	selp.b32 	%r1248, %r1155, %r346, %p39;
	min.s64 	%rd706, %rd620, %rd507;
$L__BB3_250:
	setp.lt.s32 	%p40, %r1255, %r347;
	mov.u32 	%r1249, %r347;
	mov.u64 	%rd707, %rd511;
	@%p40 bra 	$L__BB3_253;
	setp.lt.s32 	%p41, %r347, %r1255;
	mov.u32 	%r1249, %r1255;
	mov.u64 	%rd707, %rd713;
	@%p41 bra 	$L__BB3_253;
	setp.lt.s64 	%p42, %rd713, %rd511;
	selp.b32 	%r1249, %r1255, %r347, %p42;
	min.s64 	%rd707, %rd713, %rd511;
$L__BB3_253:
	add.s64 	%rd515, %rd703, -16408;
	// begin inline asm
	ld.global.nc.u64 %rd514, [%rd515];
	// end inline asm
	add.s64 	%rd517, %rd703, -16400;
	// begin inline asm
	ld.global.nc.u64 %rd516, [%rd517];
	// end inline asm
	add.s64 	%rd519, %rd703, -16392;
	// begin inline asm
	ld.global.nc.u64 %rd518, [%rd519];
	// end inline asm
	add.s64 	%rd521, %rd703, -16384;
	// begin inline asm
	ld.global.nc.u64 %rd520, [%rd521];
	// end inline asm
	cvt.u32.u64 	%r352, %rd514;
	cvt.u32.u64 	%r353, %rd518;
	setp.lt.s32 	%p43, %r1248, %r352;
	mov.u32 	%r1250, %r1248;
	mov.u64 	%rd708, %rd706;
	@%p43 bra 	$L__BB3_256;
	setp.lt.s32 	%p44, %r352, %r1248;
	mov.u32 	%r1250, %r352;
	mov.u64 	%rd708, %rd516;
	@%p44 bra 	$L__BB3_256;
	setp.lt.s64 	%p45, %rd706, %rd516;
	selp.b32 	%r1250, %r1248, %r352, %p45;
	min.s64 	%rd708, %rd706, %rd516;
$L__BB3_256:
	setp.lt.s32 	%p46, %r1249, %r353;
	mov.u32 	%r1251, %r353;
	mov.u64 	%rd709, %rd520;
	@%p46 bra 	$L__BB3_259;
	setp.lt.s32 	%p47, %r353, %r1249;
	mov.u32 	%r1251, %r1249;
	mov.u64 	%rd709, %rd707;
	@%p47 bra 	$L__BB3_259;
	setp.lt.s64 	%p48, %rd707, %rd520;
	selp.b32 	%r1251, %r1249, %r353, %p48;
	min.s64 	%rd709, %rd707, %rd520;
$L__BB3_259:
	add.s64 	%rd523, %rd703, -8216;
	// begin inline asm
	ld.global.nc.u64 %rd522, [%rd523];
	// end inline asm
	add.s64 	%rd525, %rd703, -8208;
	// begin inline asm
	ld.global.nc.u64 %rd524, [%rd525];
	// end inline asm
	add.s64 	%rd527, %rd703, -8200;
	// begin inline asm
	ld.global.nc.u64 %rd526, [%rd527];
	// end inline asm
	add.s64 	%rd529, %rd703, -8192;
	// begin inline asm
	ld.global.nc.u64 %rd528, [%rd529];
	// end inline asm
	cvt.u32.u64 	%r358, %rd522;
	cvt.u32.u64 	%r359, %rd526;
	setp.lt.s32 	%p49, %r1250, %r358;
	mov.u32 	%r1252, %r1250;
	mov.u64 	%rd710, %rd708;
	@%p49 bra 	$L__BB3_262;
	setp.lt.s32 	%p50, %r358, %r1250;
	mov.u32 	%r1252, %r358;
	mov.u64 	%rd710, %rd524;
	@%p50 bra 	$L__BB3_262;
	setp.lt.s64 	%p51, %rd708, %rd524;
	selp.b32 	%r1252, %r1250, %r358, %p51;
	min.s64 	%rd710, %rd708, %rd524;
$L__BB3_262:
	setp.lt.s32 	%p52, %r1251, %r359;
	mov.u32 	%r1253, %r359;
	mov.u64 	%rd711, %rd528;
	@%p52 bra 	$L__BB3_265;
	setp.lt.s32 	%p53, %r359, %r1251;
	mov.u32 	%r1253, %r1251;
	mov.u64 	%rd711, %rd709;
	@%p53 bra 	$L__BB3_265;
	setp.lt.s64 	%p54, %rd709, %rd528;
	selp.b32 	%r1253, %r1251, %r359, %p54;
	min.s64 	%rd711, %rd709, %rd528;
$L__BB3_265:
	add.s64 	%rd531, %rd703, -24;
	// begin inline asm
	ld.global.nc.u64 %rd530, [%rd531];
	// end inline asm
	add.s64 	%rd533, %rd703, -16;
	// begin inline asm
	ld.global.nc.u64 %rd532, [%rd533];
	// end inline asm
	add.s64 	%rd535, %rd703, -8;
	// begin inline asm
	ld.global.nc.u64 %rd534, [%rd535];
	// end inline asm
	// begin inline asm
	ld.global.nc.u64 %rd536, [%rd703];
	// end inline asm
	cvt.u32.u64 	%r364, %rd530;
	cvt.u32.u64 	%r365, %rd534;
	setp.lt.s32 	%p55, %r1252, %r364;
	mov.u32 	%r1155, %r1252;
	mov.u64 	%rd620, %rd710;
	@%p55 bra 	$L__BB3_268;
	setp.lt.s32 	%p56, %r364, %r1252;
	mov.u32 	%r1155, %r364;
	mov.u64 	%rd620, %rd532;
	@%p56 bra 	$L__BB3_268;
	setp.lt.s64 	%p57, %rd710, %rd532;
	selp.b32 	%r1155, %r1252, %r364, %p57;
	min.s64 	%rd620, %rd710, %rd532;
$L__BB3_268:
	setp.lt.s32 	%p58, %r1253, %r365;
	mov.u32 	%r1255, %r365;
	mov.u64 	%rd713, %rd536;
	@%p58 bra 	$L__BB3_271;
	setp.lt.s32 	%p59, %r365, %r1253;
	mov.u32 	%r1255, %r1253;
	mov.u64 	%rd713, %rd711;
	@%p59 bra 	$L__BB3_271;
	setp.lt.s64 	%p60, %rd711, %rd536;
	selp.b32 	%r1255, %r1253, %r365, %p60;
	min.s64 	%rd713, %rd711, %rd536;
$L__BB3_271:
	add.s32 	%r1239, %r1239, 1024;
	add.s64 	%rd703, %rd703, 32768;
	add.s32 	%r1244, %r1244, 1024;
	setp.lt.s32 	%p61, %r1239, %r318;
	@%p61 bra 	$L__BB3_247;
$L__BB3_272:
	// begin inline asm
	mov.u32 %r495, %laneid;
	// end inline asm
	mov.b32 	%r533, 1;
	mov.b32 	%r534, 31;
	mov.b32 	%r535, -1;
	// begin inline asm
	shfl.sync.down.b32 %r496, %r1155, %r533, %r534, %r535;
	// end inline asm
	// begin inline asm
	shfl.sync.down.b32 %r501, %r502, %r533, %r534, %r535;
	// end inline asm
	mov.b64 	{%r507, %r512}, %rd620;
	// begin inline asm
	shfl.sync.down.b32 %r506, %r507, %r533, %r534, %r535;
	// end inline asm
	// begin inline asm
	shfl.sync.down.b32 %r511, %r512, %r533, %r534, %r535;
	// end inline asm
	mov.b64 	%rd346, {%r506, %r511};
	// begin inline asm
	shfl.sync.down.b32 %r516, %r1255, %r533, %r534, %r535;
	// end inline asm
	// begin inline asm
	shfl.sync.down.b32 %r521, %r522, %r533, %r534, %r535;
	// end inline asm
	mov.b64 	{%r527, %r532}, %rd713;
	// begin inline asm
	shfl.sync.down.b32 %r526, %r527, %r533, %r534, %r535;
	// end inline asm
	// begin inline asm
	shfl.sync.down.b32 %r531, %r532, %r533, %r534, %r535;
	// end inline asm
	mov.b64 	%rd347, {%r526, %r531};
	setp.gt.s32 	%p62, %r495, 30;
	mov.u32 	%r1260, %r1255;
	mov.u64 	%rd718, %rd713;
	@%p62 bra 	$L__BB3_279;
	setp.lt.s32 	%p63, %r1155, %r496;
	mov.u32 	%r1258, %r1155;
	mov.u64 	%rd716, %rd620;
	@%p63 bra 	$L__BB3_276;
	setp.lt.s32 	%p64, %r496, %r1155;
	mov.u32 	%r1258, %r496;
	mov.u64 	%rd716, %rd346;
	@%p64 bra 	$L__BB3_276;
	setp.lt.s64 	%p65, %rd620, %rd346;
	selp.b32 	%r1258, %r1155, %r496, %p65;
	min.s64 	%rd716, %rd620, %rd346;
$L__BB3_276:
	setp.lt.s32 	%p66, %r1255, %r516;
	mov.u32 	%r1155, %r1258;
	mov.u64 	%rd620, %rd716;
	mov.u32 	%r1260, %r516;
	mov.u64 	%rd718, %rd347;
	@%p66 bra 	$L__BB3_279;
	setp.lt.s32 	%p67, %r516, %r1255;
	mov.u32 	%r1155, %r1258;
	mov.u64 	%rd620, %rd716;
	mov.u32 	%r1260, %r1255;
	mov.u64 	%rd718, %rd713;
	@%p67 bra 	$L__BB3_279;
	setp.lt.s64 	%p68, %rd713, %rd347;
	selp.b32 	%r1260, %r1255, %r516, %p68;
	min.s64 	%rd718, %rd713, %rd347;
	mov.u32 	%r1155, %r1258;
	mov.u64 	%rd620, %rd716;
$L__BB3_279:
	mov.b32 	%r573, 2;
	mov.b32 	%r574, 31;
	mov.b32 	%r575, -1;
	// begin inline asm
	shfl.sync.down.b32 %r536, %r1155, %r573, %r574, %r575;
	// end inline asm
	// begin inline asm
	shfl.sync.down.b32 %r541, %r542, %r573, %r574, %r575;
	// end inline asm
	mov.b64 	{%r547, %r552}, %rd620;
	// begin inline asm
	shfl.sync.down.b32 %r546, %r547, %r573, %r574, %r575;
	// end inline asm
	// begin inline asm
	shfl.sync.down.b32 %r551, %r552, %r573, %r574, %r575;
	// end inline asm
	mov.b64 	%rd353, {%r546, %r551};
	// begin inline asm
	shfl.sync.down.b32 %r556, %r1260, %r573, %r574, %r575;
	// end inline asm
	// begin inline asm
	shfl.sync.down.b32 %r561, %r562, %r573, %r574, %r575;
	// end inline asm
	mov.b64 	{%r567, %r572}, %rd718;
	// begin inline asm
	shfl.sync.down.b32 %r566, %r567, %r573, %r574, %r575;
	// end inline asm
	// begin inline asm
	shfl.sync.down.b32 %r571, %r572, %r573, %r574, %r575;
	// end inline asm
	mov.b64 	%rd354, {%r566, %r571};
	setp.gt.s32 	%p69, %r495, 29;
	mov.u32 	%r1263, %r1260;
	mov.u64 	%rd721, %rd718;
	@%p69 bra 	$L__BB3_286;
	setp.lt.s32 	%p70, %r1155, %r536;
	mov.u32 	%r1261, %r1155;
	mov.u64 	%rd719, %rd620;
	@%p70 bra 	$L__BB3_283;
	setp.lt.s32 	%p71, %r536, %r1155;
	mov.u32 	%r1261, %r536;
	mov.u64 	%rd719, %rd353;
	@%p71 bra 	$L__BB3_283;
	setp.lt.s64 	%p72, %rd620, %rd353;
	selp.b32 	%r1261, %r1155, %r536, %p72;
	min.s64 	%rd719, %rd620, %rd353;
$L__BB3_283:
	setp.lt.s32 	%p73, %r1260, %r556;
	mov.u32 	%r1155, %r1261;
	mov.u64 	%rd620, %rd719;
	mov.u32 	%r1263, %r556;
	mov.u64 	%rd721, %rd354;
	@%p73 bra 	$L__BB3_286;
	setp.lt.s32 	%p74, %r556, %r1260;
	mov.u32 	%r1155, %r1261;
	mov.u64 	%rd620, %rd719;
	mov.u32 	%r1263, %r1260;
	mov.u64 	%rd721, %rd718;
	@%p74 bra 	$L__BB3_286;
	setp.lt.s64 	%p75, %rd718, %rd354;
	selp.b32 	%r1263, %r1260, %r556, %p75;
	min.s64 	%rd721, %rd718, %rd354;
	mov.u32 	%r1155, %r1261;
	mov.u64 	%rd620, %rd719;
$L__BB3_286:
	mov.b32 	%r613, 4;
	mov.b32 	%r614, 31;
	mov.b32 	%r615, -1;
	// begin inline asm
	shfl.sync.down.b32 %r576, %r1155, %r613, %r614, %r615;
	// end inline asm
	// begin inline asm
	shfl.sync.down.b32 %r581, %r582, %r613, %r614, %r615;
	// end inline asm
	mov.b64 	{%r587, %r592}, %rd620;
	// begin inline asm
	shfl.sync.down.b32 %r586, %r587, %r613, %r614, %r615;
	// end inline asm
	// begin inline asm
	shfl.sync.down.b32 %r591, %r592, %r613, %r614, %r615;
	// end inline asm
	mov.b64 	%rd360, {%r586, %r591};
	// begin inline asm
	shfl.sync.down.b32 %r596, %r1263, %r613, %r614, %r615;
	// end inline asm
	// begin inline asm
	shfl.sync.down.b32 %r601, %r602, %r613, %r614, %r615;
	// end inline asm
	mov.b64 	{%r607, %r612}, %rd721;
	// begin inline asm
	shfl.sync.down.b32 %r606, %r607, %r613, %r614, %r615;
	// end inline asm
	// begin inline asm
	shfl.sync.down.b32 %r611, %r612, %r613, %r614, %r615;
	// end inline asm
	mov.b64 	%rd361, {%r606, %r611};
	setp.gt.s32 	%p76, %r495, 27;
	mov.u32 	%r1266, %r1263;
	mov.u64 	%rd724, %rd721;
	@%p76 bra 	$L__BB3_293;
	setp.lt.s32 	%p77, %r1155, %r576;
	mov.u32 	%r1264, %r1155;
	mov.u64 	%rd722, %rd620;
	@%p77 bra 	$L__BB3_290;
	setp.lt.s32 	%p78, %r576, %r1155;
	mov.u32 	%r1264, %r576;
	mov.u64 	%rd722, %rd360;
	@%p78 bra 	$L__BB3_290;
	setp.lt.s64 	%p79, %rd620, %rd360;
	selp.b32 	%r1264, %r1155, %r576, %p79;
	min.s64 	%rd722, %rd620, %rd360;
$L__BB3_290:
	setp.lt.s32 	%p80, %r1263, %r596;
	mov.u32 	%r1155, %r1264;
	mov.u64 	%rd620, %rd722;
	mov.u32 	%r1266, %r596;
	mov.u64 	%rd724, %rd361;
	@%p80 bra 	$L__BB3_293;
	setp.lt.s32 	%p81, %r596, %r1263;
	mov.u32 	%r1155, %r1264;
	mov.u64 	%rd620, %rd722;
	mov.u32 	%r1266, %r1263;
	mov.u64 	%rd724, %rd721;
	@%p81 bra 	$L__BB3_293;
	setp.lt.s64 	%p82, %rd721, %rd361;
	selp.b32 	%r1266, %r1263, %r596, %p82;
	min.s64 	%rd724, %rd721, %rd361;
	mov.u32 	%r1155, %r1264;
	mov.u64 	%rd620, %rd722;
$L__BB3_293:
	mov.b32 	%r653, 8;
	mov.b32 	%r654, 31;
	mov.b32 	%r655, -1;
	// begin inline asm
	shfl.sync.down.b32 %r616, %r1155, %r653, %r654, %r655;
	// end inline asm
	// begin inline asm
	shfl.sync.down.b32 %r621, %r622, %r653, %r654, %r655;
	// end inline asm
	mov.b64 	{%r627, %r632}, %rd620;
	// begin inline asm
	shfl.sync.down.b32 %r626, %r627, %r653, %r654, %r655;
	// end inline asm
	// begin inline asm
	shfl.sync.down.b32 %r631, %r632, %r653, %r654, %r655;
	// end inline asm
	mov.b64 	%rd367, {%r626, %r631};
	// begin inline asm
	shfl.sync.down.b32 %r636, %r1266, %r653, %r654, %r655;
	// end inline asm
	// begin inline asm
	shfl.sync.down.b32 %r641, %r642, %r653, %r654, %r655;
	// end inline asm
	mov.b64 	{%r647, %r652}, %rd724;
	// begin inline asm
	shfl.sync.down.b32 %r646, %r647, %r653, %r654, %r655;
	// end inline asm
	// begin inline asm
	shfl.sync.down.b32 %r651, %r652, %r653, %r654, %r655;
	// end inline asm
	mov.b64 	%rd368, {%r646, %r651};
	setp.gt.s32 	%p83, %r495, 23;
	mov.u32 	%r1269, %r1266;
	mov.u64 	%rd727, %rd724;
	@%p83 bra 	$L__BB3_300;
	setp.lt.s32 	%p84, %r1155, %r616;
	mov.u32 	%r1267, %r1155;
	mov.u64 	%rd725, %rd620;
	@%p84 bra 	$L__BB3_297;
	setp.lt.s32 	%p85, %r616, %r1155;
	mov.u32 	%r1267, %r616;
	mov.u64 	%rd725, %rd367;
	@%p85 bra 	$L__BB3_297;
	setp.lt.s64 	%p86, %rd620, %rd367;
	selp.b32 	%r1267, %r1155, %r616, %p86;
	min.s64 	%rd725, %rd620, %rd367;
$L__BB3_297:
	setp.lt.s32 	%p87, %r1266, %r636;
	mov.u32 	%r1155, %r1267;
	mov.u64 	%rd620, %rd725;
	mov.u32 	%r1269, %r636;
	mov.u64 	%rd727, %rd368;
	@%p87 bra 	$L__BB3_300;
	setp.lt.s32 	%p88, %r636, %r1266;
	mov.u32 	%r1155, %r1267;
	mov.u64 	%rd620, %rd725;
	mov.u32 	%r1269, %r1266;
	mov.u64 	%rd727, %rd724;
	@%p88 bra 	$L__BB3_300;
	setp.lt.s64 	%p89, %rd724, %rd368;
	selp.b32 	%r1269, %r1266, %r636, %p89;
	min.s64 	%rd727, %rd724, %rd368;
	mov.u32 	%r1155, %r1267;
	mov.u64 	%rd620, %rd725;
$L__BB3_300:
	mov.b32 	%r693, 16;
	mov.b32 	%r694, 31;
	mov.b32 	%r695, -1;
	// begin inline asm
	shfl.sync.down.b32 %r656, %r1155, %r693, %r694, %r695;
	// end inline asm
	// begin inline asm
	shfl.sync.down.b32 %r661, %r662, %r693, %r694, %r695;
	// end inline asm
	mov.b64 	{%r667, %r672}, %rd620;
	// begin inline asm
	shfl.sync.down.b32 %r666, %r667, %r693, %r694, %r695;
	// end inline asm
	// begin inline asm
	shfl.sync.down.b32 %r671, %r672, %r693, %r694, %r695;
	// end inline asm
	mov.b64 	%rd374, {%r666, %r671};
	// begin inline asm
	shfl.sync.down.b32 %r676, %r1269, %r693, %r694, %r695;
	// end inline asm
	// begin inline asm
	shfl.sync.down.b32 %r681, %r682, %r693, %r694, %r695;
	// end inline asm
	mov.b64 	{%r687, %r692}, %rd727;
	// begin inline asm
	shfl.sync.down.b32 %r686, %r687, %r693, %r694, %r695;
	// end inline asm
	// begin inline asm
	shfl.sync.down.b32 %r691, %r692, %r693, %r694, %r695;
	// end inline asm
	mov.b64 	%rd375, {%r686, %r691};
	setp.gt.s32 	%p90, %r495, 15;
	mov.u32 	%r1287, %r1269;
	mov.u64 	%rd745, %rd727;
	@%p90 bra 	$L__BB3_307;
	setp.lt.s32 	%p91, %r1155, %r656;
	mov.u32 	%r1270, %r1155;
	mov.u64 	%rd728, %rd620;
	@%p91 bra 	$L__BB3_304;
	setp.lt.s32 	%p92, %r656, %r1155;
	mov.u32 	%r1270, %r656;
	mov.u64 	%rd728, %rd374;
	@%p92 bra 	$L__BB3_304;
	setp.lt.s64 	%p93, %rd620, %rd374;
	selp.b32 	%r1270, %r1155, %r656, %p93;
	min.s64 	%rd728, %rd620, %rd374;
$L__BB3_304:
	setp.lt.s32 	%p94, %r1269, %r676;
	mov.u32 	%r1155, %r1270;
	mov.u64 	%rd620, %rd728;
	mov.u32 	%r1287, %r676;
	mov.u64 	%rd745, %rd375;
	@%p94 bra 	$L__BB3_307;
	setp.lt.s32 	%p95, %r676, %r1269;
	mov.u32 	%r1155, %r1270;
	mov.u64 	%rd620, %rd728;
	mov.u32 	%r1287, %r1269;
	mov.u64 	%rd745, %rd727;
	@%p95 bra 	$L__BB3_307;
	setp.lt.s64 	%p96, %rd727, %rd375;
	selp.b32 	%r1287, %r1269, %r676, %p96;
	min.s64 	%rd745, %rd727, %rd375;
	mov.u32 	%r1155, %r1270;
	mov.u64 	%rd620, %rd728;
$L__BB3_307:
	setp.ne.s32 	%p97, %r495, 0;
	@%p97 bra 	$L__BB3_309;
	and.b32  	%r696, %r290, 992;
	mov.u32 	%r697, _ZN6thrust24THRUST_300001_SM_1000_NS8cuda_cub4core6detail5shmemE;
	add.s32 	%r698, %r697, %r696;
	st.shared.u32 	[%r698+8], %r1155;
	st.shared.u64 	[%r698+16], %rd620;
	st.shared.u32 	[%r698+24], %r1287;
	st.shared.u64 	[%r698+32], %rd745;
$L__BB3_309:
	bar.sync 	0;
	setp.ne.s32 	%p98, %r290, 0;
	@%p98 bra 	$L__BB3_353;
	ld.shared.u32 	%r410, [_ZN6thrust24THRUST_300001_SM_1000_NS8cuda_cub4core6detail5shmemE+40];
	ld.shared.u64 	%rd381, [_ZN6thrust24THRUST_300001_SM_1000_NS8cuda_cub4core6detail5shmemE+48];
	ld.shared.u32 	%r411, [_ZN6thrust24THRUST_300001_SM_1000_NS8cuda_cub4core6detail5shmemE+56];
	ld.shared.u64 	%rd382, [_ZN6thrust24THRUST_300001_SM_1000_NS8cuda_cub4core6detail5shmemE+64];
	setp.lt.s32 	%p99, %r1155, %r410;
	mov.u32 	%r1273, %r1155;
	mov.u64 	%rd731, %rd620;
	@%p99 bra 	$L__BB3_313;
	setp.lt.s32 	%p100, %r410, %r1155;
	mov.u32 	%r1273, %r410;
	mov.u64 	%rd731, %rd381;
	@%p100 bra 	$L__BB3_313;
	setp.lt.s64 	%p101, %rd620, %rd381;
	selp.b32 	%r1273, %r1155, %r410, %p101;
	min.s64 	%rd731, %rd620, %rd381;
$L__BB3_313:
	setp.lt.s32 	%p102, %r1287, %r411;
	mov.u32 	%r1274, %r411;
	mov.u64 	%rd732, %rd382;
	@%p102 bra 	$L__BB3_317;
	setp.ge.s32 	%p103, %r411, %r1287;
	mov.u32 	%r1274, %r1287;
	mov.u64 	%rd732, %rd745;
	@%p103 bra 	$L__BB3_315;
	bra.uni 	$L__BB3_317;
$L__BB3_315:
	setp.ge.s64 	%p104, %rd745, %rd382;
	mov.u32 	%r1274, %r411;
	mov.u64 	%rd732, %rd382;
	@%p104 bra 	$L__BB3_317;
	mov.u32 	%r1274, %r1287;
	mov.u64 	%rd732, %rd745;
$L__BB3_317:
	ld.shared.u32 	%r420, [_ZN6thrust24THRUST_300001_SM_1000_NS8cuda_cub4core6detail5shmemE+72];
	ld.shared.u64 	%rd392, [_ZN6thrust24THRUST_300001_SM_1000_NS8cuda_cub4core6detail5shmemE+80];
	ld.shared.u32 	%r422, [_ZN6thrust24THRUST_300001_SM_1000_NS8cuda_cub4core6detail5shmemE+88];
	ld.shared.u64 	%rd394, [_ZN6thrust24THRUST_300001_SM_1000_NS8cuda_cub4core6detail5shmemE+96];
	setp.lt.s32 	%p105, %r1273, %r420;
	mov.u32 	%r1275, %r1273;
	mov.u64 	%rd733, %rd731;
	@%p105 bra 	$L__BB3_320;
	setp.lt.s32 	%p106, %r420, %r1273;
	mov.u32 	%r1275, %r420;
	mov.u64 	%rd733, %rd392;
	@%p106 bra 	$L__BB3_320;
	setp.lt.s64 	%p107, %rd731, %rd392;
	selp.b32 	%r1275, %r1273, %r420, %p107;
	min.s64 	%rd733, %rd731, %rd392;
$L__BB3_320:
	setp.lt.s32 	%p108, %r1274, %r422;
	mov.u32 	%r1276, %r422;
	mov.u64 	%rd734, %rd394;
	@%p108 bra 	$L__BB3_323;
	setp.lt.s32 	%p109, %r422, %r1274;
	mov.u32 	%r1276, %r1274;
	mov.u64 	%rd734, %rd732;
	@%p109 bra 	$L__BB3_323;
	setp.lt.s64 	%p110, %rd732, %rd394;
	selp.b64 	%rd734, %rd732, %rd394, %p110;
	selp.b32 	%r1276, %r1274, %r422, %p110;
$L__BB3_323:
	ld.shared.u32 	%r430, [_ZN6thrust24THRUST_300001_SM_1000_NS8cuda_cub4core6detail5shmemE+104];
	ld.shared.u64 	%rd402, [_ZN6thrust24THRUST_300001_SM_1000_NS8cuda_cub4core6detail5shmemE+112];
	ld.shared.u32 	%r432, [_ZN6thrust24THRUST_300001_SM_1000_NS8cuda_cub4core6detail5shmemE+120];
	ld.shared.u64 	%rd404, [_ZN6thrust24THRUST_300001_SM_1000_NS8cuda_cub4core6detail5shmemE+128];
	setp.lt.s32 	%p111, %r1275, %r430;
	mov.u32 	%r1277, %r1275;
	mov.u64 	%rd735, %rd733;
	@%p111 bra 	$L__BB3_326;
	setp.lt.s32 	%p112, %r430, %r1275;
	mov.u32 	%r1277, %r430;
	mov.u64 	%rd735, %rd402;
	@%p112 bra 	$L__BB3_326;
	setp.lt.s64 	%p113, %rd733, %rd402;
	selp.b32 	%r1277, %r1275, %r430, %p113;
	min.s64 	%rd735, %rd733, %rd402;
$L__BB3_326:
	setp.lt.s32 	%p114, %r1276, %r432;
	mov.u32 	%r1278, %r432;
	mov.u64 	%rd736, %rd404;
	@%p114 bra 	$L__BB3_329;
	setp.lt.s32 	%p115, %r432, %r1276;
	mov.u32 	%r1278, %r1276;
	mov.u64 	%rd736, %rd734;
	@%p115 bra 	$L__BB3_329;
	setp.lt.s64 	%p116, %rd734, %rd404;
	selp.b64 	%rd736, %rd734, %rd404, %p116;
	selp.b32 	%r1278, %r1276, %r432, %p116;
$L__BB3_329:
	ld.shared.u32 	%r440, [_ZN6thrust24THRUST_300001_SM_1000_NS8cuda_cub4core6detail5shmemE+136];
	ld.shared.u64 	%rd412, [_ZN6thrust24THRUST_300001_SM_1000_NS8cuda_cub4core6detail5shmemE+144];
	ld.shared.u32 	%r442, [_ZN6thrust24THRUST_300001_SM_1000_NS8cuda_cub4core6detail5shmemE+152];
	ld.shared.u64 	%rd414, [_ZN6thrust24THRUST_300001_SM_1000_NS8cuda_cub4core6detail5shmemE+160];
	setp.lt.s32 	%p117, %r1277, %r440;
	mov.u32 	%r1279, %r1277;
	mov.u64 	%rd737, %rd735;
	@%p117 bra 	$L__BB3_332;
	setp.lt.s32 	%p118, %r440, %r1277;
	mov.u32 	%r1279, %r440;
	mov.u64 	%rd737, %rd412;
	@%p118 bra 	$L__BB3_332;
	setp.lt.s64 	%p119, %rd735, %rd412;
	selp.b32 	%r1279, %r1277, %r440, %p119;
	min.s64 	%rd737, %rd735, %rd412;
$L__BB3_332:
	setp.lt.s32 	%p120, %r1278, %r442;
	mov.u32 	%r1280, %r442;
	mov.u64 	%rd738, %rd414;
	@%p120 bra 	$L__BB3_335;
	setp.lt.s32 	%p121, %r442, %r1278;
	mov.u32 	%r1280, %r1278;
	mov.u64 	%rd738, %rd736;
	@%p121 bra 	$L__BB3_335;
	setp.lt.s64 	%p122, %rd736, %rd414;
	selp.b64 	%rd738, %rd736, %rd414, %p122;
	selp.b32 	%r1280, %r1278, %r442, %p122;
$L__BB3_335:
	ld.shared.u32 	%r450, [_ZN6thrust24THRUST_300001_SM_1000_NS8cuda_cub4core6detail5shmemE+168];
	ld.shared.u64 	%rd422, [_ZN6thrust24THRUST_300001_SM_1000_NS8cuda_cub4core6detail5shmemE+176];
	ld.shared.u32 	%r452, [_ZN6thrust24THRUST_300001_SM_1000_NS8cuda_cub4core6detail5shmemE+184];
	ld.shared.u64 	%rd424, [_ZN6thrust24THRUST_300001_SM_1000_NS8cuda_cub4core6detail5shmemE+192];
	setp.lt.s32 	%p123, %r1279, %r450;
	mov.u32 	%r1281, %r1279;
	mov.u64 	%rd739, %rd737;
	@%p123 bra 	$L__BB3_338;
	setp.lt.s32 	%p124, %r450, %r1279;
	mov.u32 	%r1281, %r450;
	mov.u64 	%rd739, %rd422;
	@%p124 bra 	$L__BB3_338;
	setp.lt.s64 	%p125, %rd737, %rd422;
	selp.b32 	%r1281, %r1279, %r450, %p125;
	min.s64 	%rd739, %rd737, %rd422;
$L__BB3_338:
	setp.lt.s32 	%p126, %r1280, %r452;
	mov.u32 	%r1282, %r452;
	mov.u64 	%rd740, %rd424;
	@%p126 bra 	$L__BB3_341;
	setp.lt.s32 	%p127, %r452, %r1280;
	mov.u32 	%r1282, %r1280;
	mov.u64 	%rd740, %rd738;
	@%p127 bra 	$L__BB3_341;
	setp.lt.s64 	%p128, %rd738, %rd424;
	selp.b64 	%rd740, %rd738, %rd424, %p128;
	selp.b32 	%r1282, %r1280, %r452, %p128;
$L__BB3_341:
	ld.shared.u32 	%r460, [_ZN6thrust24THRUST_300001_SM_1000_NS8cuda_cub4core6detail5shmemE+200];
	ld.shared.u64 	%rd432, [_ZN6thrust24THRUST_300001_SM_1000_NS8cuda_cub4core6detail5shmemE+208];
	ld.shared.u32 	%r462, [_ZN6thrust24THRUST_300001_SM_1000_NS8cuda_cub4core6detail5shmemE+216];
	ld.shared.u64 	%rd434, [_ZN6thrust24THRUST_300001_SM_1000_NS8cuda_cub4core6detail5shmemE+224];
	setp.lt.s32 	%p129, %r1281, %r460;
	mov.u32 	%r1283, %r1281;
	mov.u64 	%rd741, %rd739;
	@%p129 bra 	$L__BB3_344;
	setp.lt.s32 	%p130, %r460, %r1281;
	mov.u32 	%r1283, %r460;
	mov.u64 	%rd741, %rd432;
	@%p130 bra 	$L__BB3_344;
	setp.lt.s64 	%p131, %rd739, %rd432;
	selp.b32 	%r1283, %r1281, %r460, %p131;
	min.s64 	%rd741, %rd739, %rd432;
$L__BB3_344:
	setp.lt.s32 	%p132, %r1282, %r462;
	mov.u32 	%r1284, %r462;
	mov.u64 	%rd742, %rd434;
	@%p132 bra 	$L__BB3_347;
	setp.lt.s32 	%p133, %r462, %r1282;
	mov.u32 	%r1284, %r1282;
	mov.u64 	%rd742, %rd740;
	@%p133 bra 	$L__BB3_347;
	setp.lt.s64 	%p134, %rd740, %rd434;
	selp.b64 	%rd742, %rd740, %rd434, %p134;
	selp.b32 	%r1284, %r1282, %r462, %p134;
$L__BB3_347:
	ld.shared.u32 	%r470, [_ZN6thrust24THRUST_300001_SM_1000_NS8cuda_cub4core6detail5shmemE+232];
	ld.shared.u64 	%rd442, [_ZN6thrust24THRUST_300001_SM_1000_NS8cuda_cub4core6detail5shmemE+240];
	ld.shared.u32 	%r472, [_ZN6thrust24THRUST_300001_SM_1000_NS8cuda_cub4core6detail5shmemE+248];
	ld.shared.u64 	%rd444, [_ZN6thrust24THRUST_300001_SM_1000_NS8cuda_cub4core6detail5shmemE+256];
	setp.lt.s32 	%p135, %r1283, %r470;
	mov.u32 	%r1155, %r1283;
	mov.u64 	%rd620, %rd741;
	@%p135 bra 	$L__BB3_350;
	setp.lt.s32 	%p136, %r470, %r1283;
	mov.u32 	%r1155, %r470;
	mov.u64 	%rd620, %rd442;
	@%p136 bra 	$L__BB3_350;
	setp.lt.s64 	%p137, %rd741, %rd442;
	selp.b32 	%r1155, %r1283, %r470, %p137;
	min.s64 	%rd620, %rd741, %rd442;
$L__BB3_350:
	setp.lt.s32 	%p138, %r1284, %r472;
	mov.u32 	%r1287, %r472;
	mov.u64 	%rd745, %rd444;
	@%p138 bra 	$L__BB3_353;
	setp.lt.s32 	%p139, %r472, %r1284;
	mov.u32 	%r1287, %r1284;
	mov.u64 	%rd745, %rd742;
	@%p139 bra 	$L__BB3_353;
	setp.lt.s64 	%p140, %rd742, %rd444;
	selp.b64 	%rd745, %rd742, %rd444, %p140;
	selp.b32 	%r1287, %r1284, %r472, %p140;
$L__BB3_353:
	mov.u32 	%r1122, %tid.x;
	setp.ne.s32 	%p344, %r1122, 0;
	@%p344 bra 	$L__BB3_355;
	cvta.to.global.u64 	%rd591, %rd455;
	st.global.u32 	[%rd591], %r1155;
	st.global.u64 	[%rd591+8], %rd620;
	st.global.u32 	[%rd591+16], %r1287;
	st.global.u64 	[%rd591+24], %rd745;
$L__BB3_355:
	ret;

}
	// .globl	_ZN6thrust24THRUST_300001_SM_1000_NS8cuda_cub4core6detail13_kernel_agentINS1_8__reduce11ReduceAgentINS0_18transform_iteratorINS1_9__extrema12arg_minmax_fIilN4cuda3std3__44lessIiEEE15duplicate_tupleENS0_12zip_iteratorINSC_5tupleIJNS0_6detail15normal_iteratorINS0_10device_ptrIiEEEENS0_17counting_iteratorIlNS0_11use_defaultESP_SP_EEEEEEENSI_IJNSI_IJilEEEST_EEESU_EEPSU_SU_lSF_EEJSV_SW_lSF_EEEvDpT0_
.visible .entry _ZN6thrust24THRUST_300001_SM_1000_NS8cuda_cub4core6detail13_kernel_agentINS1_8__reduce11ReduceAgentINS0_18transform_iteratorINS1_9__extrema12arg_minmax_fIilN4cuda3std3__44lessIiEEE15duplicate_tupleENS0_12zip_iteratorINSC_5tupleIJNS0_6detail15normal_iteratorINS0_10device_ptrIiEEEENS0_17counting_iteratorIlNS0_11use_defaultESP_SP_EEEEEEENSI_IJNSI_IJilEEEST_EEESU_EEPSU_SU_lSF_EEJSV_SW_lSF_EEEvDpT0_(
	.param .align 8 .b8 _ZN6thrust24THRUST_300001_SM_1000_NS8cuda_cub4core6detail13_kernel_agentINS1_8__reduce11ReduceAgentINS0_18transform_iteratorINS1_9__extrema12arg_minmax_fIilN4cuda3std3__44lessIiEEE15duplicate_tupleENS0_12zip_iteratorINSC_5tupleIJNS0_6detail15normal_iteratorINS0_10device_ptrIiEEEENS0_17counting_iteratorIlNS0_11use_defaultESP_SP_EEEEEEENSI_IJNSI_IJilEEEST_EEESU_EEPSU_SU_lSF_EEJSV_SW_lSF_EEEvDpT0__param_0[24],
	.param .u64 .ptr .align 1 _ZN6thrust24THRUST_300001_SM_1000_NS8cuda_cub4core6detail13_kernel_agentINS1_8__reduce11ReduceAgentINS0_18transform_iteratorINS1_9__extrema12arg_minmax_fIilN4cuda3std3__44lessIiEEE15duplicate_tupleENS0_12zip_iteratorINSC_5tupleIJNS0_6detail15normal_iteratorINS0_10device_ptrIiEEEENS0_17counting_iteratorIlNS0_11use_defaultESP_SP_EEEEEEENSI_IJNSI_IJilEEEST_EEESU_EEPSU_SU_lSF_EEJSV_SW_lSF_EEEvDpT0__param_1,
	.param .u64 _ZN6thrust24THRUST_300001_SM_1000_NS8cuda_cub4core6detail13_kernel_agentINS1_8__reduce11ReduceAgentINS0_18transform_iteratorINS1_9__extrema12arg_minmax_fIilN4cuda3std3__44lessIiEEE15duplicate_tupleENS0_12zip_iteratorINSC_5tupleIJNS0_6detail15normal_iteratorINS0_10device_ptrIiEEEENS0_17counting_iteratorIlNS0_11use_defaultESP_SP_EEEEEEENSI_IJNSI_IJilEEEST_EEESU_EEPSU_SU_lSF_EEJSV_SW_lSF_EEEvDpT0__param_2,
	.param .align 1 .b8 _ZN6thrust24THRUST_300001_SM_1000_NS8cuda_cub4core6detail13_kernel_agentINS1_8__reduce11ReduceAgentINS0_18transform_iteratorINS1_9__extrema12arg_minmax_fIilN4cuda3std3__44lessIiEEE15duplicate_tupleENS0_12zip_iteratorINSC_5tupleIJNS0_6detail15normal_iteratorINS0_10device_ptrIiEEEENS0_17counting_iteratorIlNS0_11use_defaultESP_SP_EEEEEEENSI_IJNSI_IJilEEEST_EEESU_EEPSU_SU_lSF_EEJSV_SW_lSF_EEEvDpT0__param_3[1]
)
.maxntid 256
{
	.reg .pred 	%p<340>;
	.reg .b16 	%rs<9>;
	.reg .b32 	%r<1275>;
	.reg .b64 	%rd<639>;

	ld.param.u64 	%rd448, [_ZN6thrust24THRUST_300001_SM_1000_NS8cuda_cub4core6detail13_kernel_agentINS1_8__reduce11ReduceAgentINS0_18transform_iteratorINS1_9__extrema12arg_minmax_fIilN4cuda3std3__44lessIiEEE15duplicate_tupleENS0_12zip_iteratorINSC_5tupleIJNS0_6detail15normal_iteratorINS0_10device_ptrIiEEEENS0_17counting_iteratorIlNS0_11use_defaultESP_SP_EEEEEEENSI_IJNSI_IJilEEEST_EEESU_EEPSU_SU_lSF_EEJSV_SW_lSF_EEEvDpT0__param_0+8];
	ld.param.u64 	%rd447, [_ZN6thrust24THRUST_300001_SM_1000_NS8cuda_cub4core6detail13_kernel_agentINS1_8__reduce11ReduceAgentINS0_18transform_iteratorINS1_9__extrema12arg_minmax_fIilN4cuda3std3__44lessIiEEE15duplicate_tupleENS0_12zip_iteratorINSC_5tupleIJNS0_6detail15normal_iteratorINS0_10device_ptrIiEEEENS0_17counting_iteratorIlNS0_11use_defaultESP_SP_EEEEEEENSI_IJNSI_IJilEEEST_EEESU_EEPSU_SU_lSF_EEJSV_SW_lSF_EEEvDpT0__param_0];
	ld.param.u64 	%rd449, [_ZN6thrust24THRUST_300001_SM_1000_NS8cuda_cub4core6detail13_kernel_agentINS1_8__reduce11ReduceAgentINS0_18transform_iteratorINS1_9__extrema12arg_minmax_fIilN4cuda3std3__44lessIiEEE15duplicate_tupleENS0_12zip_iteratorINSC_5tupleIJNS0_6detail15normal_iteratorINS0_10device_ptrIiEEEENS0_17counting_iteratorIlNS0_11use_defaultESP_SP_EEEEEEENSI_IJNSI_IJilEEEST_EEESU_EEPSU_SU_lSF_EEJSV_SW_lSF_EEEvDpT0__param_1];
	ld.param.u64 	%rd450, [_ZN6thrust24THRUST_300001_SM_1000_NS8cuda_cub4core6detail13_kernel_agentINS1_8__reduce11ReduceAgentINS0_18transform_iteratorINS1_9__extrema12arg_minmax_fIilN4cuda3std3__44lessIiEEE15duplicate_tupleENS0_12zip_iteratorINSC_5tupleIJNS0_6detail15normal_iteratorINS0_10device_ptrIiEEEENS0_17counting_iteratorIlNS0_11use_defaultESP_SP_EEEEEEENSI_IJNSI_IJilEEEST_EEESU_EEPSU_SU_lSF_EEJSV_SW_lSF_EEEvDpT0__param_2];
	setp.eq.s64 	%p1, %rd450, 0;
	@%p1 bra 	$L__BB4_351;
	cvta.to.global.u64 	%rd1, %rd447;
	setp.gt.s64 	%p2, %rd450, 511;
	@%p2 bra 	$L__BB4_217;
	cvt.u32.u64 	%r1, %rd450;
	mov.u32 	%r2, %tid.x;
	setp.ge.s32 	%p136, %r2, %r1;
	mov.b32 	%r1139, 0;
	mov.b64 	%rd503, 0;
	mov.u32 	%r1124, %r2;
	@%p136 bra 	$L__BB4_4;
	cvt.u64.u32 	%rd471, %r2;
	mul.wide.u32 	%rd472, %r2, 4;
	add.s64 	%rd473, %rd1, %rd472;
	add.s64 	%rd503, %rd448, %rd471;
	ld.global.u32 	%r1139, [%rd473];
	add.s32 	%r1124, %r2, 256;
$L__BB4_4:
	setp.ge.s32 	%p137, %r1124, %r1;
	mov.u64 	%rd502, %rd503;
	mov.u32 	%r1138, %r1139;
	@%p137 bra 	$L__BB4_41;
	not.b32 	%r690, %r1124;
	add.s32 	%r7, %r690, %r1;
	and.b32  	%r691, %r7, 768;
	setp.eq.s32 	%p138, %r691, 768;
	mov.u32 	%r1138, %r1139;
	mov.u64 	%rd502, %rd503;
	@%p138 bra 	$L__BB4_14;
	cvt.u64.u32 	%rd475, %r1124;
	add.s64 	%rd485, %rd448, %rd475;
	mul.wide.u32 	%rd476, %r1124, 4;
	add.s64 	%rd484, %rd1, %rd476;
	shr.u32 	%r692, %r7, 8;
	add.s32 	%r693, %r692, 1;
	and.b32  	%r694, %r693, 3;
	neg.s32 	%r1118, %r694;
	mov.u32 	%r1138, %r1139;
	mov.u64 	%rd502, %rd503;
$L__BB4_7:
	.pragma "nounroll";
	mov.u64 	%rd10, %rd503;
	mov.u32 	%r12, %r1139;
	mov.u64 	%rd9, %rd502;
	mov.u32 	%r11, %r1138;
	ld.global.u32 	%r13, [%rd484];
	setp.lt.s32 	%p139, %r11, %r13;
	@%p139 bra 	$L__BB4_10;
	setp.lt.s32 	%p140, %r13, %r11;
	mov.u64 	%rd502, %rd485;
	mov.u32 	%r1138, %r13;
	@%p140 bra 	$L__BB4_10;
	setp.lt.s64 	%p141, %rd9, %rd485;
	min.s64 	%rd502, %rd9, %rd485;
	selp.b32 	%r1138, %r11, %r13, %p141;
$L__BB4_10:
	setp.lt.s32 	%p142, %r12, %r13;
	mov.u32 	%r1139, %r13;
	mov.u64 	%rd503, %rd485;
	@%p142 bra 	$L__BB4_13;
	setp.lt.s32 	%p143, %r13, %r12;
	mov.u32 	%r1139, %r12;
	mov.u64 	%rd503, %rd10;
	@%p143 bra 	$L__BB4_13;
	setp.lt.s64 	%p144, %rd10, %rd485;
	selp.b32 	%r1139, %r12, %r13, %p144;
	min.s64 	%rd503, %rd10, %rd485;
$L__BB4_13:
	add.s32 	%r1124, %r1124, 256;
	add.s64 	%rd485, %rd485, 256;
	add.s64 	%rd484, %rd484, 1024;
	add.s32 	%r1118, %r1118, 1;
	setp.ne.s32 	%p145, %r1118, 0;
	@%p145 bra 	$L__BB4_7;
$L__BB4_14:
	setp.lt.u32 	%p146, %r7, 768;
	@%p146 bra 	$L__BB4_41;
	add.s32 	%r1129, %r1124, 512;
$L__BB4_16:
	mov.u32 	%r26, %r1129;
	add.s32 	%r695, %r26, -512;
	cvt.s64.s32 	%rd477, %r695;
	mul.wide.s32 	%rd478, %r695, 4;
	add.s64 	%rd23, %rd1, %rd478;
	add.s64 	%rd24, %rd448, %rd477;
	ld.global.u32 	%r29, [%rd23];
	setp.lt.s32 	%p147, %r1138, %r29;
	mov.u64 	%rd496, %rd502;
	mov.u32 	%r1132, %r1138;
	@%p147 bra 	$L__BB4_19;
	setp.lt.s32 	%p148, %r29, %r1138;
	mov.u64 	%rd496, %rd24;
	mov.u32 	%r1132, %r29;
	@%p148 bra 	$L__BB4_19;
	setp.lt.s64 	%p149, %rd502, %rd24;
	min.s64 	%rd496, %rd502, %rd24;
	selp.b32 	%r1132, %r1138, %r29, %p149;
$L__BB4_19:
	setp.lt.s32 	%p150, %r1139, %r29;
	mov.u32 	%r1133, %r29;
	mov.u64 	%rd497, %rd24;
	@%p150 bra 	$L__BB4_22;
	setp.lt.s32 	%p151, %r29, %r1139;
	mov.u32 	%r1133, %r1139;
	mov.u64 	%rd497, %rd503;
	@%p151 bra 	$L__BB4_22;
	setp.lt.s64 	%p152, %rd503, %rd24;
	selp.b32 	%r1133, %r1139, %r29, %p152;
	min.s64 	%rd497, %rd503, %rd24;
$L__BB4_22:
	add.s32 	%r696, %r26, -256;
	cvt.s64.s32 	%rd479, %r696;
	add.s64 	%rd29, %rd448, %rd479;
	ld.global.u32 	%r34, [%rd23+1024];
	setp.lt.s32 	%p153, %r1132, %r34;
	mov.u64 	%rd498, %rd496;
	mov.u32 	%r1134, %r1132;
	@%p153 bra 	$L__BB4_25;
	setp.lt.s32 	%p154, %r34, %r1132;
	mov.u64 	%rd498, %rd29;
	mov.u32 	%r1134, %r34;
	@%p154 bra 	$L__BB4_25;
	setp.lt.s64 	%p155, %rd496, %rd29;
	min.s64 	%rd498, %rd496, %rd29;
	selp.b32 	%r1134, %r1132, %r34, %p155;
$L__BB4_25:
	setp.lt.s32 	%p156, %r1133, %r34;
	mov.u32 	%r1135, %r34;
	mov.u64 	%rd499, %rd29;
	@%p156 bra 	$L__BB4_28;
	setp.lt.s32 	%p157, %r34, %r1133;
	mov.u32 	%r1135, %r1133;
	mov.u64 	%rd499, %rd497;
	@%p157 bra 	$L__BB4_28;
	setp.lt.s64 	%p158, %rd497, %rd29;
	selp.b32 	%r1135, %r1133, %r34, %p158;
	min.s64 	%rd499, %rd497, %rd29;
$L__BB4_28:
	cvt.s64.s32 	%rd480, %r26;
	add.s64 	%rd34, %rd448, %rd480;
	ld.global.u32 	%r39, [%rd23+2048];
	setp.lt.s32 	%p159, %r1134, %r39;
	mov.u64 	%rd500, %rd498;
	mov.u32 	%r1136, %r1134;
	@%p159 bra 	$L__BB4_31;
	setp.lt.s32 	%p160, %r39, %r1134;
	mov.u64 	%rd500, %rd34;
	mov.u32 	%r1136, %r39;
	@%p160 bra 	$L__BB4_31;
	setp.lt.s64 	%p161, %rd498, %rd34;
	min.s64 	%rd500, %rd498, %rd34;
	selp.b32 	%r1136, %r1134, %r39, %p161;
$L__BB4_31:
	setp.lt.s32 	%p162, %r1135, %r39;
	mov.u32 	%r1137, %r39;
	mov.u64 	%rd501, %rd34;
	@%p162 bra 	$L__BB4_34;
	setp.lt.s32 	%p163, %r39, %r1135;
	mov.u32 	%r1137, %r1135;
	mov.u64 	%rd501, %rd499;
	@%p163 bra 	$L__BB4_34;
	setp.lt.s64 	%p164, %rd499, %rd34;
	selp.b32 	%r1137, %r1135, %r39, %p164;
	min.s64 	%rd501, %rd499, %rd34;
$L__BB4_34:
	add.s32 	%r697, %r26, 256;
	cvt.s64.s32 	%rd481, %r697;
	add.s64 	%rd39, %rd448, %rd481;
	ld.global.u32 	%r44, [%rd23+3072];
	setp.lt.s32 	%p165, %r1136, %r44;
	mov.u64 	%rd502, %rd500;
	mov.u32 	%r1138, %r1136;
	@%p165 bra 	$L__BB4_37;
	setp.lt.s32 	%p166, %r44, %r1136;
	mov.u64 	%rd502, %rd39;
	mov.u32 	%r1138, %r44;
	@%p166 bra 	$L__BB4_37;
	setp.lt.s64 	%p167, %rd500, %rd39;
	min.s64 	%rd502, %rd500, %rd39;
	selp.b32 	%r1138, %r1136, %r44, %p167;
$L__BB4_37:
	setp.lt.s32 	%p168, %r1137, %r44;
	mov.u32 	%r1139, %r44;
	mov.u64 	%rd503, %rd39;
	@%p168 bra 	$L__BB4_40;
	setp.lt.s32 	%p169, %r44, %r1137;
	mov.u32 	%r1139, %r1137;
	mov.u64 	%rd503, %rd501;
	@%p169 bra 	$L__BB4_40;
	setp.lt.s64 	%p170, %rd501, %rd39;
	selp.b32 	%r1139, %r1137, %r44, %p170;
	min.s64 	%rd503, %rd501, %rd39;
$L__BB4_40:
	add.s32 	%r1129, %r26, 1024;
	add.s32 	%r698, %r26, 512;
	setp.lt.s32 	%p171, %r698, %r1;
	@%p171 bra 	$L__BB4_16;
$L__BB4_41:
	setp.lt.s32 	%p172, %r1, 256;
	@%p172 bra 	$L__BB4_123;
	// begin inline asm
	mov.u32 %r911, %laneid;
	// end inline asm
	mov.b32 	%r949, 1;
	mov.b32 	%r950, 31;
	mov.b32 	%r951, -1;
	// begin inline asm
	shfl.sync.down.b32 %r912, %r1138, %r949, %r950, %r951;
	// end inline asm
	// begin inline asm
	shfl.sync.down.b32 %r917, %r918, %r949, %r950, %r951;
	// end inline asm
	mov.b64 	{%r923, %r928}, %rd502;
	// begin inline asm
	shfl.sync.down.b32 %r922, %r923, %r949, %r950, %r951;
	// end inline asm
	// begin inline asm
	shfl.sync.down.b32 %r927, %r928, %r949, %r950, %r951;
	// end inline asm
	mov.b64 	%rd46, {%r922, %r927};
	// begin inline asm
	shfl.sync.down.b32 %r932, %r1139, %r949, %r950, %r951;
	// end inline asm
	// begin inline asm
	shfl.sync.down.b32 %r937, %r938, %r949, %r950, %r951;
	// end inline asm
	mov.b64 	{%r943, %r948}, %rd503;
	// begin inline asm
	shfl.sync.down.b32 %r942, %r943, %r949, %r950, %r951;
	// end inline asm
	// begin inline asm
	shfl.sync.down.b32 %r947, %r948, %r949, %r950, %r951;
	// end inline asm
	mov.b64 	%rd47, {%r942, %r947};
	setp.gt.s32 	%p260, %r911, 30;
	mov.u64 	%rd507, %rd503;
	mov.u32 	%r1143, %r1139;
	mov.u64 	%rd511, %rd502;
	mov.u32 	%r1147, %r1138;
	@%p260 bra 	$L__BB4_49;
	setp.lt.s32 	%p261, %r1138, %r912;
	mov.u64 	%rd511, %rd502;
	mov.u32 	%r1147, %r1138;
	@%p261 bra 	$L__BB4_46;
	setp.lt.s32 	%p262, %r912, %r1138;
	mov.u64 	%rd511, %rd46;
	mov.u32 	%r1147, %r912;
	@%p262 bra 	$L__BB4_46;
	setp.lt.s64 	%p263, %rd502, %rd46;
	min.s64 	%rd511, %rd502, %rd46;
	selp.b32 	%r1147, %r1138, %r912, %p263;
$L__BB4_46:
	setp.lt.s32 	%p264, %r1139, %r932;
	mov.u64 	%rd507, %rd47;
	mov.u32 	%r1143, %r932;
	@%p264 bra 	$L__BB4_49;
	setp.lt.s32 	%p265, %r932, %r1139;
	mov.u64 	%rd507, %rd503;
	mov.u32 	%r1143, %r1139;
	@%p265 bra 	$L__BB4_49;
	setp.lt.s64 	%p266, %rd503, %rd47;
	selp.b32 	%r1143, %r1139, %r932, %p266;
	min.s64 	%rd507, %rd503, %rd47;
$L__BB4_49:
	mov.b32 	%r989, 2;
	mov.b32 	%r990, 31;
	mov.b32 	%r991, -1;
	// begin inline asm
	shfl.sync.down.b32 %r952, %r1147, %r989, %r990, %r991;
	// end inline asm
	// begin inline asm
	shfl.sync.down.b32 %r957, %r958, %r989, %r990, %r991;
	// end inline asm
	mov.b64 	{%r963, %r968}, %rd511;
	// begin inline asm
	shfl.sync.down.b32 %r962, %r963, %r989, %r990, %r991;
	// end inline asm
	// begin inline asm
	shfl.sync.down.b32 %r967, %r968, %r989, %r990, %r991;
	// end inline asm
	mov.b64 	%rd53, {%r962, %r967};
	// begin inline asm
	shfl.sync.down.b32 %r972, %r1143, %r989, %r990, %r991;
	// end inline asm
	// begin inline asm
	shfl.sync.down.b32 %r977, %r978, %r989, %r990, %r991;
	// end inline asm
	mov.b64 	{%r983, %r988}, %rd507;
	// begin inline asm
	shfl.sync.down.b32 %r982, %r983, %r989, %r990, %r991;
	// end inline asm
	// begin inline asm
	shfl.sync.down.b32 %r987, %r988, %r989, %r990, %r991;
	// end inline asm
	mov.b64 	%rd54, {%r982, %r987};
	setp.gt.s32 	%p267, %r911, 29;
	mov.u64 	%rd510, %rd507;
	mov.u32 	%r1146, %r1143;
	@%p267 bra 	$L__BB4_56;
	setp.lt.s32 	%p268, %r1147, %r952;
	mov.u64 	%rd509, %rd511;
	mov.u32 	%r1145, %r1147;
	@%p268 bra 	$L__BB4_53;
	setp.lt.s32 	%p269, %r952, %r1147;
	mov.u64 	%rd509, %rd53;
	mov.u32 	%r1145, %r952;
	@%p269 bra 	$L__BB4_53;
	setp.lt.s64 	%p270, %rd511, %rd53;
	min.s64 	%rd509, %rd511, %rd53;
	selp.b32 	%r1145, %r1147, %r952, %p270;
$L__BB4_53:
	setp.lt.s32 	%p271, %r1143, %r972;
	mov.u64 	%rd510, %rd54;
	mov.u32 	%r1146, %r972;
	mov.u64 	%rd511, %rd509;
	mov.u32 	%r1147, %r1145;
	@%p271 bra 	$L__BB4_56;
	setp.lt.s32 	%p272, %r972, %r1143;
	mov.u64 	%rd510, %rd507;
	mov.u32 	%r1146, %r1143;
	mov.u64 	%rd511, %rd509;
	mov.u32 	%r1147, %r1145;
	@%p272 bra 	$L__BB4_56;
	setp.lt.s64 	%p273, %rd507, %rd54;
	selp.b32 	%r1146, %r1143, %r972, %p273;
	min.s64 	%rd510, %rd507, %rd54;
	mov.u64 	%rd511, %rd509;
	mov.u32 	%r1147, %r1145;
$L__BB4_56:
	mov.b32 	%r1029, 4;
	mov.b32 	%r1030, 31;
	mov.b32 	%r1031, -1;
	// begin inline asm
	shfl.sync.down.b32 %r992, %r1147, %r1029, %r1030, %r1031;
	// end inline asm
	// begin inline asm
	shfl.sync.down.b32 %r997, %r998, %r1029, %r1030, %r1031;
	// end inline asm
	mov.b64 	{%r1003, %r1008}, %rd511;
	// begin inline asm
	shfl.sync.down.b32 %r1002, %r1003, %r1029, %r1030, %r1031;
	// end inline asm
	// begin inline asm
	shfl.sync.down.b32 %r1007, %r1008, %r1029, %r1030, %r1031;
	// end inline asm
	mov.b64 	%rd60, {%r1002, %r1007};
	// begin inline asm
	shfl.sync.down.b32 %r1012, %r1146, %r1029, %r1030, %r1031;
	// end inline asm
	// begin inline asm
	shfl.sync.down.b32 %r1017, %r1018, %r1029, %r1030, %r1031;
	// end inline asm
	mov.b64 	{%r1023, %r1028}, %rd510;
	// begin inline asm
	shfl.sync.down.b32 %r1022, %r1023, %r1029, %r1030, %r1031;
	// end inline asm
	// begin inline asm
	shfl.sync.down.b32 %r1027, %r1028, %r1029, %r1030, %r1031;
	// end inline asm
	mov.b64 	%rd61, {%r1022, %r1027};
	setp.gt.s32 	%p274, %r911, 27;
	mov.u64 	%rd513, %rd510;
	mov.u32 	%r1149, %r1146;
	@%p274 bra 	$L__BB4_63;
	setp.lt.s32 	%p275, %r1147, %r992;
	mov.u64 	%rd512, %rd511;
	mov.u32 	%r1148, %r1147;
	@%p275 bra 	$L__BB4_60;
	setp.lt.s32 	%p276, %r992, %r1147;
	mov.u64 	%rd512, %rd60;
	mov.u32 	%r1148, %r992;
	@%p276 bra 	$L__BB4_60;
	setp.lt.s64 	%p277, %rd511, %rd60;
	min.s64 	%rd512, %rd511, %rd60;
	selp.b32 	%r1148, %r1147, %r992, %p277;
$L__BB4_60:
	setp.lt.s32 	%p278, %r1146, %r1012;
	mov.u64 	%rd513, %rd61;
	mov.u32 	%r1149, %r1012;
	mov.u64 	%rd511, %rd512;
	mov.u32 	%r1147, %r1148;
	@%p278 bra 	$L__BB4_63;
	setp.lt.s32 	%p279, %r1012, %r1146;
	mov.u64 	%rd513, %rd510;
	mov.u32 	%r1149, %r1146;
	mov.u64 	%rd511, %rd512;
	mov.u32 	%r1147, %r1148;
	@%p279 bra 	$L__BB4_63;
	setp.lt.s64 	%p280, %rd510, %rd61;
	selp.b32 	%r1149, %r1146, %r1012, %p280;
	min.s64 	%rd513, %rd510, %rd61;
	mov.u64 	%rd511, %rd512;
	mov.u32 	%r1147, %r1148;
$L__BB4_63:
	mov.b32 	%r1069, 8;
	mov.b32 	%r1070, 31;
	mov.b32 	%r1071, -1;
	// begin inline asm
	shfl.sync.down.b32 %r1032, %r1147, %r1069, %r1070, %r1071;
	// end inline asm
	// begin inline asm
	shfl.sync.down.b32 %r1037, %r1038, %r1069, %r1070, %r1071;
	// end inline asm
	mov.b64 	{%r1043, %r1048}, %rd511;
	// begin inline asm
	shfl.sync.down.b32 %r1042, %r1043, %r1069, %r1070, %r1071;
	// end inline asm
	// begin inline asm
	shfl.sync.down.b32 %r1047, %r1048, %r1069, %r1070, %r1071;
	// end inline asm
	mov.b64 	%rd67, {%r1042, %r1047};
	// begin inline asm
	shfl.sync.down.b32 %r1052, %r1149, %r1069, %r1070, %r1071;
	// end inline asm
	// begin inline asm
	shfl.sync.down.b32 %r1057, %r1058, %r1069, %r1070, %r1071;
	// end inline asm
	mov.b64 	{%r1063, %r1068}, %rd513;
	// begin inline asm
	shfl.sync.down.b32 %r1062, %r1063, %r1069, %r1070, %r1071;
	// end inline asm
	// begin inline asm
	shfl.sync.down.b32 %r1067, %r1068, %r1069, %r1070, %r1071;
	// end inline asm
	mov.b64 	%rd68, {%r1062, %r1067};
	setp.gt.s32 	%p281, %r911, 23;
	mov.u64 	%rd516, %rd513;
	mov.u32 	%r1152, %r1149;
	@%p281 bra 	$L__BB4_70;
	setp.lt.s32 	%p282, %r1147, %r1032;
	mov.u64 	%rd515, %rd511;
	mov.u32 	%r1151, %r1147;
	@%p282 bra 	$L__BB4_67;
	setp.lt.s32 	%p283, %r1032, %r1147;
	mov.u64 	%rd515, %rd67;
	mov.u32 	%r1151, %r1032;
	@%p283 bra 	$L__BB4_67;
	setp.lt.s64 	%p284, %rd511, %rd67;
	min.s64 	%rd515, %rd511, %rd67;
	selp.b32 	%r1151, %r1147, %r1032, %p284;
$L__BB4_67:
	setp.lt.s32 	%p285, %r1149, %r1052;
	mov.u64 	%rd516, %rd68;
	mov.u32 	%r1152, %r1052;
	mov.u64 	%rd511, %rd515;
	mov.u32 	%r1147, %r1151;
	@%p285 bra 	$L__BB4_70;
	setp.lt.s32 	%p286, %r1052, %r1149;
	mov.u64 	%rd516, %rd513;
	mov.u32 	%r1152, %r1149;
	mov.u64 	%rd511, %rd515;
	mov.u32 	%r1147, %r1151;
	@%p286 bra 	$L__BB4_70;
	setp.lt.s64 	%p287, %rd513, %rd68;
	selp.b32 	%r1152, %r1149, %r1052, %p287;
	min.s64 	%rd516, %rd513, %rd68;
	mov.u64 	%rd511, %rd515;
	mov.u32 	%r1147, %r1151;
$L__BB4_70:
	mov.b32 	%r1109, 16;
	mov.b32 	%r1110, 31;
	mov.b32 	%r1111, -1;
	// begin inline asm
	shfl.sync.down.b32 %r1072, %r1147, %r1109, %r1110, %r1111;
	// end inline asm
	// begin inline asm
	shfl.sync.down.b32 %r1077, %r1078, %r1109, %r1110, %r1111;
	// end inline asm
	mov.b64 	{%r1083, %r1088}, %rd511;
	// begin inline asm
	shfl.sync.down.b32 %r1082, %r1083, %r1109, %r1110, %r1111;
	// end inline asm
	// begin inline asm
	shfl.sync.down.b32 %r1087, %r1088, %r1109, %r1110, %r1111;
	// end inline asm
	mov.b64 	%rd74, {%r1082, %r1087};
	// begin inline asm
	shfl.sync.down.b32 %r1092, %r1152, %r1109, %r1110, %r1111;
	// end inline asm
	// begin inline asm
	shfl.sync.down.b32 %r1097, %r1098, %r1109, %r1110, %r1111;
	// end inline asm
	mov.b64 	{%r1103, %r1108}, %rd516;
	// begin inline asm
	shfl.sync.down.b32 %r1102, %r1103, %r1109, %r1110, %r1111;
	// end inline asm
	// begin inline asm
	shfl.sync.down.b32 %r1107, %r1108, %r1109, %r1110, %r1111;
	// end inline asm
	mov.b64 	%rd75, {%r1102, %r1107};
	setp.gt.s32 	%p288, %r911, 15;
	mov.u32 	%r1273, %r1152;
	mov.u64 	%rd637, %rd516;
	@%p288 bra 	$L__BB4_77;
	setp.lt.s32 	%p289, %r1147, %r1072;
	mov.u32 	%r1154, %r1147;
	mov.u64 	%rd518, %rd511;
	@%p289 bra 	$L__BB4_74;
	setp.lt.s32 	%p290, %r1072, %r1147;
	mov.u32 	%r1154, %r1072;
	mov.u64 	%rd518, %rd74;
	@%p290 bra 	$L__BB4_74;
	setp.lt.s64 	%p291, %rd511, %rd74;
	selp.b32 	%r1154, %r1147, %r1072, %p291;
	min.s64 	%rd518, %rd511, %rd74;
$L__BB4_74:
	setp.lt.s32 	%p292, %r1152, %r1092;
	mov.u32 	%r1147, %r1154;
	mov.u64 	%rd511, %rd518;
	mov.u32 	%r1273, %r1092;
	mov.u64 	%rd637, %rd75;
	@%p292 bra 	$L__BB4_77;
	setp.lt.s32 	%p293, %r1092, %r1152;
	mov.u32 	%r1147, %r1154;
	mov.u64 	%rd511, %rd518;
	mov.u32 	%r1273, %r1152;
	mov.u64 	%rd637, %rd516;
	@%p293 bra 	$L__BB4_77;
	setp.lt.s64 	%p294, %rd516, %rd75;
	selp.b32 	%r1273, %r1152, %r1092, %p294;
	min.s64 	%rd637, %rd516, %rd75;
	mov.u32 	%r1147, %r1154;
	mov.u64 	%rd511, %rd518;
$L__BB4_77:
	setp.ne.s32 	%p295, %r911, 0;
	@%p295 bra 	$L__BB4_79;
	and.b32  	%r1112, %r2, 992;
	mov.u32 	%r1113, _ZN6thrust24THRUST_300001_SM_1000_NS8cuda_cub4core6detail5shmemE;
	add.s32 	%r1114, %r1113, %r1112;
	st.shared.u32 	[%r1114+8], %r1147;
	st.shared.u64 	[%r1114+16], %rd511;
	st.shared.u32 	[%r1114+24], %r1273;
	st.shared.u64 	[%r1114+32], %rd637;
$L__BB4_79:
	bar.sync 	0;
	setp.ne.s32 	%p296, %r2, 0;
	@%p296 bra 	$L__BB4_349;
	ld.shared.u32 	%r88, [_ZN6thrust24THRUST_300001_SM_1000_NS8cuda_cub4core6detail5shmemE+40];
	ld.shared.u64 	%rd81, [_ZN6thrust24THRUST_300001_SM_1000_NS8cuda_cub4core6detail5shmemE+48];
	ld.shared.u32 	%r89, [_ZN6thrust24THRUST_300001_SM_1000_NS8cuda_cub4core6detail5shmemE+56];
	ld.shared.u64 	%rd82, [_ZN6thrust24THRUST_300001_SM_1000_NS8cuda_cub4core6detail5shmemE+64];
	setp.lt.s32 	%p297, %r1147, %r88;
	mov.u32 	%r1157, %r1147;
	mov.u64 	%rd521, %rd511;
	@%p297 bra 	$L__BB4_83;
	setp.lt.s32 	%p298, %r88, %r1147;
	mov.u32 	%r1157, %r88;
	mov.u64 	%rd521, %rd81;
	@%p298 bra 	$L__BB4_83;
	setp.lt.s64 	%p299, %rd511, %rd81;
	selp.b32 	%r1157, %r1147, %r88, %p299;
	min.s64 	%rd521, %rd511, %rd81;
$L__BB4_83:
	setp.lt.s32 	%p300, %r1273, %r89;
	mov.u32 	%r1158, %r89;
	mov.u64 	%rd522, %rd82;
	@%p300 bra 	$L__BB4_87;
	setp.ge.s32 	%p301, %r89, %r1273;
	mov.u32 	%r1158, %r1273;
	mov.u64 	%rd522, %rd637;
	@%p301 bra 	$L__BB4_85;
	bra.uni 	$L__BB4_87;
$L__BB4_85:
	setp.ge.s64 	%p302, %rd637, %rd82;
	mov.u32 	%r1158, %r89;
	mov.u64 	%rd522, %rd82;
	@%p302 bra 	$L__BB4_87;
	mov.u32 	%r1158, %r1273;
	mov.u64 	%rd522, %rd637;
$L__BB4_87:
	ld.shared.u32 	%r98, [_ZN6thrust24THRUST_300001_SM_1000_NS8cuda_cub4core6detail5shmemE+72];
	ld.shared.u64 	%rd92, [_ZN6thrust24THRUST_300001_SM_1000_NS8cuda_cub4core6detail5shmemE+80];
	ld.shared.u32 	%r100, [_ZN6thrust24THRUST_300001_SM_1000_NS8cuda_cub4core6detail5shmemE+88];
	ld.shared.u64 	%rd94, [_ZN6thrust24THRUST_300001_SM_1000_NS8cuda_cub4core6detail5shmemE+96];
	setp.lt.s32 	%p303, %r1157, %r98;
	mov.u32 	%r1159, %r1157;
	mov.u64 	%rd523, %rd521;
	@%p303 bra 	$L__BB4_90;
	setp.lt.s32 	%p304, %r98, %r1157;
	mov.u32 	%r1159, %r98;
	mov.u64 	%rd523, %rd92;
	@%p304 bra 	$L__BB4_90;
	setp.lt.s64 	%p305, %rd521, %rd92;
	selp.b32 	%r1159, %r1157, %r98, %p305;
	min.s64 	%rd523, %rd521, %rd92;
$L__BB4_90:
	setp.lt.s32 	%p306, %r1158, %r100;
	mov.u32 	%r1160, %r100;
	mov.u64 	%rd524, %rd94;
	@%p306 bra 	$L__BB4_93;
	setp.lt.s32 	%p307, %r100, %r1158;
	mov.u32 	%r1160, %r1158;
	mov.u64 	%rd524, %rd522;
	@%p307 bra 	$L__BB4_93;
	setp.lt.s64 	%p308, %rd522, %rd94;
	selp.b64 	%rd524, %rd522, %rd94, %p308;
	selp.b32 	%r1160, %r1158, %r100, %p308;
$L__BB4_93:
	ld.shared.u32 	%r108, [_ZN6thrust24THRUST_300001_SM_1000_NS8cuda_cub4core6detail5shmemE+104];
	ld.shared.u64 	%rd102, [_ZN6thrust24THRUST_300001_SM_1000_NS8cuda_cub4core6detail5shmemE+112];
	ld.shared.u32 	%r110, [_ZN6thrust24THRUST_300001_SM_1000_NS8cuda_cub4core6detail5shmemE+120];
	ld.shared.u64 	%rd104, [_ZN6thrust24THRUST_300001_SM_1000_NS8cuda_cub4core6detail5shmemE+128];
	setp.lt.s32 	%p309, %r1159, %r108;
	mov.u32 	%r1161, %r1159;
	mov.u64 	%rd525, %rd523;
	@%p309 bra 	$L__BB4_96;
	setp.lt.s32 	%p310, %r108, %r1159;
	mov.u32 	%r1161, %r108;
	mov.u64 	%rd525, %rd102;
	@%p310 bra 	$L__BB4_96;
	setp.lt.s64 	%p311, %rd523, %rd102;
	selp.b32 	%r1161, %r1159, %r108, %p311;
	min.s64 	%rd525, %rd523, %rd102;
$L__BB4_96:
	setp.lt.s32 	%p312, %r1160, %r110;
	mov.u32 	%r1162, %r110;
	mov.u64 	%rd526, %rd104;
	@%p312 bra 	$L__BB4_99;
	setp.lt.s32 	%p313, %r110, %r1160;
	mov.u32 	%r1162, %r1160;
	mov.u64 	%rd526, %rd524;
	@%p313 bra 	$L__BB4_99;
	setp.lt.s64 	%p314, %rd524, %rd104;
	selp.b64 	%rd526, %rd524, %rd104, %p314;
	selp.b32 	%r1162, %r1160, %r110, %p314;
$L__BB4_99:
	ld.shared.u32 	%r118, [_ZN6thrust24THRUST_300001_SM_1000_NS8cuda_cub4core6detail5shmemE+136];
	ld.shared.u64 	%rd112, [_ZN6thrust24THRUST_300001_SM_1000_NS8cuda_cub4core6detail5shmemE+144];
	ld.shared.u32 	%r120, [_ZN6thrust24THRUST_300001_SM_1000_NS8cuda_cub4core6detail5shmemE+152];
	ld.shared.u64 	%rd114, [_ZN6thrust24THRUST_300001_SM_1000_NS8cuda_cub4core6detail5shmemE+160];
	setp.lt.s32 	%p315, %r1161, %r118;
	mov.u32 	%r1163, %r1161;
	mov.u64 	%rd527, %rd525;
	@%p315 bra 	$L__BB4_102;
	setp.lt.s32 	%p316, %r118, %r1161;
	mov.u32 	%r1163, %r118;
	mov.u64 	%rd527, %rd112;
	@%p316 bra 	$L__BB4_102;
	setp.lt.s64 	%p317, %rd525, %rd112;
	selp.b32 	%r1163, %r1161, %r118, %p317;
	min.s64 	%rd527, %rd525, %rd112;
$L__BB4_102:
	setp.lt.s32 	%p318, %r1162, %r120;
	mov.u32 	%r1164, %r120;
	mov.u64 	%rd528, %rd114;
	@%p318 bra 	$L__BB4_105;
	setp.lt.s32 	%p319, %r120, %r1162;
	mov.u32 	%r1164, %r1162;
	mov.u64 	%rd528, %rd526;
	@%p319 bra 	$L__BB4_105;
	setp.lt.s64 	%p320, %rd526, %rd114;
	selp.b64 	%rd528, %rd526, %rd114, %p320;
	selp.b32 	%r1164, %r1162, %r120, %p320;
$L__BB4_105:
	ld.shared.u32 	%r128, [_ZN6thrust24THRUST_300001_SM_1000_NS8cuda_cub4core6detail5shmemE+168];
	ld.shared.u64 	%rd122, [_ZN6thrust24THRUST_300001_SM_1000_NS8cuda_cub4core6detail5shmemE+176];
	ld.shared.u32 	%r130, [_ZN6thrust24THRUST_300001_SM_1000_NS8cuda_cub4core6detail5shmemE+184];
	ld.shared.u64 	%rd124, [_ZN6thrust24THRUST_300001_SM_1000_NS8cuda_cub4core6detail5shmemE+192];
	setp.lt.s32 	%p321, %r1163, %r128;
	mov.u32 	%r1165, %r1163;
	mov.u64 	%rd529, %rd527;
	@%p321 bra 	$L__BB4_108;
	setp.lt.s32 	%p322, %r128, %r1163;
	mov.u32 	%r1165, %r128;
	mov.u64 	%rd529, %rd122;
	@%p322 bra 	$L__BB4_108;
	setp.lt.s64 	%p323, %rd527, %rd122;
	selp.b32 	%r1165, %r1163, %r128, %p323;
	min.s64 	%rd529, %rd527, %rd122;
$L__BB4_108:
	setp.lt.s32 	%p324, %r1164, %r130;
	mov.u32 	%r1166, %r130;
	mov.u64 	%rd530, %rd124;
	@%p324 bra 	$L__BB4_111;
	setp.lt.s32 	%p325, %r130, %r1164;
	mov.u32 	%r1166, %r1164;
	mov.u64 	%rd530, %rd528;
	@%p325 bra 	$L__BB4_111;
	setp.lt.s64 	%p326, %rd528, %rd124;
	selp.b64 	%rd530, %rd528, %rd124, %p326;
	selp.b32 	%r1166, %r1164, %r130, %p326;
$L__BB4_111:
	ld.shared.u32 	%r138, [_ZN6thrust24THRUST_300001_SM_1000_NS8cuda_cub4core6detail5shmemE+200];
	ld.shared.u64 	%rd132, [_ZN6thrust24THRUST_300001_SM_1000_NS8cuda_cub4core6detail5shmemE+208];
	ld.shared.u32 	%r140, [_ZN6thrust24THRUST_300001_SM_1000_NS8cuda_cub4core6detail5shmemE+216];
	ld.shared.u64 	%rd134, [_ZN6thrust24THRUST_300001_SM_1000_NS8cuda_cub4core6detail5shmemE+224];
	setp.lt.s32 	%p327, %r1165, %r138;
	mov.u32 	%r1167, %r1165;
	mov.u64 	%rd531, %rd529;
	@%p327 bra 	$L__BB4_114;
	setp.lt.s32 	%p328, %r138, %r1165;
	mov.u32 	%r1167, %r138;
	mov.u64 	%rd531, %rd132;
	@%p328 bra 	$L__BB4_114;
	setp.lt.s64 	%p329, %rd529, %rd132;
	selp.b32 	%r1167, %r1165, %r138, %p329;
	min.s64 	%rd531, %rd529, %rd132;
$L__BB4_114:
	setp.lt.s32 	%p330, %r1166, %r140;
	mov.u32 	%r1168, %r140;
	mov.u64 	%rd532, %rd134;
	@%p330 bra 	$L__BB4_117;
	setp.lt.s32 	%p331, %r140, %r1166;
	mov.u32 	%r1168, %r1166;
	mov.u64 	%rd532, %rd530;
	@%p331 bra 	$L__BB4_117;
	setp.lt.s64 	%p332, %rd530, %rd134;
	selp.b64 	%rd532, %rd530, %rd134, %p332;
	selp.b32 	%r1168, %r1166, %r140, %p332;
$L__BB4_117:
	ld.shared.u32 	%r148, [_ZN6thrust24THRUST_300001_SM_1000_NS8cuda_cub4core6detail5shmemE+232];
	ld.shared.u64 	%rd142, [_ZN6thrust24THRUST_300001_SM_1000_NS8cuda_cub4core6detail5shmemE+240];
	ld.shared.u32 	%r150, [_ZN6thrust24THRUST_300001_SM_1000_NS8cuda_cub4core6detail5shmemE+248];
	ld.shared.u64 	%rd144, [_ZN6thrust24THRUST_300001_SM_1000_NS8cuda_cub4core6detail5shmemE+256];
	setp.lt.s32 	%p333, %r1167, %r148;
	mov.u32 	%r1147, %r1167;
	mov.u64 	%rd511, %rd531;
	@%p333 bra 	$L__BB4_120;
	setp.lt.s32 	%p334, %r148, %r1167;
	mov.u32 	%r1147, %r148;
	mov.u64 	%rd511, %rd142;
	@%p334 bra 	$L__BB4_120;
	setp.lt.s64 	%p335, %rd531, %rd142;
	selp.b32 	%r1147, %r1167, %r148, %p335;
	min.s64 	%rd511, %rd531, %rd142;
$L__BB4_120:
	setp.lt.s32 	%p336, %r1168, %r150;
	mov.u32 	%r1273, %r150;
	mov.u64 	%rd637, %rd144;
	@%p336 bra 	$L__BB4_349;
	setp.lt.s32 	%p337, %r150, %r1168;
	mov.u32 	%r1273, %r1168;
	mov.u64 	%rd637, %rd532;
	@%p337 bra 	$L__BB4_349;
	setp.lt.s64 	%p338, %rd532, %rd144;
	selp.b64 	%rd637, %rd532, %rd144, %p338;
	selp.b32 	%r1273, %r1168, %r150, %p338;
	bra.uni 	$L__BB4_349;
$L__BB4_123:
	// begin inline asm
	mov.u32 %r699, %laneid;
	// end inline asm
	and.b32  	%r740, %r2, 992;
	add.s32 	%r741, %r740, 32;
	setp.gt.s32 	%p173, %r741, %r1;
	not.b32 	%r742, %r740;
	add.s32 	%r743, %r1, %r742;
	selp.b32 	%r738, %r743, 31, %p173;
	mov.b32 	%r737, 1;
	mov.b32 	%r739, -1;
	// begin inline asm
	shfl.sync.down.b32 %r700, %r1138, %r737, %r738, %r739;
	// end inline asm
	// begin inline asm
	shfl.sync.down.b32 %r705, %r706, %r737, %r738, %r739;
	// end inline asm
	mov.b64 	{%r711, %r716}, %rd502;
	// begin inline asm
	shfl.sync.down.b32 %r710, %r711, %r737, %r738, %r739;
	// end inline asm
	// begin inline asm
	shfl.sync.down.b32 %r715, %r716, %r737, %r738, %r739;
	// end inline asm
	mov.b64 	%rd152, {%r710, %r715};
	// begin inline asm
	shfl.sync.down.b32 %r720, %r1139, %r737, %r738, %r739;
	// end inline asm
	// begin inline asm
	shfl.sync.down.b32 %r725, %r726, %r737, %r738, %r739;
	// end inline asm
	mov.b64 	{%r731, %r736}, %rd503;
	// begin inline asm
	shfl.sync.down.b32 %r730, %r731, %r737, %r738, %r739;
	// end inline asm
	// begin inline asm
	shfl.sync.down.b32 %r735, %r736, %r737, %r738, %r739;
	// end inline asm
	mov.b64 	%rd153, {%r730, %r735};
	setp.ge.s32 	%p174, %r699, %r738;
	mov.u32 	%r1147, %r1138;
	mov.u64 	%rd511, %rd502;
	mov.u32 	%r1173, %r1139;
	mov.u64 	%rd537, %rd503;
	@%p174 bra 	$L__BB4_130;
	setp.lt.s32 	%p175, %r1138, %r700;
	mov.u32 	%r1147, %r1138;
	mov.u64 	%rd511, %rd502;
	@%p175 bra 	$L__BB4_127;
	setp.lt.s32 	%p176, %r700, %r1138;
	mov.u32 	%r1147, %r700;
	mov.u64 	%rd511, %rd152;
	@%p176 bra 	$L__BB4_127;
	setp.lt.s64 	%p177, %rd502, %rd152;
	selp.b32 	%r1147, %r1138, %r700, %p177;
	min.s64 	%rd511, %rd502, %rd152;
$L__BB4_127:
	setp.lt.s32 	%p178, %r1139, %r720;
	mov.u32 	%r1173, %r720;
	mov.u64 	%rd537, %rd153;
	@%p178 bra 	$L__BB4_130;
	setp.lt.s32 	%p179, %r720, %r1139;
	mov.u32 	%r1173, %r1139;
	mov.u64 	%rd537, %rd503;
	@%p179 bra 	$L__BB4_130;
	setp.lt.s64 	%p180, %rd503, %rd153;
	selp.b32 	%r1173, %r1139, %r720, %p180;
	min.s64 	%rd537, %rd503, %rd153;
$L__BB4_130:
	mov.b32 	%r781, 2;
	mov.b32 	%r783, -1;
	// begin inline asm
	shfl.sync.down.b32 %r744, %r1147, %r781, %r738, %r783;
	// end inline asm
	// begin inline asm
	shfl.sync.down.b32 %r749, %r750, %r781, %r738, %r783;
	// end inline asm
	mov.b64 	{%r755, %r760}, %rd511;
	// begin inline asm
	shfl.sync.down.b32 %r754, %r755, %r781, %r738, %r783;
	// end inline asm
	// begin inline asm
	shfl.sync.down.b32 %r759, %r760, %r781, %r738, %r783;
	// end inline asm
	mov.b64 	%rd159, {%r754, %r759};
	// begin inline asm
	shfl.sync.down.b32 %r764, %r1173, %r781, %r738, %r783;
	// end inline asm
	// begin inline asm
	shfl.sync.down.b32 %r769, %r770, %r781, %r738, %r783;
	// end inline asm
	mov.b64 	{%r775, %r780}, %rd537;
	// begin inline asm
	shfl.sync.down.b32 %r774, %r775, %r781, %r738, %r783;
	// end inline asm
	// begin inline asm
	shfl.sync.down.b32 %r779, %r780, %r781, %r738, %r783;
	// end inline asm
	mov.b64 	%rd160, {%r774, %r779};
	add.s32 	%r784, %r699, 2;
	setp.gt.s32 	%p181, %r784, %r738;
	mov.u32 	%r1176, %r1173;
	mov.u64 	%rd540, %rd537;
	@%p181 bra 	$L__BB4_137;
	setp.lt.s32 	%p182, %r1147, %r744;
	mov.u32 	%r1174, %r1147;
	mov.u64 	%rd538, %rd511;
	@%p182 bra 	$L__BB4_134;
	setp.lt.s32 	%p183, %r744, %r1147;
	mov.u32 	%r1174, %r744;
	mov.u64 	%rd538, %rd159;
	@%p183 bra 	$L__BB4_134;
	setp.lt.s64 	%p184, %rd511, %rd159;
	selp.b32 	%r1174, %r1147, %r744, %p184;
	min.s64 	%rd538, %rd511, %rd159;
$L__BB4_134:
	setp.lt.s32 	%p185, %r1173, %r764;
	mov.u32 	%r1147, %r1174;
	mov.u64 	%rd511, %rd538;
	mov.u32 	%r1176, %r764;
	mov.u64 	%rd540, %rd160;
	@%p185 bra 	$L__BB4_137;
	setp.lt.s32 	%p186, %r764, %r1173;
	mov.u32 	%r1147, %r1174;
	mov.u64 	%rd511, %rd538;
	mov.u32 	%r1176, %r1173;
	mov.u64 	%rd540, %rd537;
	@%p186 bra 	$L__BB4_137;
	setp.lt.s64 	%p187, %rd537, %rd160;
	selp.b32 	%r1176, %r1173, %r764, %p187;
	min.s64 	%rd540, %rd537, %rd160;
	mov.u32 	%r1147, %r1174;
	mov.u64 	%rd511, %rd538;
$L__BB4_137:
	mov.b32 	%r822, 4;
	mov.b32 	%r824, -1;
	// begin inline asm
	shfl.sync.down.b32 %r785, %r1147, %r822, %r738, %r824;
	// end inline asm
	// begin inline asm
	shfl.sync.down.b32 %r790, %r791, %r822, %r738, %r824;
	// end inline asm
	mov.b64 	{%r796, %r801}, %rd511;
	// begin inline asm
	shfl.sync.down.b32 %r795, %r796, %r822, %r738, %r824;
	// end inline asm
	// begin inline asm
	shfl.sync.down.b32 %r800, %r801, %r822, %r738, %r824;
	// end inline asm
	mov.b64 	%rd166, {%r795, %r800};
	// begin inline asm
	shfl.sync.down.b32 %r805, %r1176, %r822, %r738, %r824;
	// end inline asm
	// begin inline asm
	shfl.sync.down.b32 %r810, %r811, %r822, %r738, %r824;
	// end inline asm
	mov.b64 	{%r816, %r821}, %rd540;
	// begin inline asm
	shfl.sync.down.b32 %r815, %r816, %r822, %r738, %r824;
	// end inline asm
	// begin inline asm
	shfl.sync.down.b32 %r820, %r821, %r822, %r738, %r824;
	// end inline asm
	mov.b64 	%rd167, {%r815, %r820};
	add.s32 	%r825, %r699, 4;
	setp.gt.s32 	%p188, %r825, %r738;
	mov.u32 	%r1179, %r1176;
	mov.u64 	%rd543, %rd540;
	@%p188 bra 	$L__BB4_144;
	setp.lt.s32 	%p189, %r1147, %r785;
	mov.u32 	%r1177, %r1147;
	mov.u64 	%rd541, %rd511;
	@%p189 bra 	$L__BB4_141;
	setp.lt.s32 	%p190, %r785, %r1147;
	mov.u32 	%r1177, %r785;
	mov.u64 	%rd541, %rd166;
	@%p190 bra 	$L__BB4_141;
	setp.lt.s64 	%p191, %rd511, %rd166;
	selp.b32 	%r1177, %r1147, %r785, %p191;
	min.s64 	%rd541, %rd511, %rd166;
$L__BB4_141:
	setp.lt.s32 	%p192, %r1176, %r805;
	mov.u32 	%r1147, %r1177;
	mov.u64 	%rd511, %rd541;
	mov.u32 	%r1179, %r805;
	mov.u64 	%rd543, %rd167;
	@%p192 bra 	$L__BB4_144;
	setp.lt.s32 	%p193, %r805, %r1176;
	mov.u32 	%r1147, %r1177;
	mov.u64 	%rd511, %rd541;
	mov.u32 	%r1179, %r1176;
	mov.u64 	%rd543, %rd540;
	@%p193 bra 	$L__BB4_144;
	setp.lt.s64 	%p194, %rd540, %rd167;
	selp.b32 	%r1179, %r1176, %r805, %p194;
	min.s64 	%rd543, %rd540, %rd167;
	mov.u32 	%r1147, %r1177;
	mov.u64 	%rd511, %rd541;
$L__BB4_144:
	mov.b32 	%r863, 8;
	mov.b32 	%r865, -1;
	// begin inline asm
	shfl.sync.down.b32 %r826, %r1147, %r863, %r738, %r865;
	// end inline asm
	// begin inline asm
	shfl.sync.down.b32 %r831, %r832, %r863, %r738, %r865;
	// end inline asm
	mov.b64 	{%r837, %r842}, %rd511;
	// begin inline asm
	shfl.sync.down.b32 %r836, %r837, %r863, %r738, %r865;
	// end inline asm
	// begin inline asm
	shfl.sync.down.b32 %r841, %r842, %r863, %r738, %r865;
	// end inline asm
	mov.b64 	%rd173, {%r836, %r841};
	// begin inline asm
	shfl.sync.down.b32 %r846, %r1179, %r863, %r738, %r865;
	// end inline asm
	// begin inline asm
	shfl.sync.down.b32 %r851, %r852, %r863, %r738, %r865;
	// end inline asm
	mov.b64 	{%r857, %r862}, %rd543;
	// begin inline asm
	shfl.sync.down.b32 %r856, %r857, %r863, %r738, %r865;
	// end inline asm
	// begin inline asm
	shfl.sync.down.b32 %r861, %r862, %r863, %r738, %r865;
	// end inline asm
	mov.b64 	%rd174, {%r856, %r861};
	add.s32 	%r866, %r699, 8;
	setp.gt.s32 	%p195, %r866, %r738;
	mov.u32 	%r1182, %r1179;
	mov.u64 	%rd546, %rd543;
	@%p195 bra 	$L__BB4_151;
	setp.lt.s32 	%p196, %r1147, %r826;
	mov.u32 	%r1180, %r1147;
	mov.u64 	%rd544, %rd511;
	@%p196 bra 	$L__BB4_148;
	setp.lt.s32 	%p197, %r826, %r1147;
	mov.u32 	%r1180, %r826;
	mov.u64 	%rd544, %rd173;
	@%p197 bra 	$L__BB4_148;
	setp.lt.s64 	%p198, %rd511, %rd173;
	selp.b32 	%r1180, %r1147, %r826, %p198;
	min.s64 	%rd544, %rd511, %rd173;
$L__BB4_148:
	setp.lt.s32 	%p199, %r1179, %r846;
	mov.u32 	%r1147, %r1180;
	mov.u64 	%rd511, %rd544;
	mov.u32 	%r1182, %r846;
	mov.u64 	%rd546, %rd174;
	@%p199 bra 	$L__BB4_151;
	setp.lt.s32 	%p200, %r846, %r1179;
	mov.u32 	%r1147, %r1180;
	mov.u64 	%rd511, %rd544;
	mov.u32 	%r1182, %r1179;
	mov.u64 	%rd546, %rd543;
	@%p200 bra 	$L__BB4_151;
	setp.lt.s64 	%p201, %rd543, %rd174;
	selp.b32 	%r1182, %r1179, %r846, %p201;
	min.s64 	%rd546, %rd543, %rd174;
	mov.u32 	%r1147, %r1180;
	mov.u64 	%rd511, %rd544;
$L__BB4_151:
	mov.b32 	%r904, 16;
	mov.b32 	%r906, -1;
	// begin inline asm
	shfl.sync.down.b32 %r867, %r1147, %r904, %r738, %r906;
	// end inline asm
	// begin inline asm
	shfl.sync.down.b32 %r872, %r873, %r904, %r738, %r906;
	// end inline asm
	mov.b64 	{%r878, %r883}, %rd511;
	// begin inline asm
	shfl.sync.down.b32 %r877, %r878, %r904, %r738, %r906;
	// end inline asm
	// begin inline asm
	shfl.sync.down.b32 %r882, %r883, %r904, %r738, %r906;
	// end inline asm
	mov.b64 	%rd180, {%r877, %r882};
	// begin inline asm
	shfl.sync.down.b32 %r887, %r1182, %r904, %r738, %r906;
	// end inline asm
	// begin inline asm
	shfl.sync.down.b32 %r892, %r893, %r904, %r738, %r906;
	// end inline asm
	mov.b64 	{%r898, %r903}, %rd546;
	// begin inline asm
	shfl.sync.down.b32 %r897, %r898, %r904, %r738, %r906;
	// end inline asm
	// begin inline asm
	shfl.sync.down.b32 %r902, %r903, %r904, %r738, %r906;
	// end inline asm
	mov.b64 	%rd181, {%r897, %r902};
	add.s32 	%r907, %r699, 16;
	setp.gt.s32 	%p202, %r907, %r738;
	mov.u32 	%r1273, %r1182;
	mov.u64 	%rd637, %rd546;
	@%p202 bra 	$L__BB4_158;
	setp.lt.s32 	%p203, %r1147, %r867;
	mov.u32 	%r1183, %r1147;
	mov.u64 	%rd547, %rd511;
	@%p203 bra 	$L__BB4_155;
	setp.lt.s32 	%p204, %r867, %r1147;
	mov.u32 	%r1183, %r867;
	mov.u64 	%rd547, %rd180;
	@%p204 bra 	$L__BB4_155;
	setp.lt.s64 	%p205, %rd511, %rd180;
	selp.b32 	%r1183, %r1147, %r867, %p205;
	min.s64 	%rd547, %rd511, %rd180;
$L__BB4_155:
	setp.lt.s32 	%p206, %r1182, %r887;
	mov.u32 	%r1147, %r1183;
	mov.u64 	%rd511, %rd547;
	mov.u32 	%r1273, %r887;
	mov.u64 	%rd637, %rd181;
	@%p206 bra 	$L__BB4_158;
	setp.lt.s32 	%p207, %r887, %r1182;
	mov.u32 	%r1147, %r1183;
	mov.u64 	%rd511, %rd547;
	mov.u32 	%r1273, %r1182;
	mov.u64 	%rd637, %rd546;
	@%p207 bra 	$L__BB4_158;
	setp.lt.s64 	%p208, %rd546, %rd181;
	selp.b32 	%r1273, %r1182, %r887, %p208;
	min.s64 	%rd637, %rd546, %rd181;
	mov.u32 	%r1147, %r1183;
	mov.u64 	%rd511, %rd547;
$L__BB4_158:
	setp.ne.s32 	%p209, %r699, 0;
	@%p209 bra 	$L__BB4_160;
	mov.u32 	%r909, _ZN6thrust24THRUST_300001_SM_1000_NS8cuda_cub4core6detail5shmemE;
	add.s32 	%r910, %r909, %r740;
	st.shared.u32 	[%r910+8], %r1147;
	st.shared.u64 	[%r910+16], %rd511;
	st.shared.u32 	[%r910+24], %r1273;
	st.shared.u64 	[%r910+32], %rd637;
$L__BB4_160:
	bar.sync 	0;
	setp.ne.s32 	%p210, %r2, 0;
	@%p210 bra 	$L__BB4_349;
	setp.lt.s32 	%p211, %r1, 33;
	mov.u32 	%r1186, %r1147;
	mov.u64 	%rd550, %rd511;
	mov.u32 	%r1187, %r1273;
	mov.u64 	%rd551, %rd637;
	@%p211 bra 	$L__BB4_169;
	ld.shared.u32 	%r196, [_ZN6thrust24THRUST_300001_SM_1000_NS8cuda_cub4core6detail5shmemE+40];
	ld.shared.u64 	%rd187, [_ZN6thrust24THRUST_300001_SM_1000_NS8cuda_cub4core6detail5shmemE+48];
	ld.shared.u32 	%r197, [_ZN6thrust24THRUST_300001_SM_1000_NS8cuda_cub4core6detail5shmemE+56];
	ld.shared.u64 	%rd188, [_ZN6thrust24THRUST_300001_SM_1000_NS8cuda_cub4core6detail5shmemE+64];
	setp.lt.s32 	%p212, %r1147, %r196;
	mov.u32 	%r1186, %r1147;
	mov.u64 	%rd550, %rd511;
	@%p212 bra 	$L__BB4_165;
	setp.lt.s32 	%p213, %r196, %r1147;
	mov.u32 	%r1186, %r196;
	mov.u64 	%rd550, %rd187;
	@%p213 bra 	$L__BB4_165;
	setp.lt.s64 	%p214, %rd511, %rd187;
	selp.b32 	%r1186, %r1147, %r196, %p214;
	min.s64 	%rd550, %rd511, %rd187;
$L__BB4_165:
	setp.lt.s32 	%p215, %r1273, %r197;
	mov.u32 	%r1187, %r197;
	mov.u64 	%rd551, %rd188;
	@%p215 bra 	$L__BB4_169;
	setp.ge.s32 	%p216, %r197, %r1273;
	mov.u32 	%r1187, %r1273;
	mov.u64 	%rd551, %rd637;
	@%p216 bra 	$L__BB4_167;
	bra.uni 	$L__BB4_169;
$L__BB4_167:
	setp.ge.s64 	%p217, %rd637, %rd188;
	mov.u32 	%r1187, %r197;
	mov.u64 	%rd551, %rd188;
	@%p217 bra 	$L__BB4_169;
	mov.u32 	%r1187, %r1273;
	mov.u64 	%rd551, %rd637;
$L__BB4_169:
	setp.lt.s32 	%p218, %r1, 65;
	mov.u32 	%r1190, %r1186;
	mov.u64 	%rd554, %rd550;
	mov.u32 	%r1191, %r1187;
	mov.u64 	%rd555, %rd551;
	@%p218 bra 	$L__BB4_177;
	ld.shared.u32 	%r209, [_ZN6thrust24THRUST_300001_SM_1000_NS8cuda_cub4core6detail5shmemE+72];
	ld.shared.u64 	%rd200, [_ZN6thrust24THRUST_300001_SM_1000_NS8cuda_cub4core6detail5shmemE+80];
	ld.shared.u32 	%r210, [_ZN6thrust24THRUST_300001_SM_1000_NS8cuda_cub4core6detail5shmemE+88];
	ld.shared.u64 	%rd201, [_ZN6thrust24THRUST_300001_SM_1000_NS8cuda_cub4core6detail5shmemE+96];
	setp.lt.s32 	%p219, %r1186, %r209;
	mov.u32 	%r1190, %r1186;
	mov.u64 	%rd554, %rd550;
	@%p219 bra 	$L__BB4_173;
	setp.lt.s32 	%p220, %r209, %r1186;
	mov.u32 	%r1190, %r209;
	mov.u64 	%rd554, %rd200;
	@%p220 bra 	$L__BB4_173;
	setp.lt.s64 	%p221, %rd550, %rd200;
	selp.b32 	%r1190, %r1186, %r209, %p221;
	min.s64 	%rd554, %rd550, %rd200;
$L__BB4_173:
	setp.lt.s32 	%p222, %r1187, %r210;
	mov.u32 	%r1191, %r210;
	mov.u64 	%rd555, %rd201;
	@%p222 bra 	$L__BB4_177;
	setp.ge.s32 	%p223, %r210, %r1187;
	mov.u32 	%r1191, %r1187;
	mov.u64 	%rd555, %rd551;
	@%p223 bra 	$L__BB4_175;
	bra.uni 	$L__BB4_177;
$L__BB4_175:
	setp.ge.s64 	%p224, %rd551, %rd201;
	mov.u32 	%r1191, %r210;
	mov.u64 	%rd555, %rd201;
	@%p224 bra 	$L__BB4_177;
	mov.u32 	%r1191, %r1187;
	mov.u64 	%rd555, %rd551;
$L__BB4_177:
	setp.lt.s32 	%p225, %r1, 97;
	mov.u32 	%r1194, %r1190;
	mov.u64 	%rd558, %rd554;
	mov.u32 	%r1195, %r1191;
	mov.u64 	%rd559, %rd555;
	@%p225 bra 	$L__BB4_185;
	ld.shared.u32 	%r222, [_ZN6thrust24THRUST_300001_SM_1000_NS8cuda_cub4core6detail5shmemE+104];
	ld.shared.u64 	%rd213, [_ZN6thrust24THRUST_300001_SM_1000_NS8cuda_cub4core6detail5shmemE+112];
	ld.shared.u32 	%r223, [_ZN6thrust24THRUST_300001_SM_1000_NS8cuda_cub4core6detail5shmemE+120];
	ld.shared.u64 	%rd214, [_ZN6thrust24THRUST_300001_SM_1000_NS8cuda_cub4core6detail5shmemE+128];
	setp.lt.s32 	%p226, %r1190, %r222;
	mov.u32 	%r1194, %r1190;
	mov.u64 	%rd558, %rd554;
	@%p226 bra 	$L__BB4_181;
	setp.lt.s32 	%p227, %r222, %r1190;
	mov.u32 	%r1194, %r222;
	mov.u64 	%rd558, %rd213;
	@%p227 bra 	$L__BB4_181;
	setp.lt.s64 	%p228, %rd554, %rd213;
	selp.b32 	%r1194, %r1190, %r222, %p228;
	min.s64 	%rd558, %rd554, %rd213;
$L__BB4_181:
	setp.lt.s32 	%p229, %r1191, %r223;
	mov.u32 	%r1195, %r223;
	mov.u64 	%rd559, %rd214;
	@%p229 bra 	$L__BB4_185;
	setp.ge.s32 	%p230, %r223, %r1191;
	mov.u32 	%r1195, %r1191;
	mov.u64 	%rd559, %rd555;
	@%p230 bra 	$L__BB4_183;
	bra.uni 	$L__BB4_185;
$L__BB4_183:
	setp.ge.s64 	%p231, %rd555, %rd214;
	mov.u32 	%r1195, %r223;
	mov.u64 	%rd559, %rd214;
	@%p231 bra 	$L__BB4_185;
	mov.u32 	%r1195, %r1191;
	mov.u64 	%rd559, %rd555;
$L__BB4_185:
	setp.lt.s32 	%p232, %r1, 129;
	mov.u32 	%r1198, %r1194;
	mov.u64 	%rd562, %rd558;
	mov.u32 	%r1199, %r1195;
	mov.u64 	%rd563, %rd559;
	@%p232 bra 	$L__BB4_193;
	ld.shared.u32 	%r235, [_ZN6thrust24THRUST_300001_SM_1000_NS8cuda_cub4core6detail5shmemE+136];
	ld.shared.u64 	%rd226, [_ZN6thrust24THRUST_300001_SM_1000_NS8cuda_cub4core6detail5shmemE+144];
	ld.shared.u32 	%r236, [_ZN6thrust24THRUST_300001_SM_1000_NS8cuda_cub4core6detail5shmemE+152];
	ld.shared.u64 	%rd227, [_ZN6thrust24THRUST_300001_SM_1000_NS8cuda_cub4core6detail5shmemE+160];
	setp.lt.s32 	%p233, %r1194, %r235;
	mov.u32 	%r1198, %r1194;
	mov.u64 	%rd562, %rd558;
	@%p233 bra 	$L__BB4_189;
	setp.lt.s32 	%p234, %r235, %r1194;
	mov.u32 	%r1198, %r235;
	mov.u64 	%rd562, %rd226;
	@%p234 bra 	$L__BB4_189;
	setp.lt.s64 	%p235, %rd558, %rd226;
	selp.b32 	%r1198, %r1194, %r235, %p235;
	min.s64 	%rd562, %rd558, %rd226;
$L__BB4_189:
	setp.lt.s32 	%p236, %r1195, %r236;
	mov.u32 	%r1199, %r236;
	mov.u64 	%rd563, %rd227;
	@%p236 bra 	$L__BB4_193;
	setp.ge.s32 	%p237, %r236, %r1195;
	mov.u32 	%r1199, %r1195;
	mov.u64 	%rd563, %rd559;
	@%p237 bra 	$L__BB4_191;
	bra.uni 	$L__BB4_193;
$L__BB4_191:
	setp.ge.s64 	%p238, %rd559, %rd227;
	mov.u32 	%r1199, %r236;
	mov.u64 	%rd563, %rd227;
	@%p238 bra 	$L__BB4_193;
	mov.u32 	%r1199, %r1195;
	mov.u64 	%rd563, %rd559;
$L__BB4_193:
	setp.lt.s32 	%p239, %r1, 161;
	mov.u32 	%r1202, %r1198;
	mov.u64 	%rd566, %rd562;
	mov.u32 	%r1203, %r1199;
	mov.u64 	%rd567, %rd563;
	@%p239 bra 	$L__BB4_201;
	ld.shared.u32 	%r248, [_ZN6thrust24THRUST_300001_SM_1000_NS8cuda_cub4core6detail5shmemE+168];
	ld.shared.u64 	%rd239, [_ZN6thrust24THRUST_300001_SM_1000_NS8cuda_cub4core6detail5shmemE+176];
	ld.shared.u32 	%r249, [_ZN6thrust24THRUST_300001_SM_1000_NS8cuda_cub4core6detail5shmemE+184];
	ld.shared.u64 	%rd240, [_ZN6thrust24THRUST_300001_SM_1000_NS8cuda_cub4core6detail5shmemE+192];
	setp.lt.s32 	%p240, %r1198, %r248;
	mov.u32 	%r1202, %r1198;
	mov.u64 	%rd566, %rd562;
	@%p240 bra 	$L__BB4_197;
	setp.lt.s32 	%p241, %r248, %r1198;
	mov.u32 	%r1202, %r248;
	mov.u64 	%rd566, %rd239;
	@%p241 bra 	$L__BB4_197;
	setp.lt.s64 	%p242, %rd562, %rd239;
	selp.b32 	%r1202, %r1198, %r248, %p242;
	min.s64 	%rd566, %rd562, %rd239;
$L__BB4_197:
	setp.lt.s32 	%p243, %r1199, %r249;
	mov.u32 	%r1203, %r249;
	mov.u64 	%rd567, %rd240;
	@%p243 bra 	$L__BB4_201;
	setp.ge.s32 	%p244, %r249, %r1199;
	mov.u32 	%r1203, %r1199;
	mov.u64 	%rd567, %rd563;
	@%p244 bra 	$L__BB4_199;
	bra.uni 	$L__BB4_201;
$L__BB4_199:
	setp.ge.s64 	%p245, %rd563, %rd240;
	mov.u32 	%r1203, %r249;
	mov.u64 	%rd567, %rd240;
	@%p245 bra 	$L__BB4_201;
	mov.u32 	%r1203, %r1199;
	mov.u64 	%rd567, %rd563;
$L__BB4_201:
	setp.lt.s32 	%p246, %r1, 193;
	mov.u32 	%r1206, %r1202;
	mov.u64 	%rd570, %rd566;
	mov.u32 	%r1207, %r1203;
	mov.u64 	%rd571, %rd567;
	@%p246 bra 	$L__BB4_209;
	ld.shared.u32 	%r261, [_ZN6thrust24THRUST_300001_SM_1000_NS8cuda_cub4core6detail5shmemE+200];
	ld.shared.u64 	%rd252, [_ZN6thrust24THRUST_300001_SM_1000_NS8cuda_cub4core6detail5shmemE+208];
	ld.shared.u32 	%r262, [_ZN6thrust24THRUST_300001_SM_1000_NS8cuda_cub4core6detail5shmemE+216];
	ld.shared.u64 	%rd253, [_ZN6thrust24THRUST_300001_SM_1000_NS8cuda_cub4core6detail5shmemE+224];
	setp.lt.s32 	%p247, %r1202, %r261;
	mov.u32 	%r1206, %r1202;
	mov.u64 	%rd570, %rd566;
	@%p247 bra 	$L__BB4_205;
	setp.lt.s32 	%p248, %r261, %r1202;
	mov.u32 	%r1206, %r261;
	mov.u64 	%rd570, %rd252;
	@%p248 bra 	$L__BB4_205;
	setp.lt.s64 	%p249, %rd566, %rd252;
	selp.b32 	%r1206, %r1202, %r261, %p249;
	min.s64 	%rd570, %rd566, %rd252;
$L__BB4_205:
	setp.lt.s32 	%p250, %r1203, %r262;
	mov.u32 	%r1207, %r262;
	mov.u64 	%rd571, %rd253;
	@%p250 bra 	$L__BB4_209;
	setp.ge.s32 	%p251, %r262, %r1203;
	mov.u32 	%r1207, %r1203;
	mov.u64 	%rd571, %rd567;
	@%p251 bra 	$L__BB4_207;
	bra.uni 	$L__BB4_209;
$L__BB4_207:
	setp.ge.s64 	%p252, %rd567, %rd253;
	mov.u32 	%r1207, %r262;
	mov.u64 	%rd571, %rd253;
	@%p252 bra 	$L__BB4_209;
	mov.u32 	%r1207, %r1203;
	mov.u64 	%rd571, %rd567;
$L__BB4_209:
	setp.lt.s32 	%p253, %r1, 225;
	mov.u64 	%rd637, %rd571;
	mov.u32 	%r1273, %r1207;
	mov.u64 	%rd511, %rd570;
	mov.u32 	%r1147, %r1206;
	@%p253 bra 	$L__BB4_349;
	ld.shared.u32 	%r274, [_ZN6thrust24THRUST_300001_SM_1000_NS8cuda_cub4core6detail5shmemE+232];
	ld.shared.u64 	%rd265, [_ZN6thrust24THRUST_300001_SM_1000_NS8cuda_cub4core6detail5shmemE+240];
	ld.shared.u32 	%r275, [_ZN6thrust24THRUST_300001_SM_1000_NS8cuda_cub4core6detail5shmemE+248];
	ld.shared.u64 	%rd266, [_ZN6thrust24THRUST_300001_SM_1000_NS8cuda_cub4core6detail5shmemE+256];
	setp.lt.s32 	%p254, %r1206, %r274;
	mov.u32 	%r1147, %r1206;
	mov.u64 	%rd511, %rd570;
	@%p254 bra 	$L__BB4_213;
	setp.lt.s32 	%p255, %r274, %r1206;
	mov.u32 	%r1147, %r274;
	mov.u64 	%rd511, %rd265;
	@%p255 bra 	$L__BB4_213;
	setp.lt.s64 	%p256, %rd570, %rd265;
	selp.b32 	%r1147, %r1206, %r274, %p256;
	min.s64 	%rd511, %rd570, %rd265;
$L__BB4_213:
	setp.lt.s32 	%p257, %r1207, %r275;
	mov.u32 	%r1273, %r275;
	mov.u64 	%rd637, %rd266;
	@%p257 bra 	$L__BB4_349;
	setp.ge.s32 	%p258, %r275, %r1207;
	mov.u32 	%r1273, %r1207;
	mov.u64 	%rd637, %rd571;
	@%p258 bra 	$L__BB4_215;
	bra.uni 	$L__BB4_349;
$L__BB4_215:
	setp.ge.s64 	%p259, %rd571, %rd266;
	mov.u32 	%r1273, %r275;
	mov.u64 	%rd637, %rd266;
	@%p259 bra 	$L__BB4_349;
	mov.u32 	%r1273, %r1207;
	mov.u64 	%rd637, %rd571;
	bra.uni 	$L__BB4_349;
$L__BB4_217:
	mov.u32 	%r285, %tid.x;
	cvt.u64.u32 	%rd276, %r285;
	mul.wide.u32 	%rd452, %r285, 4;
	add.s64 	%rd277, %rd1, %rd452;
	add.s64 	%rd278, %rd448, %rd276;
	ld.global.u32 	%r467, [%rd277];
	add.s64 	%rd453, %rd278, 256;
	ld.global.u32 	%r468, [%rd277+1024];
	setp.lt.s32 	%p3, %r467, %r468;
	setp.lt.s32 	%p4, %r468, %r467;
	min.s32 	%r1147, %r468, %r467;
	selp.b64 	%rd511, %rd453, %rd278, %p4;
	max.s32 	%r1241, %r467, %r468;
	selp.b64 	%rd605, %rd453, %rd278, %p3;
	setp.lt.u64 	%p5, %rd450, 1024;
	mov.b64 	%rd585, 512;
	@%p5 bra 	$L__BB4_230;
	mov.b64 	%rd576, 512;
	mov.u32 	%r1213, %r1241;
	mov.u64 	%rd578, %rd605;
$L__BB4_219:
	shl.b64 	%rd455, %rd576, 2;
	add.s64 	%rd456, %rd277, %rd455;
	add.s64 	%rd580, %rd278, %rd576;
	ld.global.u32 	%r1215, [%rd456];
	add.s64 	%rd605, %rd580, 256;
	ld.global.u32 	%r1241, [%rd456+1024];
	setp.lt.s32 	%p6, %r1147, %r1215;
	mov.u32 	%r1214, %r1147;
	mov.u64 	%rd579, %rd511;
	@%p6 bra 	$L__BB4_222;
	setp.lt.s32 	%p7, %r1215, %r1147;
	mov.u32 	%r1214, %r1215;
	mov.u64 	%rd579, %rd580;
	@%p7 bra 	$L__BB4_222;
	setp.lt.s64 	%p8, %rd511, %rd580;
	selp.b32 	%r1214, %r1147, %r1215, %p8;
	min.s64 	%rd579, %rd511, %rd580;
$L__BB4_222:
	setp.lt.s32 	%p9, %r1213, %r1215;
	@%p9 bra 	$L__BB4_224;
	setp.lt.s32 	%p10, %r1215, %r1213;
	setp.lt.s64 	%p11, %rd578, %rd580;
	or.pred  	%p12, %p10, %p11;
	selp.b32 	%r1215, %r1213, %r1215, %p12;
	selp.b64 	%rd580, %rd578, %rd580, %p12;
$L__BB4_224:
	setp.lt.s32 	%p13, %r1214, %r1241;
	mov.u32 	%r1147, %r1214;
	mov.u64 	%rd511, %rd579;
	@%p13 bra 	$L__BB4_227;
	setp.lt.s32 	%p14, %r1241, %r1214;
	mov.u32 	%r1147, %r1241;
	mov.u64 	%rd511, %rd605;
	@%p14 bra 	$L__BB4_227;
	setp.lt.s64 	%p15, %rd579, %rd605;
	selp.b32 	%r1147, %r1214, %r1241, %p15;
	min.s64 	%rd511, %rd579, %rd605;
$L__BB4_227:
	setp.lt.s32 	%p16, %r1215, %r1241;
	@%p16 bra 	$L__BB4_229;
	setp.lt.s32 	%p17, %r1241, %r1215;
	setp.lt.s64 	%p18, %rd580, %rd605;
	or.pred  	%p19, %p17, %p18;
	selp.b32 	%r1241, %r1215, %r1241, %p19;
	selp.b64 	%rd605, %rd580, %rd605, %p19;
$L__BB4_229:
	add.s64 	%rd585, %rd576, 512;
	add.s64 	%rd457, %rd576, 1024;
	setp.le.s64 	%p20, %rd457, %rd450;
	mov.u64 	%rd576, %rd585;
	mov.u32 	%r1213, %r1241;
	mov.u64 	%rd578, %rd605;
	@%p20 bra 	$L__BB4_219;
$L__BB4_230:
	setp.le.s64 	%p21, %rd450, %rd585;
	@%p21 bra 	$L__BB4_268;
	cvt.u32.u64 	%r469, %rd585;
	cvt.u32.u64 	%r470, %rd450;
	sub.s32 	%r302, %r470, %r469;
	setp.ge.s32 	%p22, %r285, %r302;
	@%p22 bra 	$L__BB4_268;
	not.b32 	%r473, %r285;
	add.s32 	%r474, %r473, %r470;
	sub.s32 	%r303, %r474, %r469;
	and.b32  	%r476, %r303, 768;
	setp.eq.s32 	%p23, %r476, 768;
	mov.u32 	%r1226, %r285;
	@%p23 bra 	$L__BB4_241;
	add.s64 	%rd459, %rd585, %rd276;
	add.s64 	%rd587, %rd459, %rd448;
	shl.b64 	%rd460, %rd459, 2;
	add.s64 	%rd586, %rd1, %rd460;
	shr.u32 	%r477, %r303, 8;
	add.s32 	%r478, %r477, 1;
	and.b32  	%r479, %r478, 3;
	neg.s32 	%r1220, %r479;
	mov.u32 	%r1226, %r285;
$L__BB4_234:
	.pragma "nounroll";
	mov.u64 	%rd303, %rd605;
	mov.u32 	%r308, %r1241;
	mov.u64 	%rd302, %rd511;
	mov.u32 	%r307, %r1147;
	ld.global.u32 	%r309, [%rd586];
	setp.lt.s32 	%p24, %r307, %r309;
	@%p24 bra 	$L__BB4_237;
	setp.lt.s32 	%p25, %r309, %r307;
	mov.u32 	%r1147, %r309;
	mov.u64 	%rd511, %rd587;
	@%p25 bra 	$L__BB4_237;
	setp.lt.s64 	%p26, %rd302, %rd587;
	selp.b32 	%r1147, %r307, %r309, %p26;
	min.s64 	%rd511, %rd302, %rd587;
$L__BB4_237:
	setp.lt.s32 	%p27, %r308, %r309;
	mov.u32 	%r1241, %r309;
	mov.u64 	%rd605, %rd587;
	@%p27 bra 	$L__BB4_240;
	setp.lt.s32 	%p28, %r309, %r308;
	mov.u32 	%r1241, %r308;
	mov.u64 	%rd605, %rd303;
	@%p28 bra 	$L__BB4_240;
	setp.lt.s64 	%p29, %rd303, %rd587;
	selp.b32 	%r1241, %r308, %r309, %p29;
	min.s64 	%rd605, %rd303, %rd587;
$L__BB4_240:
	add.s32 	%r1226, %r1226, 256;
	add.s64 	%rd587, %rd587, 256;
	add.s64 	%rd586, %rd586, 1024;
	add.s32 	%r1220, %r1220, 1;
	setp.ne.s32 	%p30, %r1220, 0;
	@%p30 bra 	$L__BB4_234;
$L__BB4_241:
	setp.lt.u32 	%p31, %r303, 768;
	@%p31 bra 	$L__BB4_268;
	add.s32 	%r1231, %r1226, 512;
$L__BB4_243:
	mov.u32 	%r322, %r1231;
	add.s32 	%r480, %r322, -512;
	cvt.u64.u32 	%rd461, %r480;
	add.s64 	%rd462, %rd585, %rd461;
	shl.b64 	%rd463, %rd462, 2;
	add.s64 	%rd316, %rd1, %rd463;
	add.s64 	%rd317, %rd462, %rd448;
	ld.global.u32 	%r325, [%rd316];
	setp.lt.s32 	%p32, %r1147, %r325;
	mov.u32 	%r1234, %r1147;
	mov.u64 	%rd598, %rd511;
	@%p32 bra 	$L__BB4_246;
	setp.lt.s32 	%p33, %r325, %r1147;
	mov.u32 	%r1234, %r325;
	mov.u64 	%rd598, %rd317;
	@%p33 bra 	$L__BB4_246;
	setp.lt.s64 	%p34, %rd511, %rd317;
	selp.b32 	%r1234, %r1147, %r325, %p34;
	min.s64 	%rd598, %rd511, %rd317;
$L__BB4_246:
	setp.lt.s32 	%p35, %r1241, %r325;
	mov.u32 	%r1235, %r325;
	mov.u64 	%rd599, %rd317;
	@%p35 bra 	$L__BB4_249;
	setp.lt.s32 	%p36, %r325, %r1241;
	mov.u32 	%r1235, %r1241;
	mov.u64 	%rd599, %rd605;
	@%p36 bra 	$L__BB4_249;
	setp.lt.s64 	%p37, %rd605, %rd317;
	selp.b32 	%r1235, %r1241, %r325, %p37;
	min.s64 	%rd599, %rd605, %rd317;
$L__BB4_249:
	add.s32 	%r481, %r322, -256;
	cvt.u64.u32 	%rd464, %r481;
	add.s64 	%rd465, %rd585, %rd464;
	add.s64 	%rd322, %rd465, %rd448;
	ld.global.u32 	%r330, [%rd316+1024];
	setp.lt.s32 	%p38, %r1234, %r330;
	mov.u32 	%r1236, %r1234;
	mov.u64 	%rd600, %rd598;
	@%p38 bra 	$L__BB4_252;
	setp.lt.s32 	%p39, %r330, %r1234;
	mov.u32 	%r1236, %r330;
	mov.u64 	%rd600, %rd322;
	@%p39 bra 	$L__BB4_252;
	setp.lt.s64 	%p40, %rd598, %rd322;
	selp.b32 	%r1236, %r1234, %r330, %p40;
	min.s64 	%rd600, %rd598, %rd322;
$L__BB4_252:
	setp.lt.s32 	%p41, %r1235, %r330;
	mov.u32 	%r1237, %r330;
	mov.u64 	%rd601, %rd322;
	@%p41 bra 	$L__BB4_255;
	setp.lt.s32 	%p42, %r330, %r1235;
	mov.u32 	%r1237, %r1235;
	mov.u64 	%rd601, %rd599;
	@%p42 bra 	$L__BB4_255;
	setp.lt.s64 	%p43, %rd599, %rd322;
	selp.b32 	%r1237, %r1235, %r330, %p43;
	min.s64 	%rd601, %rd599, %rd322;
$L__BB4_255:
	cvt.u64.u32 	%rd466, %r322;
	add.s64 	%rd467, %rd585, %rd466;
	add.s64 	%rd327, %rd467, %rd448;
	ld.global.u32 	%r335, [%rd316+2048];
	setp.lt.s32 	%p44, %r1236, %r335;
	mov.u32 	%r1238, %r1236;
	mov.u64 	%rd602, %rd600;
	@%p44 bra 	$L__BB4_258;
	setp.lt.s32 	%p45, %r335, %r1236;
	mov.u32 	%r1238, %r335;
	mov.u64 	%rd602, %rd327;
	@%p45 bra 	$L__BB4_258;
	setp.lt.s64 	%p46, %rd600, %rd327;
	selp.b32 	%r1238, %r1236, %r335, %p46;
	min.s64 	%rd602, %rd600, %rd327;
$L__BB4_258:
	setp.lt.s32 	%p47, %r1237, %r335;
	mov.u32 	%r1239, %r335;
	mov.u64 	%rd603, %rd327;
	@%p47 bra 	$L__BB4_261;
	setp.lt.s32 	%p48, %r335, %r1237;
	mov.u32 	%r1239, %r1237;
	mov.u64 	%rd603, %rd601;
	@%p48 bra 	$L__BB4_261;
	setp.lt.s64 	%p49, %rd601, %rd327;
	selp.b32 	%r1239, %r1237, %r335, %p49;
	min.s64 	%rd603, %rd601, %rd327;
$L__BB4_261:
	add.s32 	%r482, %r322, 256;
	cvt.u64.u32 	%rd468, %r482;
	add.s64 	%rd469, %rd585, %rd468;
	add.s64 	%rd332, %rd469, %rd448;
	ld.global.u32 	%r340, [%rd316+3072];
	setp.lt.s32 	%p50, %r1238, %r340;
	mov.u32 	%r1147, %r1238;
	mov.u64 	%rd511, %rd602;
	@%p50 bra 	$L__BB4_264;
	setp.lt.s32 	%p51, %r340, %r1238;
	mov.u32 	%r1147, %r340;
	mov.u64 	%rd511, %rd332;
	@%p51 bra 	$L__BB4_264;
	setp.lt.s64 	%p52, %rd602, %rd332;
	selp.b32 	%r1147, %r1238, %r340, %p52;
	min.s64 	%rd511, %rd602, %rd332;
$L__BB4_264:
	setp.lt.s32 	%p53, %r1239, %r340;
	mov.u32 	%r1241, %r340;
	mov.u64 	%rd605, %rd332;
	@%p53 bra 	$L__BB4_267;
	setp.lt.s32 	%p54, %r340, %r1239;
	mov.u32 	%r1241, %r1239;
	mov.u64 	%rd605, %rd603;
	@%p54 bra 	$L__BB4_267;
	setp.lt.s64 	%p55, %rd603, %rd332;
	selp.b32 	%r1241, %r1239, %r340, %p55;
	min.s64 	%rd605, %rd603, %rd332;
$L__BB4_267:
	add.s32 	%r1231, %r322, 1024;
	add.s32 	%r483, %r322, 512;
	setp.lt.s32 	%p56, %r483, %r302;
	@%p56 bra 	$L__BB4_243;
$L__BB4_268:
	// begin inline asm
	mov.u32 %r484, %laneid;
	// end inline asm
	mov.b32 	%r522, 1;
	mov.b32 	%r523, 31;
	mov.b32 	%r524, -1;
	// begin inline asm
	shfl.sync.down.b32 %r485, %r1147, %r522, %r523, %r524;
	// end inline asm
	// begin inline asm
	shfl.sync.down.b32 %r490, %r491, %r522, %r523, %r524;
	// end inline asm
	mov.b64 	{%r496, %r501}, %rd511;
	// begin inline asm
	shfl.sync.down.b32 %r495, %r496, %r522, %r523, %r524;
	// end inline asm
	// begin inline asm
	shfl.sync.down.b32 %r500, %r501, %r522, %r523, %r524;
	// end inline asm
	mov.b64 	%rd339, {%r495, %r500};
	// begin inline asm
	shfl.sync.down.b32 %r505, %r1241, %r522, %r523, %r524;
	// end inline asm
	// begin inline asm
	shfl.sync.down.b32 %r510, %r511, %r522, %r523, %r524;
	// end inline asm
	mov.b64 	{%r516, %r521}, %rd605;
	// begin inline asm
	shfl.sync.down.b32 %r515, %r516, %r522, %r523, %r524;
	// end inline asm
	// begin inline asm
	shfl.sync.down.b32 %r520, %r521, %r522, %r523, %r524;
	// end inline asm
	mov.b64 	%rd340, {%r515, %r520};
	setp.gt.s32 	%p57, %r484, 30;
	mov.u32 	%r1246, %r1241;
	mov.u64 	%rd610, %rd605;
	@%p57 bra 	$L__BB4_275;
	setp.lt.s32 	%p58, %r1147, %r485;
	mov.u32 	%r1244, %r1147;
	mov.u64 	%rd608, %rd511;
	@%p58 bra 	$L__BB4_272;
	setp.lt.s32 	%p59, %r485, %r1147;
	mov.u32 	%r1244, %r485;
	mov.u64 	%rd608, %rd339;
	@%p59 bra 	$L__BB4_272;
	setp.lt.s64 	%p60, %rd511, %rd339;
	selp.b32 	%r1244, %r1147, %r485, %p60;
	min.s64 	%rd608, %rd511, %rd339;
$L__BB4_272:
	setp.lt.s32 	%p61, %r1241, %r505;
	mov.u32 	%r1147, %r1244;
	mov.u64 	%rd511, %rd608;
	mov.u32 	%r1246, %r505;
	mov.u64 	%rd610, %rd340;
	@%p61 bra 	$L__BB4_275;
	setp.lt.s32 	%p62, %r505, %r1241;
	mov.u32 	%r1147, %r1244;
	mov.u64 	%rd511, %rd608;
	mov.u32 	%r1246, %r1241;
	mov.u64 	%rd610, %rd605;
	@%p62 bra 	$L__BB4_275;
	setp.lt.s64 	%p63, %rd605, %rd340;
	selp.b32 	%r1246, %r1241, %r505, %p63;
	min.s64 	%rd610, %rd605, %rd340;
	mov.u32 	%r1147, %r1244;
	mov.u64 	%rd511, %rd608;
$L__BB4_275:
	mov.b32 	%r562, 2;
	mov.b32 	%r563, 31;
	mov.b32 	%r564, -1;
	// begin inline asm
	shfl.sync.down.b32 %r525, %r1147, %r562, %r563, %r564;
	// end inline asm
	// begin inline asm
	shfl.sync.down.b32 %r530, %r531, %r562, %r563, %r564;
	// end inline asm
	mov.b64 	{%r536, %r541}, %rd511;
	// begin inline asm
	shfl.sync.down.b32 %r535, %r536, %r562, %r563, %r564;
	// end inline asm
	// begin inline asm
	shfl.sync.down.b32 %r540, %r541, %r562, %r563, %r564;
	// end inline asm
	mov.b64 	%rd346, {%r535, %r540};
	// begin inline asm
	shfl.sync.down.b32 %r545, %r1246, %r562, %r563, %r564;
	// end inline asm
	// begin inline asm
	shfl.sync.down.b32 %r550, %r551, %r562, %r563, %r564;
	// end inline asm
	mov.b64 	{%r556, %r561}, %rd610;
	// begin inline asm
	shfl.sync.down.b32 %r555, %r556, %r562, %r563, %r564;
	// end inline asm
	// begin inline asm
	shfl.sync.down.b32 %r560, %r561, %r562, %r563, %r564;
	// end inline asm
	mov.b64 	%rd347, {%r555, %r560};
	setp.gt.s32 	%p64, %r484, 29;
	mov.u32 	%r1249, %r1246;
	mov.u64 	%rd613, %rd610;
	@%p64 bra 	$L__BB4_282;
	setp.lt.s32 	%p65, %r1147, %r525;
	mov.u32 	%r1247, %r1147;
	mov.u64 	%rd611, %rd511;
	@%p65 bra 	$L__BB4_279;
	setp.lt.s32 	%p66, %r525, %r1147;
	mov.u32 	%r1247, %r525;
	mov.u64 	%rd611, %rd346;
	@%p66 bra 	$L__BB4_279;
	setp.lt.s64 	%p67, %rd511, %rd346;
	selp.b32 	%r1247, %r1147, %r525, %p67;
	min.s64 	%rd611, %rd511, %rd346;
$L__BB4_279:
	setp.lt.s32 	%p68, %r1246, %r545;
	mov.u32 	%r1147, %r1247;
	mov.u64 	%rd511, %rd611;
	mov.u32 	%r1249, %r545;
	mov.u64 	%rd613, %rd347;
	@%p68 bra 	$L__BB4_282;
	setp.lt.s32 	%p69, %r545, %r1246;
	mov.u32 	%r1147, %r1247;
	mov.u64 	%rd511, %rd611;
	mov.u32 	%r1249, %r1246;
	mov.u64 	%rd613, %rd610;
	@%p69 bra 	$L__BB4_282;
	setp.lt.s64 	%p70, %rd610, %rd347;
	selp.b32 	%r1249, %r1246, %r545, %p70;
	min.s64 	%rd613, %rd610, %rd347;
	mov.u32 	%r1147, %r1247;
	mov.u64 	%rd511, %rd611;
$L__BB4_282:
	mov.b32 	%r602, 4;
	mov.b32 	%r603, 31;
	mov.b32 	%r604, -1;
	// begin inline asm
	shfl.sync.down.b32 %r565, %r1147, %r602, %r603, %r604;
	// end inline asm
	// begin inline asm
	shfl.sync.down.b32 %r570, %r571, %r602, %r603, %r604;
	// end inline asm
	mov.b64 	{%r576, %r581}, %rd511;
	// begin inline asm
	shfl.sync.down.b32 %r575, %r576, %r602, %r603, %r604;
	// end inline asm
	// begin inline asm
	shfl.sync.down.b32 %r580, %r581, %r602, %r603, %r604;
	// end inline asm
	mov.b64 	%rd353, {%r575, %r580};
	// begin inline asm
	shfl.sync.down.b32 %r585, %r1249, %r602, %r603, %r604;
	// end inline asm
	// begin inline asm
	shfl.sync.down.b32 %r590, %r591, %r602, %r603, %r604;
	// end inline asm
	mov.b64 	{%r596, %r601}, %rd613;
	// begin inline asm
	shfl.sync.down.b32 %r595, %r596, %r602, %r603, %r604;
	// end inline asm
	// begin inline asm
	shfl.sync.down.b32 %r600, %r601, %r602, %r603, %r604;
	// end inline asm
	mov.b64 	%rd354, {%r595, %r600};
	setp.gt.s32 	%p71, %r484, 27;
	mov.u32 	%r1252, %r1249;
	mov.u64 	%rd616, %rd613;
	@%p71 bra 	$L__BB4_289;
	setp.lt.s32 	%p72, %r1147, %r565;
	mov.u32 	%r1250, %r1147;
	mov.u64 	%rd614, %rd511;
	@%p72 bra 	$L__BB4_286;
	setp.lt.s32 	%p73, %r565, %r1147;
	mov.u32 	%r1250, %r565;
	mov.u64 	%rd614, %rd353;
	@%p73 bra 	$L__BB4_286;
	setp.lt.s64 	%p74, %rd511, %rd353;
	selp.b32 	%r1250, %r1147, %r565, %p74;
	min.s64 	%rd614, %rd511, %rd353;
$L__BB4_286:
	setp.lt.s32 	%p75, %r1249, %r585;
	mov.u32 	%r1147, %r1250;
	mov.u64 	%rd511, %rd614;
	mov.u32 	%r1252, %r585;
	mov.u64 	%rd616, %rd354;
	@%p75 bra 	$L__BB4_289;
	setp.lt.s32 	%p76, %r585, %r1249;
	mov.u32 	%r1147, %r1250;
	mov.u64 	%rd511, %rd614;
	mov.u32 	%r1252, %r1249;
	mov.u64 	%rd616, %rd613;
	@%p76 bra 	$L__BB4_289;
	setp.lt.s64 	%p77, %rd613, %rd354;
	selp.b32 	%r1252, %r1249, %r585, %p77;
	min.s64 	%rd616, %rd613, %rd354;
	mov.u32 	%r1147, %r1250;
	mov.u64 	%rd511, %rd614;
$L__BB4_289:
	mov.b32 	%r642, 8;
	mov.b32 	%r643, 31;
	mov.b32 	%r644, -1;
	// begin inline asm
	shfl.sync.down.b32 %r605, %r1147, %r642, %r643, %r644;
	// end inline asm
	// begin inline asm
	shfl.sync.down.b32 %r610, %r611, %r642, %r643, %r644;
	// end inline asm
	mov.b64 	{%r616, %r621}, %rd511;
	// begin inline asm
	shfl.sync.down.b32 %r615, %r616, %r642, %r643, %r644;
	// end inline asm
	// begin inline asm
	shfl.sync.down.b32 %r620, %r621, %r642, %r643, %r644;
	// end inline asm
	mov.b64 	%rd360, {%r615, %r620};
	// begin inline asm
	shfl.sync.down.b32 %r625, %r1252, %r642, %r643, %r644;
	// end inline asm
	// begin inline asm
	shfl.sync.down.b32 %r630, %r631, %r642, %r643, %r644;
	// end inline asm
	mov.b64 	{%r636, %r641}, %rd616;
	// begin inline asm
	shfl.sync.down.b32 %r635, %r636, %r642, %r643, %r644;
	// end inline asm
	// begin inline asm
	shfl.sync.down.b32 %r640, %r641, %r642, %r643, %r644;
	// end inline asm
	mov.b64 	%rd361, {%r635, %r640};
	setp.gt.s32 	%p78, %r484, 23;
	mov.u32 	%r1255, %r1252;
	mov.u64 	%rd619, %rd616;
	@%p78 bra 	$L__BB4_296;
	setp.lt.s32 	%p79, %r1147, %r605;
	mov.u32 	%r1253, %r1147;
	mov.u64 	%rd617, %rd511;
	@%p79 bra 	$L__BB4_293;
	setp.lt.s32 	%p80, %r605, %r1147;
	mov.u32 	%r1253, %r605;
	mov.u64 	%rd617, %rd360;
	@%p80 bra 	$L__BB4_293;
	setp.lt.s64 	%p81, %rd511, %rd360;
	selp.b32 	%r1253, %r1147, %r605, %p81;
	min.s64 	%rd617, %rd511, %rd360;
$L__BB4_293:
	setp.lt.s32 	%p82, %r1252, %r625;
	mov.u32 	%r1147, %r1253;
	mov.u64 	%rd511, %rd617;
	mov.u32 	%r1255, %r625;
	mov.u64 	%rd619, %rd361;
	@%p82 bra 	$L__BB4_296;
	setp.lt.s32 	%p83, %r625, %r1252;
	mov.u32 	%r1147, %r1253;
	mov.u64 	%rd511, %rd617;
	mov.u32 	%r1255, %r1252;
	mov.u64 	%rd619, %rd616;
	@%p83 bra 	$L__BB4_296;
	setp.lt.s64 	%p84, %rd616, %rd361;
	selp.b32 	%r1255, %r1252, %r625, %p84;
	min.s64 	%rd619, %rd616, %rd361;
	mov.u32 	%r1147, %r1253;
	mov.u64 	%rd511, %rd617;
$L__BB4_296:
	mov.b32 	%r682, 16;
	mov.b32 	%r683, 31;
	mov.b32 	%r684, -1;
	// begin inline asm
	shfl.sync.down.b32 %r645, %r1147, %r682, %r683, %r684;
	// end inline asm
	// begin inline asm
	shfl.sync.down.b32 %r650, %r651, %r682, %r683, %r684;
	// end inline asm
	mov.b64 	{%r656, %r661}, %rd511;
	// begin inline asm
	shfl.sync.down.b32 %r655, %r656, %r682, %r683, %r684;
	// end inline asm
	// begin inline asm
	shfl.sync.down.b32 %r660, %r661, %r682, %r683, %r684;
	// end inline asm
	mov.b64 	%rd367, {%r655, %r660};
	// begin inline asm
	shfl.sync.down.b32 %r665, %r1255, %r682, %r683, %r684;
	// end inline asm
	// begin inline asm
	shfl.sync.down.b32 %r670, %r671, %r682, %r683, %r684;
	// end inline asm
	mov.b64 	{%r676, %r681}, %rd619;
	// begin inline asm
	shfl.sync.down.b32 %r675, %r676, %r682, %r683, %r684;
	// end inline asm
	// begin inline asm
	shfl.sync.down.b32 %r680, %r681, %r682, %r683, %r684;
	// end inline asm
	mov.b64 	%rd368, {%r675, %r680};
	setp.gt.s32 	%p85, %r484, 15;
	mov.u32 	%r1273, %r1255;
	mov.u64 	%rd637, %rd619;
	@%p85 bra 	$L__BB4_303;
	setp.lt.s32 	%p86, %r1147, %r645;
	mov.u32 	%r1256, %r1147;
	mov.u64 	%rd620, %rd511;
	@%p86 bra 	$L__BB4_300;
	setp.lt.s32 	%p87, %r645, %r1147;
	mov.u32 	%r1256, %r645;
	mov.u64 	%rd620, %rd367;
	@%p87 bra 	$L__BB4_300;
	setp.lt.s64 	%p88, %rd511, %rd367;
	selp.b32 	%r1256, %r1147, %r645, %p88;
	min.s64 	%rd620, %rd511, %rd367;
$L__BB4_300:
	setp.lt.s32 	%p89, %r1255, %r665;
	mov.u32 	%r1147, %r1256;
	mov.u64 	%rd511, %rd620;
	mov.u32 	%r1273, %r665;
	mov.u64 	%rd637, %rd368;
	@%p89 bra 	$L__BB4_303;
	setp.lt.s32 	%p90, %r665, %r1255;
	mov.u32 	%r1147, %r1256;
	mov.u64 	%rd511, %rd620;
	mov.u32 	%r1273, %r1255;
	mov.u64 	%rd637, %rd619;
	@%p90 bra 	$L__BB4_303;
	setp.lt.s64 	%p91, %rd619, %rd368;
	selp.b32 	%r1273, %r1255, %r665, %p91;
	min.s64 	%rd637, %rd619, %rd368;
	mov.u32 	%r1147, %r1256;
	mov.u64 	%rd511, %rd620;
$L__BB4_303:
	setp.ne.s32 	%p92, %r484, 0;
	@%p92 bra 	$L__BB4_305;
	and.b32  	%r685, %r285, 992;
	mov.u32 	%r686, _ZN6thrust24THRUST_300001_SM_1000_NS8cuda_cub4core6detail5shmemE;
	add.s32 	%r687, %r686, %r685;
	st.shared.u32 	[%r687+8], %r1147;
	st.shared.u64 	[%r687+16], %rd511;
	st.shared.u32 	[%r687+24], %r1273;
	st.shared.u64 	[%r687+32], %rd637;
$L__BB4_305:
	bar.sync 	0;
	setp.ne.s32 	%p93, %r285, 0;
	@%p93 bra 	$L__BB4_349;
	ld.shared.u32 	%r384, [_ZN6thrust24THRUST_300001_SM_1000_NS8cuda_cub4core6detail5shmemE+40];
	ld.shared.u64 	%rd374, [_ZN6thrust24THRUST_300001_SM_1000_NS8cuda_cub4core6detail5shmemE+48];
	ld.shared.u32 	%r385, [_ZN6thrust24THRUST_300001_SM_1000_NS8cuda_cub4core6detail5shmemE+56];
	ld.shared.u64 	%rd375, [_ZN6thrust24THRUST_300001_SM_1000_NS8cuda_cub4core6detail5shmemE+64];
	setp.lt.s32 	%p94, %r1147, %r384;
	mov.u32 	%r1259, %r1147;
	mov.u64 	%rd623, %rd511;
	@%p94 bra 	$L__BB4_309;
	setp.lt.s32 	%p95, %r384, %r1147;
	mov.u32 	%r1259, %r384;
	mov.u64 	%rd623, %rd374;
	@%p95 bra 	$L__BB4_309;
	setp.lt.s64 	%p96, %rd511, %rd374;
	selp.b32 	%r1259, %r1147, %r384, %p96;
	min.s64 	%rd623, %rd511, %rd374;
$L__BB4_309:
	setp.lt.s32 	%p97, %r1273, %r385;
	mov.u32 	%r1260, %r385;
	mov.u64 	%rd624, %rd375;
	@%p97 bra 	$L__BB4_313;
	setp.ge.s32 	%p98, %r385, %r1273;
	mov.u32 	%r1260, %r1273;
	mov.u64 	%rd624, %rd637;
	@%p98 bra 	$L__BB4_311;
	bra.uni 	$L__BB4_313;
$L__BB4_311:
	setp.ge.s64 	%p99, %rd637, %rd375;
	mov.u32 	%r1260, %r385;
	mov.u64 	%rd624, %rd375;
	@%p99 bra 	$L__BB4_313;
	mov.u32 	%r1260, %r1273;
	mov.u64 	%rd624, %rd637;
$L__BB4_313:
	ld.shared.u32 	%r394, [_ZN6thrust24THRUST_300001_SM_1000_NS8cuda_cub4core6detail5shmemE+72];
	ld.shared.u64 	%rd385, [_ZN6thrust24THRUST_300001_SM_1000_NS8cuda_cub4core6detail5shmemE+80];
	ld.shared.u32 	%r396, [_ZN6thrust24THRUST_300001_SM_1000_NS8cuda_cub4core6detail5shmemE+88];
	ld.shared.u64 	%rd387, [_ZN6thrust24THRUST_300001_SM_1000_NS8cuda_cub4core6detail5shmemE+96];
	setp.lt.s32 	%p100, %r1259, %r394;
	mov.u32 	%r1261, %r1259;
	mov.u64 	%rd625, %rd623;
	@%p100 bra 	$L__BB4_316;
	setp.lt.s32 	%p101, %r394, %r1259;
	mov.u32 	%r1261, %r394;
	mov.u64 	%rd625, %rd385;
	@%p101 bra 	$L__BB4_316;
	setp.lt.s64 	%p102, %rd623, %rd385;
	selp.b32 	%r1261, %r1259, %r394, %p102;
	min.s64 	%rd625, %rd623, %rd385;
$L__BB4_316:
	setp.lt.s32 	%p103, %r1260, %r396;
	mov.u32 	%r1262, %r396;
	mov.u64 	%rd626, %rd387;
	@%p103 bra 	$L__BB4_319;
	setp.lt.s32 	%p104, %r396, %r1260;
	mov.u32 	%r1262, %r1260;
	mov.u64 	%rd626, %rd624;
	@%p104 bra 	$L__BB4_319;
	setp.lt.s64 	%p105, %rd624, %rd387;
	selp.b64 	%rd626, %rd624, %rd387, %p105;
	selp.b32 	%r1262, %r1260, %r396, %p105;
$L__BB4_319:
	ld.shared.u32 	%r404, [_ZN6thrust24THRUST_300001_SM_1000_NS8cuda_cub4core6detail5shmemE+104];
	ld.shared.u64 	%rd395, [_ZN6thrust24THRUST_300001_SM_1000_NS8cuda_cub4core6detail5shmemE+112];
	ld.shared.u32 	%r406, [_ZN6thrust24THRUST_300001_SM_1000_NS8cuda_cub4core6detail5shmemE+120];
	ld.shared.u64 	%rd397, [_ZN6thrust24THRUST_300001_SM_1000_NS8cuda_cub4core6detail5shmemE+128];
	setp.lt.s32 	%p106, %r1261, %r404;
	mov.u32 	%r1263, %r1261;
	mov.u64 	%rd627, %rd625;
	@%p106 bra 	$L__BB4_322;
	setp.lt.s32 	%p107, %r404, %r1261;
	mov.u32 	%r1263, %r404;
	mov.u64 	%rd627, %rd395;
	@%p107 bra 	$L__BB4_322;
	setp.lt.s64 	%p108, %rd625, %rd395;
	selp.b32 	%r1263, %r1261, %r404, %p108;
	min.s64 	%rd627, %rd625, %rd395;
$L__BB4_322:
	setp.lt.s32 	%p109, %r1262, %r406;
	mov.u32 	%r1264, %r406;
	mov.u64 	%rd628, %rd397;
	@%p109 bra 	$L__BB4_325;
	setp.lt.s32 	%p110, %r406, %r1262;
	mov.u32 	%r1264, %r1262;
	mov.u64 	%rd628, %rd626;
	@%p110 bra 	$L__BB4_325;
	setp.lt.s64 	%p111, %rd626, %rd397;
	selp.b64 	%rd628, %rd626, %rd397, %p111;
	selp.b32 	%r1264, %r1262, %r406, %p111;
$L__BB4_325:
	ld.shared.u32 	%r414, [_ZN6thrust24THRUST_300001_SM_1000_NS8cuda_cub4core6detail5shmemE+136];
	ld.shared.u64 	%rd405, [_ZN6thrust24THRUST_300001_SM_1000_NS8cuda_cub4core6detail5shmemE+144];
	ld.shared.u32 	%r416, [_ZN6thrust24THRUST_300001_SM_1000_NS8cuda_cub4core6detail5shmemE+152];
	ld.shared.u64 	%rd407, [_ZN6thrust24THRUST_300001_SM_1000_NS8cuda_cub4core6detail5shmemE+160];
	setp.lt.s32 	%p112, %r1263, %r414;
	mov.u32 	%r1265, %r1263;
	mov.u64 	%rd629, %rd627;
	@%p112 bra 	$L__BB4_328;
	setp.lt.s32 	%p113, %r414, %r1263;
	mov.u32 	%r1265, %r414;
	mov.u64 	%rd629, %rd405;
	@%p113 bra 	$L__BB4_328;
	setp.lt.s64 	%p114, %rd627, %rd405;
	selp.b32 	%r1265, %r1263, %r414, %p114;
	min.s64 	%rd629, %rd627, %rd405;
$L__BB4_328:
	setp.lt.s32 	%p115, %r1264, %r416;
	mov.u32 	%r1266, %r416;
	mov.u64 	%rd630, %rd407;
	@%p115 bra 	$L__BB4_331;
	setp.lt.s32 	%p116, %r416, %r1264;
	mov.u32 	%r1266, %r1264;
	mov.u64 	%rd630, %rd628;
	@%p116 bra 	$L__BB4_331;
	setp.lt.s64 	%p117, %rd628, %rd407;
	selp.b64 	%rd630, %rd628, %rd407, %p117;
	selp.b32 	%r1266, %r1264, %r416, %p117;
$L__BB4_331:
	ld.shared.u32 	%r424, [_ZN6thrust24THRUST_300001_SM_1000_NS8cuda_cub4core6detail5shmemE+168];
	ld.shared.u64 	%rd415, [_ZN6thrust24THRUST_300001_SM_1000_NS8cuda_cub4core6detail5shmemE+176];
	ld.shared.u32 	%r426, [_ZN6thrust24THRUST_300001_SM_1000_NS8cuda_cub4core6detail5shmemE+184];
	ld.shared.u64 	%rd417, [_ZN6thrust24THRUST_300001_SM_1000_NS8cuda_cub4core6detail5shmemE+192];
	setp.lt.s32 	%p118, %r1265, %r424;
	mov.u32 	%r1267, %r1265;
	mov.u64 	%rd631, %rd629;
	@%p118 bra 	$L__BB4_334;
	setp.lt.s32 	%p119, %r424, %r1265;
	mov.u32 	%r1267, %r424;
	mov.u64 	%rd631, %rd415;
	@%p119 bra 	$L__BB4_334;
	setp.lt.s64 	%p120, %rd629, %rd415;
	selp.b32 	%r1267, %r1265, %r424, %p120;
	min.s64 	%rd631, %rd629, %rd415;
$L__BB4_334:
	setp.lt.s32 	%p121, %r1266, %r426;
	mov.u32 	%r1268, %r426;
	mov.u64 	%rd632, %rd417;
	@%p121 bra 	$L__BB4_337;
	setp.lt.s32 	%p122, %r426, %r1266;
	mov.u32 	%r1268, %r1266;
	mov.u64 	%rd632, %rd630;
	@%p122 bra 	$L__BB4_337;
	setp.lt.s64 	%p123, %rd630, %rd417;
	selp.b64 	%rd632, %rd630, %rd417, %p123;
	selp.b32 	%r1268, %r1266, %r426, %p123;
$L__BB4_337:
	ld.shared.u32 	%r434, [_ZN6thrust24THRUST_300001_SM_1000_NS8cuda_cub4core6detail5shmemE+200];
	ld.shared.u64 	%rd425, [_ZN6thrust24THRUST_300001_SM_1000_NS8cuda_cub4core6detail5shmemE+208];
	ld.shared.u32 	%r436, [_ZN6thrust24THRUST_300001_SM_1000_NS8cuda_cub4core6detail5shmemE+216];
	ld.shared.u64 	%rd427, [_ZN6thrust24THRUST_300001_SM_1000_NS8cuda_cub4core6detail5shmemE+224];
	setp.lt.s32 	%p124, %r1267, %r434;
	mov.u32 	%r1269, %r1267;
	mov.u64 	%rd633, %rd631;
	@%p124 bra 	$L__BB4_340;
	setp.lt.s32 	%p125, %r434, %r1267;
	mov.u32 	%r1269, %r434;
	mov.u64 	%rd633, %rd425;
	@%p125 bra 	$L__BB4_340;
	setp.lt.s64 	%p126, %rd631, %rd425;
	selp.b32 	%r1269, %r1267, %r434, %p126;
	min.s64 	%rd633, %rd631, %rd425;
$L__BB4_340:
	setp.lt.s32 	%p127, %r1268, %r436;
	mov.u32 	%r1270, %r436;
	mov.u64 	%rd634, %rd427;
	@%p127 bra 	$L__BB4_343;
	setp.lt.s32 	%p128, %r436, %r1268;
	mov.u32 	%r1270, %r1268;
	mov.u64 	%rd634, %rd632;
	@%p128 bra 	$L__BB4_343;
	setp.lt.s64 	%p129, %rd632, %rd427;
	selp.b64 	%rd634, %rd632, %rd427, %p129;
	selp.b32 	%r1270, %r1268, %r436, %p129;
$L__BB4_343:
	ld.shared.u32 	%r444, [_ZN6thrust24THRUST_300001_SM_1000_NS8cuda_cub4core6detail5shmemE+232];
	ld.shared.u64 	%rd435, [_ZN6thrust24THRUST_300001_SM_1000_NS8cuda_cub4core6detail5shmemE+240];
	ld.shared.u32 	%r446, [_ZN6thrust24THRUST_300001_SM_1000_NS8cuda_cub4core6detail5shmemE+248];
	ld.shared.u64 	%rd437, [_ZN6thrust24THRUST_300001_SM_1000_NS8cuda_cub4core6detail5shmemE+256];
	setp.lt.s32 	%p130, %r1269, %r444;
	mov.u32 	%r1147, %r1269;
	mov.u64 	%rd511, %rd633;
	@%p130 bra 	$L__BB4_346;
	setp.lt.s32 	%p131, %r444, %r1269;
	mov.u32 	%r1147, %r444;
	mov.u64 	%rd511, %rd435;
	@%p131 bra 	$L__BB4_346;
	setp.lt.s64 	%p132, %rd633, %rd435;
	selp.b32 	%r1147, %r1269, %r444, %p132;
	min.s64 	%rd511, %rd633, %rd435;
$L__BB4_346:
	setp.lt.s32 	%p133, %r1270, %r446;
	mov.u32 	%r1273, %r446;
	mov.u64 	%rd637, %rd437;
	@%p133 bra 	$L__BB4_349;
	setp.lt.s32 	%p134, %r446, %r1270;
	mov.u32 	%r1273, %r1270;
	mov.u64 	%rd637, %rd634;
	@%p134 bra 	$L__BB4_349;
	setp.lt.s64 	%p135, %rd634, %rd437;
	selp.b64 	%rd637, %rd634, %rd437, %p135;
	selp.b32 	%r1273, %r1270, %r446, %p135;
$L__BB4_349:
	mov.u32 	%r1115, %tid.x;
	setp.ne.s32 	%p339, %r1115, 0;
	@%p339 bra 	$L__BB4_351;
	cvta.to.global.u64 	%rd482, %rd449;
	st.global.u32 	[%rd482], %r1147;
	st.global.u64 	[%rd482+8], %rd511;
	st.global.u32 	[%rd482+16], %r1273;
	st.global.u64 	[%rd482+24], %rd637;
$L__BB4_351:
	ret;

}
	// .globl	_ZN6thrust24THRUST_300001_SM_1000_NS8cuda_cub4core6detail13_kernel_agentINS1_8__reduce11ReduceAgentINS0_18transform_iteratorINS1_9__extrema12arg_minmax_fIilN4cuda3std3__44lessIiEEE15duplicate_tupleENS0_12zip_iteratorINSC_5tupleIJNS0_6detail15normal_iteratorINS0_10device_ptrIiEEEENS0_17counting_iteratorIlNS0_11use_defaultESP_SP_EEEEEEENSI_IJNSI_IJilEEEST_EEESU_EEPSU_SU_lSF_EEJSV_SW_lN3cub18CUB_300001_SM_100013GridEvenShareIlEENSZ_9GridQueueIyEESF_EEEvDpT0_
.visible .entry _ZN6thrust24THRUST_300001_SM_1000_NS8cuda_cub4core6detail13_kernel_agentINS1_8__reduce11ReduceAgentINS0_18transform_iteratorINS1_9__extrema12arg_minmax_fIilN4cuda3std3__44lessIiEEE15duplicate_tupleENS0_12zip_iteratorINSC_5tupleIJNS0_6detail15normal_iteratorINS0_10device_ptrIiEEEENS0_17counting_iteratorIlNS0_11use_defaultESP_SP_EEEEEEENSI_IJNSI_IJilEEEST_EEESU_EEPSU_SU_lSF_EEJSV_SW_lN3cub18CUB_300001_SM_100013GridEvenShareIlEENSZ_9GridQueueIyEESF_EEEvDpT0_(
	.param .align 8 .b8 _ZN6thrust24THRUST_300001_SM_1000_NS8cuda_cub4core6detail13_kernel_agentINS1_8__reduce11ReduceAgentINS0_18transform_iteratorINS1_9__extrema12arg_minmax_fIilN4cuda3std3__44lessIiEEE15duplicate_tupleENS0_12zip_iteratorINSC_5tupleIJNS0_6detail15normal_iteratorINS0_10device_ptrIiEEEENS0_17counting_iteratorIlNS0_11use_defaultESP_SP_EEEEEEENSI_IJNSI_IJilEEEST_EEESU_EEPSU_SU_lSF_EEJSV_SW_lN3cub18CUB_300001_SM_100013GridEvenShareIlEENSZ_9GridQueueIyEESF_EEEvDpT0__param_0[24],
	.param .u64 .ptr .align 1 _ZN6thrust24THRUST_300001_SM_1000_NS8cuda_cub4core6detail13_kernel_agentINS1_8__reduce11ReduceAgentINS0_18transform_iteratorINS1_9__extrema12arg_minmax_fIilN4cuda3std3__44lessIiEEE15duplicate_tupleENS0_12zip_iteratorINSC_5tupleIJNS0_6detail15normal_iteratorINS0_10device_ptrIiEEEENS0_17counting_iteratorIlNS0_11use_defaultESP_SP_EEEEEEENSI_IJNSI_IJilEEEST_EEESU_EEPSU_SU_lSF_EEJSV_SW_lN3cub18CUB_300001_SM_100013GridEvenShareIlEENSZ_9GridQueueIyEESF_EEEvDpT0__param_1,
	.param .u64 _ZN6thrust24THRUST_300001_SM_1000_NS8cuda_cub4core6detail13_kernel_agentINS1_8__reduce11ReduceAgentINS0_18transform_iteratorINS1_9__extrema12arg_minmax_fIilN4cuda3std3__44lessIiEEE15duplicate_tupleENS0_12zip_iteratorINSC_5tupleIJNS0_6detail15normal_iteratorINS0_10device_ptrIiEEEENS0_17counting_iteratorIlNS0_11use_defaultESP_SP_EEEEEEENSI_IJNSI_IJilEEEST_EEESU_EEPSU_SU_lSF_EEJSV_SW_lN3cub18CUB_300001_SM_100013GridEvenShareIlEENSZ_9GridQueueIyEESF_EEEvDpT0__param_2,
	.param .align 8 .b8 _ZN6thrust24THRUST_300001_SM_1000_NS8cuda_cub4core6detail13_kernel_agentINS1_8__reduce11ReduceAgentINS0_18transform_iteratorINS1_9__extrema12arg_minmax_fIilN4cuda3std3__44lessIiEEE15duplicate_tupleENS0_12zip_iteratorINSC_5tupleIJNS0_6detail15normal_iteratorINS0_10device_ptrIiEEEENS0_17counting_iteratorIlNS0_11use_defaultESP_SP_EEEEEEENSI_IJNSI_IJilEEEST_EEESU_EEPSU_SU_lSF_EEJSV_SW_lN3cub18CUB_300001_SM_100013GridEvenShareIlEENSZ_9GridQueueIyEESF_EEEvDpT0__param_3[72],
	.param .align 8 .b8 _ZN6thrust24THRUST_300001_SM_1000_NS8cuda_cub4core6detail13_kernel_agentINS1_8__reduce11ReduceAgentINS0_18transform_iteratorINS1_9__extrema12arg_minmax_fIilN4cuda3std3__44lessIiEEE15duplicate_tupleENS0_12zip_iteratorINSC_5tupleIJNS0_6detail15normal_iteratorINS0_10device_ptrIiEEEENS0_17counting_iteratorIlNS0_11use_defaultESP_SP_EEEEEEENSI_IJNSI_IJilEEEST_EEESU_EEPSU_SU_lSF_EEJSV_SW_lN3cub18CUB_300001_SM_100013GridEvenShareIlEENSZ_9GridQueueIyEESF_EEEvDpT0__param_4[8],
	.param .align 1 .b8 _ZN6thrust24THRUST_300001_SM_1000_NS8cuda_cub4core6detail13_kernel_agentINS1_8__reduce11ReduceAgentINS0_18transform_iteratorINS1_9__extrema12arg_minmax_fIilN4cuda3std3__44lessIiEEE15duplicate_tupleENS0_12zip_iteratorINSC_5tupleIJNS0_6detail15normal_iteratorINS0_10device_ptrIiEEEENS0_17counting_iteratorIlNS0_11use_defaultESP_SP_EEEEEEENSI_IJNSI_IJilEEEST_EEESU_EEPSU_SU_lSF_EEJSV_SW_lN3cub18CUB_300001_SM_100013GridEvenShareIlEENSZ_9GridQueueIyEESF_EEEvDpT0__param_5[1]
)
.maxntid 256
{
	.reg .pred 	%p<342>;
	.reg .b32 	%r<1273>;
	.reg .b64 	%rd<657>;

	ld.param.u64 	%rd3, [_ZN6thrust24THRUST_300001_SM_1000_NS8cuda_cub4core6detail13_kernel_agentINS1_8__reduce11ReduceAgentINS0_18transform_iteratorINS1_9__extrema12arg_minmax_fIilN4cuda3std3__44lessIiEEE15duplicate_tupleENS0_12zip_iteratorINSC_5tupleIJNS0_6detail15normal_iteratorINS0_10device_ptrIiEEEENS0_17counting_iteratorIlNS0_11use_defaultESP_SP_EEEEEEENSI_IJNSI_IJilEEEST_EEESU_EEPSU_SU_lSF_EEJSV_SW_lN3cub18CUB_300001_SM_100013GridEvenShareIlEENSZ_9GridQueueIyEESF_EEEvDpT0__param_0+8];
	ld.param.u64 	%rd451, [_ZN6thrust24THRUST_300001_SM_1000_NS8cuda_cub4core6detail13_kernel_agentINS1_8__reduce11ReduceAgentINS0_18transform_iteratorINS1_9__extrema12arg_minmax_fIilN4cuda3std3__44lessIiEEE15duplicate_tupleENS0_12zip_iteratorINSC_5tupleIJNS0_6detail15normal_iteratorINS0_10device_ptrIiEEEENS0_17counting_iteratorIlNS0_11use_defaultESP_SP_EEEEEEENSI_IJNSI_IJilEEEST_EEESU_EEPSU_SU_lSF_EEJSV_SW_lN3cub18CUB_300001_SM_100013GridEvenShareIlEENSZ_9GridQueueIyEESF_EEEvDpT0__param_0];
	ld.param.u64 	%rd452, [_ZN6thrust24THRUST_300001_SM_1000_NS8cuda_cub4core6detail13_kernel_agentINS1_8__reduce11ReduceAgentINS0_18transform_iteratorINS1_9__extrema12arg_minmax_fIilN4cuda3std3__44lessIiEEE15duplicate_tupleENS0_12zip_iteratorINSC_5tupleIJNS0_6detail15normal_iteratorINS0_10device_ptrIiEEEENS0_17counting_iteratorIlNS0_11use_defaultESP_SP_EEEEEEENSI_IJNSI_IJilEEEST_EEESU_EEPSU_SU_lSF_EEJSV_SW_lN3cub18CUB_300001_SM_100013GridEvenShareIlEENSZ_9GridQueueIyEESF_EEEvDpT0__param_4];
	ld.param.u64 	%rd449, [_ZN6thrust24THRUST_300001_SM_1000_NS8cuda_cub4core6detail13_kernel_agentINS1_8__reduce11ReduceAgentINS0_18transform_iteratorINS1_9__extrema12arg_minmax_fIilN4cuda3std3__44lessIiEEE15duplicate_tupleENS0_12zip_iteratorINSC_5tupleIJNS0_6detail15normal_iteratorINS0_10device_ptrIiEEEENS0_17counting_iteratorIlNS0_11use_defaultESP_SP_EEEEEEENSI_IJNSI_IJilEEEST_EEESU_EEPSU_SU_lSF_EEJSV_SW_lN3cub18CUB_300001_SM_100013GridEvenShareIlEENSZ_9GridQueueIyEESF_EEEvDpT0__param_1];
	ld.param.u64 	%rd450, [_ZN6thrust24THRUST_300001_SM_1000_NS8cuda_cub4core6detail13_kernel_agentINS1_8__reduce11ReduceAgentINS0_18transform_iteratorINS1_9__extrema12arg_minmax_fIilN4cuda3std3__44lessIiEEE15duplicate_tupleENS0_12zip_iteratorINSC_5tupleIJNS0_6detail15normal_iteratorINS0_10device_ptrIiEEEENS0_17counting_iteratorIlNS0_11use_defaultESP_SP_EEEEEEENSI_IJNSI_IJilEEEST_EEESU_EEPSU_SU_lSF_EEJSV_SW_lN3cub18CUB_300001_SM_100013GridEvenShareIlEENSZ_9GridQueueIyEESF_EEEvDpT0__param_2];
	cvta.to.global.u64 	%rd1, %rd452;
	cvta.to.global.u64 	%rd2, %rd451;
	mov.u32 	%r1, %ctaid.x;
	shl.b32 	%r459, %r1, 9;
	cvt.u64.u32 	%rd4, %r459;
	mov.u32 	%r460, %nctaid.x;
	shl.b32 	%r461, %r460, 9;
	cvt.u64.u32 	%rd5, %r461;
	add.s64 	%rd453, %rd4, 512;
	setp.le.s64 	%p1, %rd453, %rd450;
	@%p1 bra 	$L__BB5_216;
	cvt.u32.u64 	%r684, %rd4;
	cvt.u32.u64 	%r2, %rd450;
	sub.s32 	%r3, %r2, %r684;
	mov.u32 	%r4, %tid.x;
	setp.ge.s32 	%p138, %r4, %r3;
	mov.b32 	%r1137, 0;
	mov.b64 	%rd521, 0;
	mov.u32 	%r1122, %r4;
	@%p138 bra 	$L__BB5_3;
	cvt.u64.u32 	%rd481, %r4;
	add.s64 	%rd482, %rd4, %rd481;
	shl.b64 	%rd483, %rd482, 2;
	add.s64 	%rd484, %rd2, %rd483;
	add.s64 	%rd521, %rd3, %rd482;
	ld.global.u32 	%r1137, [%rd484];
	add.s32 	%r1122, %r4, 256;
$L__BB5_3:
	setp.ge.s32 	%p139, %r1122, %r3;
	mov.u64 	%rd520, %rd521;
	mov.u32 	%r1136, %r1137;
	@%p139 bra 	$L__BB5_40;
	not.b32 	%r687, %r1122;
	add.s32 	%r688, %r687, %r2;
	sub.s32 	%r9, %r688, %r684;
	and.b32  	%r689, %r9, 768;
	setp.eq.s32 	%p140, %r689, 768;
	mov.u32 	%r1136, %r1137;
	mov.u64 	%rd520, %rd521;
	@%p140 bra 	$L__BB5_13;
	cvt.u64.u32 	%rd486, %r1122;
	add.s64 	%rd487, %rd486, %rd4;
	add.s64 	%rd503, %rd487, %rd3;
	shl.b64 	%rd488, %rd487, 2;
	add.s64 	%rd502, %rd2, %rd488;
	shr.u32 	%r690, %r9, 8;
	add.s32 	%r691, %r690, 1;
	and.b32  	%r692, %r691, 3;
	neg.s32 	%r1116, %r692;
	mov.u32 	%r1136, %r1137;
	mov.u64 	%rd520, %rd521;
$L__BB5_6:
	.pragma "nounroll";
	mov.u64 	%rd13, %rd521;
	mov.u32 	%r14, %r1137;
	mov.u64 	%rd12, %rd520;
	mov.u32 	%r13, %r1136;
	ld.global.u32 	%r15, [%rd502];
	setp.lt.s32 	%p141, %r13, %r15;
	@%p141 bra 	$L__BB5_9;
	setp.lt.s32 	%p142, %r15, %r13;
	mov.u64 	%rd520, %rd503;
	mov.u32 	%r1136, %r15;
	@%p142 bra 	$L__BB5_9;
	setp.lt.s64 	%p143, %rd12, %rd503;
	min.s64 	%rd520, %rd12, %rd503;
	selp.b32 	%r1136, %r13, %r15, %p143;
$L__BB5_9:
	setp.lt.s32 	%p144, %r14, %r15;
	mov.u32 	%r1137, %r15;
	mov.u64 	%rd521, %rd503;
	@%p144 bra 	$L__BB5_12;
	setp.lt.s32 	%p145, %r15, %r14;
	mov.u32 	%r1137, %r14;
	mov.u64 	%rd521, %rd13;
	@%p145 bra 	$L__BB5_12;
	setp.lt.s64 	%p146, %rd13, %rd503;
	selp.b32 	%r1137, %r14, %r15, %p146;
	min.s64 	%rd521, %rd13, %rd503;
$L__BB5_12:
	add.s32 	%r1122, %r1122, 256;
	add.s64 	%rd503, %rd503, 256;
	add.s64 	%rd502, %rd502, 1024;
	add.s32 	%r1116, %r1116, 1;
	setp.ne.s32 	%p147, %r1116, 0;
	@%p147 bra 	$L__BB5_6;
$L__BB5_13:
	setp.lt.u32 	%p148, %r9, 768;
	@%p148 bra 	$L__BB5_40;
	add.s32 	%r1127, %r1122, 512;
$L__BB5_15:
	mov.u32 	%r28, %r1127;
	add.s32 	%r693, %r28, -512;
	cvt.s64.s32 	%rd489, %r693;
	add.s64 	%rd490, %rd489, %rd4;
	shl.b64 	%rd491, %rd490, 2;
	add.s64 	%rd26, %rd2, %rd491;
	add.s64 	%rd27, %rd490, %rd3;
	ld.global.u32 	%r31, [%rd26];
	setp.lt.s32 	%p149, %r1136, %r31;
	mov.u64 	%rd514, %rd520;
	mov.u32 	%r1130, %r1136;
	@%p149 bra 	$L__BB5_18;
	setp.lt.s32 	%p150, %r31, %r1136;
	mov.u64 	%rd514, %rd27;
	mov.u32 	%r1130, %r31;
	@%p150 bra 	$L__BB5_18;
	setp.lt.s64 	%p151, %rd520, %rd27;
	min.s64 	%rd514, %rd520, %rd27;
	selp.b32 	%r1130, %r1136, %r31, %p151;
$L__BB5_18:
	setp.lt.s32 	%p152, %r1137, %r31;
	mov.u32 	%r1131, %r31;
	mov.u64 	%rd515, %rd27;
	@%p152 bra 	$L__BB5_21;
	setp.lt.s32 	%p153, %r31, %r1137;
	mov.u32 	%r1131, %r1137;
	mov.u64 	%rd515, %rd521;
	@%p153 bra 	$L__BB5_21;
	setp.lt.s64 	%p154, %rd521, %rd27;
	selp.b32 	%r1131, %r1137, %r31, %p154;
	min.s64 	%rd515, %rd521, %rd27;
$L__BB5_21:
	add.s32 	%r694, %r28, -256;
	cvt.s64.s32 	%rd492, %r694;
	add.s64 	%rd493, %rd492, %rd4;
	add.s64 	%rd32, %rd493, %rd3;
	ld.global.u32 	%r36, [%rd26+1024];
	setp.lt.s32 	%p155, %r1130, %r36;
	mov.u64 	%rd516, %rd514;
	mov.u32 	%r1132, %r1130;
	@%p155 bra 	$L__BB5_24;
	setp.lt.s32 	%p156, %r36, %r1130;
	mov.u64 	%rd516, %rd32;
	mov.u32 	%r1132, %r36;
	@%p156 bra 	$L__BB5_24;
	setp.lt.s64 	%p157, %rd514, %rd32;
	min.s64 	%rd516, %rd514, %rd32;
	selp.b32 	%r1132, %r1130, %r36, %p157;
$L__BB5_24:
	setp.lt.s32 	%p158, %r1131, %r36;
	mov.u32 	%r1133, %r36;
	mov.u64 	%rd517, %rd32;
	@%p158 bra 	$L__BB5_27;
	setp.lt.s32 	%p159, %r36, %r1131;
	mov.u32 	%r1133, %r1131;
	mov.u64 	%rd517, %rd515;
	@%p159 bra 	$L__BB5_27;
	setp.lt.s64 	%p160, %rd515, %rd32;
	selp.b32 	%r1133, %r1131, %r36, %p160;
	min.s64 	%rd517, %rd515, %rd32;
$L__BB5_27:
	cvt.s64.s32 	%rd494, %r28;
	add.s64 	%rd495, %rd494, %rd4;
	add.s64 	%rd37, %rd495, %rd3;
	ld.global.u32 	%r41, [%rd26+2048];
	setp.lt.s32 	%p161, %r1132, %r41;
	mov.u64 	%rd518, %rd516;
	mov.u32 	%r1134, %r1132;
	@%p161 bra 	$L__BB5_30;
	setp.lt.s32 	%p162, %r41, %r1132;
	mov.u64 	%rd518, %rd37;
	mov.u32 	%r1134, %r41;
	@%p162 bra 	$L__BB5_30;
	setp.lt.s64 	%p163, %rd516, %rd37;
	min.s64 	%rd518, %rd516, %rd37;
	selp.b32 	%r1134, %r1132, %r41, %p163;
$L__BB5_30:
	setp.lt.s32 	%p164, %r1133, %r41;
	mov.u32 	%r1135, %r41;
	mov.u64 	%rd519, %rd37;
	@%p164 bra 	$L__BB5_33;
	setp.lt.s32 	%p165, %r41, %r1133;
	mov.u32 	%r1135, %r1133;
	mov.u64 	%rd519, %rd517;
	@%p165 bra 	$L__BB5_33;
	setp.lt.s64 	%p166, %rd517, %rd37;
	selp.b32 	%r1135, %r1133, %r41, %p166;
	min.s64 	%rd519, %rd517, %rd37;
$L__BB5_33:
	add.s32 	%r695, %r28, 256;
	cvt.s64.s32 	%rd496, %r695;
	add.s64 	%rd497, %rd496, %rd4;
	add.s64 	%rd42, %rd497, %rd3;
	ld.global.u32 	%r46, [%rd26+3072];
	setp.lt.s32 	%p167, %r1134, %r46;
	mov.u64 	%rd520, %rd518;
	mov.u32 	%r1136, %r1134;
	@%p167 bra 	$L__BB5_36;
	setp.lt.s32 	%p168, %r46, %r1134;
	mov.u64 	%rd520, %rd42;
	mov.u32 	%r1136, %r46;
	@%p168 bra 	$L__BB5_36;
	setp.lt.s64 	%p169, %rd518, %rd42;
	min.s64 	%rd520, %rd518, %rd42;
	selp.b32 	%r1136, %r1134, %r46, %p169;
$L__BB5_36:
	setp.lt.s32 	%p170, %r1135, %r46;
	mov.u32 	%r1137, %r46;
	mov.u64 	%rd521, %rd42;
	@%p170 bra 	$L__BB5_39;
	setp.lt.s32 	%p171, %r46, %r1135;
	mov.u32 	%r1137, %r1135;
	mov.u64 	%rd521, %rd519;
	@%p171 bra 	$L__BB5_39;
	setp.lt.s64 	%p172, %rd519, %rd42;
	selp.b32 	%r1137, %r1135, %r46, %p172;
	min.s64 	%rd521, %rd519, %rd42;
$L__BB5_39:
	add.s32 	%r1127, %r28, 1024;
	add.s32 	%r696, %r28, 512;
	setp.lt.s32 	%p173, %r696, %r3;
	@%p173 bra 	$L__BB5_15;
$L__BB5_40:
	setp.lt.s32 	%p174, %r3, 256;
	@%p174 bra 	$L__BB5_122;
	// begin inline asm
	mov.u32 %r909, %laneid;
	// end inline asm
	mov.b32 	%r947, 1;
	mov.b32 	%r948, 31;
	mov.b32 	%r949, -1;
	// begin inline asm
	shfl.sync.down.b32 %r910, %r1136, %r947, %r948, %r949;
	// end inline asm
	// begin inline asm
	shfl.sync.down.b32 %r915, %r916, %r947, %r948, %r949;
	// end inline asm
	mov.b64 	{%r921, %r926}, %rd520;
	// begin inline asm
	shfl.sync.down.b32 %r920, %r921, %r947, %r948, %r949;
	// end inline asm
	// begin inline asm
	shfl.sync.down.b32 %r925, %r926, %r947, %r948, %r949;
	// end inline asm
	mov.b64 	%rd49, {%r920, %r925};
	// begin inline asm
	shfl.sync.down.b32 %r930, %r1137, %r947, %r948, %r949;
	// end inline asm
	// begin inline asm
	shfl.sync.down.b32 %r935, %r936, %r947, %r948, %r949;
	// end inline asm
	mov.b64 	{%r941, %r946}, %rd521;
	// begin inline asm
	shfl.sync.down.b32 %r940, %r941, %r947, %r948, %r949;
	// end inline asm
	// begin inline asm
	shfl.sync.down.b32 %r945, %r946, %r947, %r948, %r949;
	// end inline asm
	mov.b64 	%rd50, {%r940, %r945};
	setp.gt.s32 	%p262, %r909, 30;
	mov.u64 	%rd525, %rd521;
	mov.u32 	%r1141, %r1137;
	mov.u64 	%rd529, %rd520;
	mov.u32 	%r1145, %r1136;
	@%p262 bra 	$L__BB5_48;
	setp.lt.s32 	%p263, %r1136, %r910;
	mov.u64 	%rd529, %rd520;
	mov.u32 	%r1145, %r1136;
	@%p263 bra 	$L__BB5_45;
	setp.lt.s32 	%p264, %r910, %r1136;
	mov.u64 	%rd529, %rd49;
	mov.u32 	%r1145, %r910;
	@%p264 bra 	$L__BB5_45;
	setp.lt.s64 	%p265, %rd520, %rd49;
	min.s64 	%rd529, %rd520, %rd49;
	selp.b32 	%r1145, %r1136, %r910, %p265;
$L__BB5_45:
	setp.lt.s32 	%p266, %r1137, %r930;
	mov.u64 	%rd525, %rd50;
	mov.u32 	%r1141, %r930;
	@%p266 bra 	$L__BB5_48;
	setp.lt.s32 	%p267, %r930, %r1137;
	mov.u64 	%rd525, %rd521;
	mov.u32 	%r1141, %r1137;
	@%p267 bra 	$L__BB5_48;
	setp.lt.s64 	%p268, %rd521, %rd50;
	selp.b32 	%r1141, %r1137, %r930, %p268;
	min.s64 	%rd525, %rd521, %rd50;
$L__BB5_48:
	mov.b32 	%r987, 2;
	mov.b32 	%r988, 31;
	mov.b32 	%r989, -1;
	// begin inline asm
	shfl.sync.down.b32 %r950, %r1145, %r987, %r988, %r989;
	// end inline asm
	// begin inline asm
	shfl.sync.down.b32 %r955, %r956, %r987, %r988, %r989;
	// end inline asm
	mov.b64 	{%r961, %r966}, %rd529;
	// begin inline asm
	shfl.sync.down.b32 %r960, %r961, %r987, %r988, %r989;
	// end inline asm
	// begin inline asm
	shfl.sync.down.b32 %r965, %r966, %r987, %r988, %r989;
	// end inline asm
	mov.b64 	%rd56, {%r960, %r965};
	// begin inline asm
	shfl.sync.down.b32 %r970, %r1141, %r987, %r988, %r989;
	// end inline asm
	// begin inline asm
	shfl.sync.down.b32 %r975, %r976, %r987, %r988, %r989;
	// end inline asm
	mov.b64 	{%r981, %r986}, %rd525;
	// begin inline asm
	shfl.sync.down.b32 %r980, %r981, %r987, %r988, %r989;
	// end inline asm
	// begin inline asm
	shfl.sync.down.b32 %r985, %r986, %r987, %r988, %r989;
	// end inline asm
	mov.b64 	%rd57, {%r980, %r985};
	setp.gt.s32 	%p269, %r909, 29;
	mov.u64 	%rd528, %rd525;
	mov.u32 	%r1144, %r1141;
	@%p269 bra 	$L__BB5_55;
	setp.lt.s32 	%p270, %r1145, %r950;
	mov.u64 	%rd527, %rd529;
	mov.u32 	%r1143, %r1145;
	@%p270 bra 	$L__BB5_52;
	setp.lt.s32 	%p271, %r950, %r1145;
	mov.u64 	%rd527, %rd56;
	mov.u32 	%r1143, %r950;
	@%p271 bra 	$L__BB5_52;
	setp.lt.s64 	%p272, %rd529, %rd56;
	min.s64 	%rd527, %rd529, %rd56;
	selp.b32 	%r1143, %r1145, %r950, %p272;
$L__BB5_52:
	setp.lt.s32 	%p273, %r1141, %r970;
	mov.u64 	%rd528, %rd57;
	mov.u32 	%r1144, %r970;
	mov.u64 	%rd529, %rd527;
	mov.u32 	%r1145, %r1143;
	@%p273 bra 	$L__BB5_55;
	setp.lt.s32 	%p274, %r970, %r1141;
	mov.u64 	%rd528, %rd525;
	mov.u32 	%r1144, %r1141;
	mov.u64 	%rd529, %rd527;
	mov.u32 	%r1145, %r1143;
	@%p274 bra 	$L__BB5_55;
	setp.lt.s64 	%p275, %rd525, %rd57;
	selp.b32 	%r1144, %r1141, %r970, %p275;
	min.s64 	%rd528, %rd525, %rd57;
	mov.u64 	%rd529, %rd527;
	mov.u32 	%r1145, %r1143;
$L__BB5_55:
	mov.b32 	%r1027, 4;
	mov.b32 	%r1028, 31;
	mov.b32 	%r1029, -1;
	// begin inline asm
	shfl.sync.down.b32 %r990, %r1145, %r1027, %r1028, %r1029;
	// end inline asm
	// begin inline asm
	shfl.sync.down.b32 %r995, %r996, %r1027, %r1028, %r1029;
	// end inline asm
	mov.b64 	{%r1001, %r1006}, %rd529;
	// begin inline asm
	shfl.sync.down.b32 %r1000, %r1001, %r1027, %r1028, %r1029;
	// end inline asm
	// begin inline asm
	shfl.sync.down.b32 %r1005, %r1006, %r1027, %r1028, %r1029;
	// end inline asm
	mov.b64 	%rd63, {%r1000, %r1005};
	// begin inline asm
	shfl.sync.down.b32 %r1010, %r1144, %r1027, %r1028, %r1029;
	// end inline asm
	// begin inline asm
	shfl.sync.down.b32 %r1015, %r1016, %r1027, %r1028, %r1029;
	// end inline asm
	mov.b64 	{%r1021, %r1026}, %rd528;
	// begin inline asm
	shfl.sync.down.b32 %r1020, %r1021, %r1027, %r1028, %r1029;
	// end inline asm
	// begin inline asm
	shfl.sync.down.b32 %r1025, %r1026, %r1027, %r1028, %r1029;
	// end inline asm
	mov.b64 	%rd64, {%r1020, %r1025};
	setp.gt.s32 	%p276, %r909, 27;
	mov.u64 	%rd531, %rd528;
	mov.u32 	%r1147, %r1144;
	@%p276 bra 	$L__BB5_62;
	setp.lt.s32 	%p277, %r1145, %r990;
	mov.u64 	%rd530, %rd529;
	mov.u32 	%r1146, %r1145;
	@%p277 bra 	$L__BB5_59;
	setp.lt.s32 	%p278, %r990, %r1145;
	mov.u64 	%rd530, %rd63;
	mov.u32 	%r1146, %r990;
	@%p278 bra 	$L__BB5_59;
	setp.lt.s64 	%p279, %rd529, %rd63;
	min.s64 	%rd530, %rd529, %rd63;
	selp.b32 	%r1146, %r1145, %r990, %p279;
$L__BB5_59:
	setp.lt.s32 	%p280, %r1144, %r1010;
	mov.u64 	%rd531, %rd64;
	mov.u32 	%r1147, %r1010;
	mov.u64 	%rd529, %rd530;
	mov.u32 	%r1145, %r1146;
	@%p280 bra 	$L__BB5_62;
	setp.lt.s32 	%p281, %r1010, %r1144;
	mov.u64 	%rd531, %rd528;
	mov.u32 	%r1147, %r1144;
	mov.u64 	%rd529, %rd530;
	mov.u32 	%r1145, %r1146;
	@%p281 bra 	$L__BB5_62;
	setp.lt.s64 	%p282, %rd528, %rd64;
	selp.b32 	%r1147, %r1144, %r1010, %p282;
	min.s64 	%rd531, %rd528, %rd64;
	mov.u64 	%rd529, %rd530;
	mov.u32 	%r1145, %r1146;
$L__BB5_62:
	mov.b32 	%r1067, 8;
	mov.b32 	%r1068, 31;
	mov.b32 	%r1069, -1;
	// begin inline asm
	shfl.sync.down.b32 %r1030, %r1145, %r1067, %r1068, %r1069;
	// end inline asm
	// begin inline asm
	shfl.sync.down.b32 %r1035, %r1036, %r1067, %r1068, %r1069;
	// end inline asm
	mov.b64 	{%r1041, %r1046}, %rd529;
	// begin inline asm
	shfl.sync.down.b32 %r1040, %r1041, %r1067, %r1068, %r1069;
	// end inline asm
	// begin inline asm
	shfl.sync.down.b32 %r1045, %r1046, %r1067, %r1068, %r1069;
	// end inline asm
	mov.b64 	%rd70, {%r1040, %r1045};
	// begin inline asm
	shfl.sync.down.b32 %r1050, %r1147, %r1067, %r1068, %r1069;
	// end inline asm
	// begin inline asm
	shfl.sync.down.b32 %r1055, %r1056, %r1067, %r1068, %r1069;
	// end inline asm
	mov.b64 	{%r1061, %r1066}, %rd531;
	// begin inline asm
	shfl.sync.down.b32 %r1060, %r1061, %r1067, %r1068, %r1069;
	// end inline asm
	// begin inline asm
	shfl.sync.down.b32 %r1065, %r1066, %r1067, %r1068, %r1069;
	// end inline asm
	mov.b64 	%rd71, {%r1060, %r1065};
	setp.gt.s32 	%p283, %r909, 23;
	mov.u64 	%rd534, %rd531;
	mov.u32 	%r1150, %r1147;
	@%p283 bra 	$L__BB5_69;
	setp.lt.s32 	%p284, %r1145, %r1030;
	mov.u64 	%rd533, %rd529;
	mov.u32 	%r1149, %r1145;
	@%p284 bra 	$L__BB5_66;
	setp.lt.s32 	%p285, %r1030, %r1145;
	mov.u64 	%rd533, %rd70;
	mov.u32 	%r1149, %r1030;
	@%p285 bra 	$L__BB5_66;
	setp.lt.s64 	%p286, %rd529, %rd70;
	min.s64 	%rd533, %rd529, %rd70;
	selp.b32 	%r1149, %r1145, %r1030, %p286;
$L__BB5_66:
	setp.lt.s32 	%p287, %r1147, %r1050;
	mov.u64 	%rd534, %rd71;
	mov.u32 	%r1150, %r1050;
	mov.u64 	%rd529, %rd533;
	mov.u32 	%r1145, %r1149;
	@%p287 bra 	$L__BB5_69;
	setp.lt.s32 	%p288, %r1050, %r1147;
	mov.u64 	%rd534, %rd531;
	mov.u32 	%r1150, %r1147;
	mov.u64 	%rd529, %rd533;
	mov.u32 	%r1145, %r1149;
	@%p288 bra 	$L__BB5_69;
	setp.lt.s64 	%p289, %rd531, %rd71;
	selp.b32 	%r1150, %r1147, %r1050, %p289;
	min.s64 	%rd534, %rd531, %rd71;
	mov.u64 	%rd529, %rd533;
	mov.u32 	%r1145, %r1149;
$L__BB5_69:
	mov.b32 	%r1107, 16;
	mov.b32 	%r1108, 31;
	mov.b32 	%r1109, -1;
	// begin inline asm
	shfl.sync.down.b32 %r1070, %r1145, %r1107, %r1108, %r1109;
	// end inline asm
	// begin inline asm
	shfl.sync.down.b32 %r1075, %r1076, %r1107, %r1108, %r1109;
	// end inline asm
	mov.b64 	{%r1081, %r1086}, %rd529;
	// begin inline asm
	shfl.sync.down.b32 %r1080, %r1081, %r1107, %r1108, %r1109;
	// end inline asm
	// begin inline asm
	shfl.sync.down.b32 %r1085, %r1086, %r1107, %r1108, %r1109;
	// end inline asm
	mov.b64 	%rd77, {%r1080, %r1085};
	// begin inline asm
	shfl.sync.down.b32 %r1090, %r1150, %r1107, %r1108, %r1109;
	// end inline asm
	// begin inline asm
	shfl.sync.down.b32 %r1095, %r1096, %r1107, %r1108, %r1109;
	// end inline asm
	mov.b64 	{%r1101, %r1106}, %rd534;
	// begin inline asm
	shfl.sync.down.b32 %r1100, %r1101, %r1107, %r1108, %r1109;
	// end inline asm
	// begin inline asm
	shfl.sync.down.b32 %r1105, %r1106, %r1107, %r1108, %r1109;
	// end inline asm
	mov.b64 	%rd78, {%r1100, %r1105};
	setp.gt.s32 	%p290, %r909, 15;
	mov.u32 	%r1271, %r1150;
	mov.u64 	%rd655, %rd534;
	@%p290 bra 	$L__BB5_76;
	setp.lt.s32 	%p291, %r1145, %r1070;
	mov.u32 	%r1152, %r1145;
	mov.u64 	%rd536, %rd529;
	@%p291 bra 	$L__BB5_73;
	setp.lt.s32 	%p292, %r1070, %r1145;
	mov.u32 	%r1152, %r1070;
	mov.u64 	%rd536, %rd77;
	@%p292 bra 	$L__BB5_73;
	setp.lt.s64 	%p293, %rd529, %rd77;
	selp.b32 	%r1152, %r1145, %r1070, %p293;
	min.s64 	%rd536, %rd529, %rd77;
$L__BB5_73:
	setp.lt.s32 	%p294, %r1150, %r1090;
	mov.u32 	%r1145, %r1152;
	mov.u64 	%rd529, %rd536;
	mov.u32 	%r1271, %r1090;
	mov.u64 	%rd655, %rd78;
	@%p294 bra 	$L__BB5_76;
	setp.lt.s32 	%p295, %r1090, %r1150;
	mov.u32 	%r1145, %r1152;
	mov.u64 	%rd529, %rd536;
	mov.u32 	%r1271, %r1150;
	mov.u64 	%rd655, %rd534;
	@%p295 bra 	$L__BB5_76;
	setp.lt.s64 	%p296, %rd534, %rd78;
	selp.b32 	%r1271, %r1150, %r1090, %p296;
	min.s64 	%rd655, %rd534, %rd78;
	mov.u32 	%r1145, %r1152;
	mov.u64 	%rd529, %rd536;
$L__BB5_76:
	setp.ne.s32 	%p297, %r909, 0;
	@%p297 bra 	$L__BB5_78;
	and.b32  	%r1110, %r4, 992;
	mov.u32 	%r1111, _ZN6thrust24THRUST_300001_SM_1000_NS8cuda_cub4core6detail5shmemE;
	add.s32 	%r1112, %r1111, %r1110;
	st.shared.u32 	[%r1112+8], %r1145;
	st.shared.u64 	[%r1112+16], %rd529;
	st.shared.u32 	[%r1112+24], %r1271;
	st.shared.u64 	[%r1112+32], %rd655;
$L__BB5_78:
	bar.sync 	0;
	setp.ne.s32 	%p298, %r4, 0;
	@%p298 bra 	$L__BB5_353;
	ld.shared.u32 	%r90, [_ZN6thrust24THRUST_300001_SM_1000_NS8cuda_cub4core6detail5shmemE+40];
	ld.shared.u64 	%rd84, [_ZN6thrust24THRUST_300001_SM_1000_NS8cuda_cub4core6detail5shmemE+48];
	ld.shared.u32 	%r91, [_ZN6thrust24THRUST_300001_SM_1000_NS8cuda_cub4core6detail5shmemE+56];
	ld.shared.u64 	%rd85, [_ZN6thrust24THRUST_300001_SM_1000_NS8cuda_cub4core6detail5shmemE+64];
	setp.lt.s32 	%p299, %r1145, %r90;
	mov.u32 	%r1155, %r1145;
	mov.u64 	%rd539, %rd529;
	@%p299 bra 	$L__BB5_82;
	setp.lt.s32 	%p300, %r90, %r1145;
	mov.u32 	%r1155, %r90;
	mov.u64 	%rd539, %rd84;
	@%p300 bra 	$L__BB5_82;
	setp.lt.s64 	%p301, %rd529, %rd84;
	selp.b32 	%r1155, %r1145, %r90, %p301;
	min.s64 	%rd539, %rd529, %rd84;
$L__BB5_82:
	setp.lt.s32 	%p302, %r1271, %r91;
	mov.u32 	%r1156, %r91;
	mov.u64 	%rd540, %rd85;
	@%p302 bra 	$L__BB5_86;
	setp.ge.s32 	%p303, %r91, %r1271;
	mov.u32 	%r1156, %r1271;
	mov.u64 	%rd540, %rd655;
	@%p303 bra 	$L__BB5_84;
	bra.uni 	$L__BB5_86;
$L__BB5_84:
	setp.ge.s64 	%p304, %rd655, %rd85;
	mov.u32 	%r1156, %r91;
	mov.u64 	%rd540, %rd85;
	@%p304 bra 	$L__BB5_86;
	mov.u32 	%r1156, %r1271;
	mov.u64 	%rd540, %rd655;
$L__BB5_86:
	ld.shared.u32 	%r100, [_ZN6thrust24THRUST_300001_SM_1000_NS8cuda_cub4core6detail5shmemE+72];
	ld.shared.u64 	%rd95, [_ZN6thrust24THRUST_300001_SM_1000_NS8cuda_cub4core6detail5shmemE+80];
	ld.shared.u32 	%r102, [_ZN6thrust24THRUST_300001_SM_1000_NS8cuda_cub4core6detail5shmemE+88];
	ld.shared.u64 	%rd97, [_ZN6thrust24THRUST_300001_SM_1000_NS8cuda_cub4core6detail5shmemE+96];
	setp.lt.s32 	%p305, %r1155, %r100;
	mov.u32 	%r1157, %r1155;
	mov.u64 	%rd541, %rd539;
	@%p305 bra 	$L__BB5_89;
	setp.lt.s32 	%p306, %r100, %r1155;
	mov.u32 	%r1157, %r100;
	mov.u64 	%rd541, %rd95;
	@%p306 bra 	$L__BB5_89;
	setp.lt.s64 	%p307, %rd539, %rd95;
	selp.b32 	%r1157, %r1155, %r100, %p307;
	min.s64 	%rd541, %rd539, %rd95;
$L__BB5_89:
	setp.lt.s32 	%p308, %r1156, %r102;
	mov.u32 	%r1158, %r102;
	mov.u64 	%rd542, %rd97;
	@%p308 bra 	$L__BB5_92;
	setp.lt.s32 	%p309, %r102, %r1156;
	mov.u32 	%r1158, %r1156;
	mov.u64 	%rd542, %rd540;
	@%p309 bra 	$L__BB5_92;
	setp.lt.s64 	%p310, %rd540, %rd97;
	selp.b64 	%rd542, %rd540, %rd97, %p310;
	selp.b32 	%r1158, %r1156, %r102, %p310;
$L__BB5_92:
	ld.shared.u32 	%r110, [_ZN6thrust24THRUST_300001_SM_1000_NS8cuda_cub4core6detail5shmemE+104];
	ld.shared.u64 	%rd105, [_ZN6thrust24THRUST_300001_SM_1000_NS8cuda_cub4core6detail5shmemE+112];
	ld.shared.u32 	%r112, [_ZN6thrust24THRUST_300001_SM_1000_NS8cuda_cub4core6detail5shmemE+120];
	ld.shared.u64 	%rd107, [_ZN6thrust24THRUST_300001_SM_1000_NS8cuda_cub4core6detail5shmemE+128];
	setp.lt.s32 	%p311, %r1157, %r110;
	mov.u32 	%r1159, %r1157;
	mov.u64 	%rd543, %rd541;
	@%p311 bra 	$L__BB5_95;
	setp.lt.s32 	%p312, %r110, %r1157;
	mov.u32 	%r1159, %r110;
	mov.u64 	%rd543, %rd105;
	@%p312 bra 	$L__BB5_95;
	setp.lt.s64 	%p313, %rd541, %rd105;
	selp.b32 	%r1159, %r1157, %r110, %p313;
	min.s64 	%rd543, %rd541, %rd105;
$L__BB5_95:
	setp.lt.s32 	%p314, %r1158, %r112;
	mov.u32 	%r1160, %r112;
	mov.u64 	%rd544, %rd107;
	@%p314 bra 	$L__BB5_98;
	setp.lt.s32 	%p315, %r112, %r1158;
	mov.u32 	%r1160, %r1158;
	mov.u64 	%rd544, %rd542;
	@%p315 bra 	$L__BB5_98;
	setp.lt.s64 	%p316, %rd542, %rd107;
	selp.b64 	%rd544, %rd542, %rd107, %p316;
	selp.b32 	%r1160, %r1158, %r112, %p316;
$L__BB5_98:
	ld.shared.u32 	%r120, [_ZN6thrust24THRUST_300001_SM_1000_NS8cuda_cub4core6detail5shmemE+136];
	ld.shared.u64 	%rd115, [_ZN6thrust24THRUST_300001_SM_1000_NS8cuda_cub4core6detail5shmemE+144];
	ld.shared.u32 	%r122, [_ZN6thrust24THRUST_300001_SM_1000_NS8cuda_cub4core6detail5shmemE+152];
	ld.shared.u64 	%rd117, [_ZN6thrust24THRUST_300001_SM_1000_NS8cuda_cub4core6detail5shmemE+160];
	setp.lt.s32 	%p317, %r1159, %r120;
	mov.u32 	%r1161, %r1159;
	mov.u64 	%rd545, %rd543;
	@%p317 bra 	$L__BB5_101;
	setp.lt.s32 	%p318, %r120, %r1159;
	mov.u32 	%r1161, %r120;
	mov.u64 	%rd545, %rd115;
	@%p318 bra 	$L__BB5_101;
	setp.lt.s64 	%p319, %rd543, %rd115;
	selp.b32 	%r1161, %r1159, %r120, %p319;
	min.s64 	%rd545, %rd543, %rd115;
$L__BB5_101:
	setp.lt.s32 	%p320, %r1160, %r122;
	mov.u32 	%r1162, %r122;
	mov.u64 	%rd546, %rd117;
	@%p320 bra 	$L__BB5_104;
	setp.lt.s32 	%p321, %r122, %r1160;
	mov.u32 	%r1162, %r1160;
	mov.u64 	%rd546, %rd544;
	@%p321 bra 	$L__BB5_104;
	setp.lt.s64 	%p322, %rd544, %rd117;
	selp.b64 	%rd546, %rd544, %rd117, %p322;
	selp.b32 	%r1162, %r1160, %r122, %p322;
$L__BB5_104:
	ld.shared.u32 	%r130, [_ZN6thrust24THRUST_300001_SM_1000_NS8cuda_cub4core6detail5shmemE+168];
	ld.shared.u64 	%rd125, [_ZN6thrust24THRUST_300001_SM_1000_NS8cuda_cub4core6detail5shmemE+176];
	ld.shared.u32 	%r132, [_ZN6thrust24THRUST_300001_SM_1000_NS8cuda_cub4core6detail5shmemE+184];
	ld.shared.u64 	%rd127, [_ZN6thrust24THRUST_300001_SM_1000_NS8cuda_cub4core6detail5shmemE+192];
	setp.lt.s32 	%p323, %r1161, %r130;
	mov.u32 	%r1163, %r1161;
	mov.u64 	%rd547, %rd545;
	@%p323 bra 	$L__BB5_107;
	setp.lt.s32 	%p324, %r130, %r1161;
	mov.u32 	%r1163, %r130;
	mov.u64 	%rd547, %rd125;
	@%p324 bra 	$L__BB5_107;
	setp.lt.s64 	%p325, %rd545, %rd125;
	selp.b32 	%r1163, %r1161, %r130, %p325;
	min.s64 	%rd547, %rd545, %rd125;
$L__BB5_107:
	setp.lt.s32 	%p326, %r1162, %r132;
	mov.u32 	%r1164, %r132;
	mov.u64 	%rd548, %rd127;
	@%p326 bra 	$L__BB5_110;
	setp.lt.s32 	%p327, %r132, %r1162;
	mov.u32 	%r1164, %r1162;
	mov.u64 	%rd548, %rd546;
	@%p327 bra 	$L__BB5_110;
	setp.lt.s64 	%p328, %rd546, %rd127;
	selp.b64 	%rd548, %rd546, %rd127, %p328;
	selp.b32 	%r1164, %r1162, %r132, %p328;
$L__BB5_110:
	ld.shared.u32 	%r140, [_ZN6thrust24THRUST_300001_SM_1000_NS8cuda_cub4core6detail5shmemE+200];
	ld.shared.u64 	%rd135, [_ZN6thrust24THRUST_300001_SM_1000_NS8cuda_cub4core6detail5shmemE+208];
	ld.shared.u32 	%r142, [_ZN6thrust24THRUST_300001_SM_1000_NS8cuda_cub4core6detail5shmemE+216];
	ld.shared.u64 	%rd137, [_ZN6thrust24THRUST_300001_SM_1000_NS8cuda_cub4core6detail5shmemE+224];
	setp.lt.s32 	%p329, %r1163, %r140;
	mov.u32 	%r1165, %r1163;
	mov.u64 	%rd549, %rd547;
	@%p329 bra 	$L__BB5_113;
	setp.lt.s32 	%p330, %r140, %r1163;
	mov.u32 	%r1165, %r140;
	mov.u64 	%rd549, %rd135;
	@%p330 bra 	$L__BB5_113;
	setp.lt.s64 	%p331, %rd547, %rd135;
	selp.b32 	%r1165, %r1163, %r140, %p331;
	min.s64 	%rd549, %rd547, %rd135;
$L__BB5_113:
	setp.lt.s32 	%p332, %r1164, %r142;
	mov.u32 	%r1166, %r142;
	mov.u64 	%rd550, %rd137;
	@%p332 bra 	$L__BB5_116;
	setp.lt.s32 	%p333, %r142, %r1164;
	mov.u32 	%r1166, %r1164;
	mov.u64 	%rd550, %rd548;
	@%p333 bra 	$L__BB5_116;
	setp.lt.s64 	%p334, %rd548, %rd137;
	selp.b64 	%rd550, %rd548, %rd137, %p334;
	selp.b32 	%r1166, %r1164, %r142, %p334;
$L__BB5_116:
	ld.shared.u32 	%r150, [_ZN6thrust24THRUST_300001_SM_1000_NS8cuda_cub4core6detail5shmemE+232];
	ld.shared.u64 	%rd145, [_ZN6thrust24THRUST_300001_SM_1000_NS8cuda_cub4core6detail5shmemE+240];
	ld.shared.u32 	%r152, [_ZN6thrust24THRUST_300001_SM_1000_NS8cuda_cub4core6detail5shmemE+248];
	ld.shared.u64 	%rd147, [_ZN6thrust24THRUST_300001_SM_1000_NS8cuda_cub4core6detail5shmemE+256];
	setp.lt.s32 	%p335, %r1165, %r150;
	mov.u32 	%r1145, %r1165;
	mov.u64 	%rd529, %rd549;
	@%p335 bra 	$L__BB5_119;
	setp.lt.s32 	%p336, %r150, %r1165;
	mov.u32 	%r1145, %r150;
	mov.u64 	%rd529, %rd145;
	@%p336 bra 	$L__BB5_119;
	setp.lt.s64 	%p337, %rd549, %rd145;
	selp.b32 	%r1145, %r1165, %r150, %p337;
	min.s64 	%rd529, %rd549, %rd145;
$L__BB5_119:
	setp.lt.s32 	%p338, %r1166, %r152;
	mov.u32 	%r1271, %r152;
	mov.u64 	%rd655, %rd147;
	@%p338 bra 	$L__BB5_353;
	setp.lt.s32 	%p339, %r152, %r1166;
	mov.u32 	%r1271, %r1166;
	mov.u64 	%rd655, %rd550;
	@%p339 bra 	$L__BB5_353;
	setp.lt.s64 	%p340, %rd550, %rd147;
	selp.b64 	%rd655, %rd550, %rd147, %p340;
	selp.b32 	%r1271, %r1166, %r152, %p340;
	bra.uni 	$L__BB5_353;
$L__BB5_122:
	// begin inline asm
	mov.u32 %r697, %laneid;
	// end inline asm
	and.b32  	%r738, %r4, 992;
	add.s32 	%r739, %r738, 32;
	setp.gt.s32 	%p175, %r739, %r3;
	not.b32 	%r740, %r738;
	add.s32 	%r741, %r3, %r740;
	selp.b32 	%r736, %r741, 31, %p175;
	mov.b32 	%r735, 1;
	mov.b32 	%r737, -1;
	// begin inline asm
	shfl.sync.down.b32 %r698, %r1136, %r735, %r736, %r737;
	// end inline asm
	// begin inline asm
	shfl.sync.down.b32 %r703, %r704, %r735, %r736, %r737;
	// end inline asm
	mov.b64 	{%r709, %r714}, %rd520;
	// begin inline asm
	shfl.sync.down.b32 %r708, %r709, %r735, %r736, %r737;
	// end inline asm
	// begin inline asm
	shfl.sync.down.b32 %r713, %r714, %r735, %r736, %r737;
	// end inline asm
	mov.b64 	%rd155, {%r708, %r713};
	// begin inline asm
	shfl.sync.down.b32 %r718, %r1137, %r735, %r736, %r737;
	// end inline asm
	// begin inline asm
	shfl.sync.down.b32 %r723, %r724, %r735, %r736, %r737;
	// end inline asm
	mov.b64 	{%r729, %r734}, %rd521;
	// begin inline asm
	shfl.sync.down.b32 %r728, %r729, %r735, %r736, %r737;
	// end inline asm
	// begin inline asm
	shfl.sync.down.b32 %r733, %r734, %r735, %r736, %r737;
	// end inline asm
	mov.b64 	%rd156, {%r728, %r733};
	setp.ge.s32 	%p176, %r697, %r736;
	mov.u32 	%r1145, %r1136;
	mov.u64 	%rd529, %rd520;
	mov.u32 	%r1171, %r1137;
	mov.u64 	%rd555, %rd521;
	@%p176 bra 	$L__BB5_129;
	setp.lt.s32 	%p177, %r1136, %r698;
	mov.u32 	%r1145, %r1136;
	mov.u64 	%rd529, %rd520;
	@%p177 bra 	$L__BB5_126;
	setp.lt.s32 	%p178, %r698, %r1136;
	mov.u32 	%r1145, %r698;
	mov.u64 	%rd529, %rd155;
	@%p178 bra 	$L__BB5_126;
	setp.lt.s64 	%p179, %rd520, %rd155;
	selp.b32 	%r1145, %r1136, %r698, %p179;
	min.s64 	%rd529, %rd520, %rd155;
$L__BB5_126:
	setp.lt.s32 	%p180, %r1137, %r718;
	mov.u32 	%r1171, %r718;
	mov.u64 	%rd555, %rd156;
	@%p180 bra 	$L__BB5_129;
	setp.lt.s32 	%p181, %r718, %r1137;
	mov.u32 	%r1171, %r1137;
	mov.u64 	%rd555, %rd521;
	@%p181 bra 	$L__BB5_129;
	setp.lt.s64 	%p182, %rd521, %rd156;
	selp.b32 	%r1171, %r1137, %r718, %p182;
	min.s64 	%rd555, %rd521, %rd156;
$L__BB5_129:
	mov.b32 	%r779, 2;
	mov.b32 	%r781, -1;
	// begin inline asm
	shfl.sync.down.b32 %r742, %r1145, %r779, %r736, %r781;
	// end inline asm
	// begin inline asm
	shfl.sync.down.b32 %r747, %r748, %r779, %r736, %r781;
	// end inline asm
	mov.b64 	{%r753, %r758}, %rd529;
	// begin inline asm
	shfl.sync.down.b32 %r752, %r753, %r779, %r736, %r781;
	// end inline asm
	// begin inline asm
	shfl.sync.down.b32 %r757, %r758, %r779, %r736, %r781;
	// end inline asm
	mov.b64 	%rd162, {%r752, %r757};
	// begin inline asm
	shfl.sync.down.b32 %r762, %r1171, %r779, %r736, %r781;
	// end inline asm
	// begin inline asm
	shfl.sync.down.b32 %r767, %r768, %r779, %r736, %r781;
	// end inline asm
	mov.b64 	{%r773, %r778}, %rd555;
	// begin inline asm
	shfl.sync.down.b32 %r772, %r773, %r779, %r736, %r781;
	// end inline asm
	// begin inline asm
	shfl.sync.down.b32 %r777, %r778, %r779, %r736, %r781;
	// end inline asm
	mov.b64 	%rd163, {%r772, %r777};
	add.s32 	%r782, %r697, 2;
	setp.gt.s32 	%p183, %r782, %r736;
	mov.u32 	%r1174, %r1171;
	mov.u64 	%rd558, %rd555;
	@%p183 bra 	$L__BB5_136;
	setp.lt.s32 	%p184, %r1145, %r742;
	mov.u32 	%r1172, %r1145;
	mov.u64 	%rd556, %rd529;
	@%p184 bra 	$L__BB5_133;
	setp.lt.s32 	%p185, %r742, %r1145;
	mov.u32 	%r1172, %r742;
	mov.u64 	%rd556, %rd162;
	@%p185 bra 	$L__BB5_133;
	setp.lt.s64 	%p186, %rd529, %rd162;
	selp.b32 	%r1172, %r1145, %r742, %p186;
	min.s64 	%rd556, %rd529, %rd162;
$L__BB5_133:
	setp.lt.s32 	%p187, %r1171, %r762;
	mov.u32 	%r1145, %r1172;
	mov.u64 	%rd529, %rd556;
	mov.u32 	%r1174, %r762;
	mov.u64 	%rd558, %rd163;
	@%p187 bra 	$L__BB5_136;
	setp.lt.s32 	%p188, %r762, %r1171;
	mov.u32 	%r1145, %r1172;
	mov.u64 	%rd529, %rd556;
	mov.u32 	%r1174, %r1171;
	mov.u64 	%rd558, %rd555;
	@%p188 bra 	$L__BB5_136;
	setp.lt.s64 	%p189, %rd555, %rd163;
	selp.b32 	%r1174, %r1171, %r762, %p189;
	min.s64 	%rd558, %rd555, %rd163;
	mov.u32 	%r1145, %r1172;
	mov.u64 	%rd529, %rd556;
$L__BB5_136:
	mov.b32 	%r820, 4;
	mov.b32 	%r822, -1;
	// begin inline asm
	shfl.sync.down.b32 %r783, %r1145, %r820, %r736, %r822;
	// end inline asm
	// begin inline asm
	shfl.sync.down.b32 %r788, %r789, %r820, %r736, %r822;
	// end inline asm
	mov.b64 	{%r794, %r799}, %rd529;
	// begin inline asm
	shfl.sync.down.b32 %r793, %r794, %r820, %r736, %r822;
	// end inline asm
	// begin inline asm
	shfl.sync.down.b32 %r798, %r799, %r820, %r736, %r822;
	// end inline asm
	mov.b64 	%rd169, {%r793, %r798};
	// begin inline asm
	shfl.sync.down.b32 %r803, %r1174, %r820, %r736, %r822;
	// end inline asm
	// begin inline asm
	shfl.sync.down.b32 %r808, %r809, %r820, %r736, %r822;
	// end inline asm
	mov.b64 	{%r814, %r819}, %rd558;
	// begin inline asm
	shfl.sync.down.b32 %r813, %r814, %r820, %r736, %r822;
	// end inline asm
	// begin inline asm
	shfl.sync.down.b32 %r818, %r819, %r820, %r736, %r822;
	// end inline asm
	mov.b64 	%rd170, {%r813, %r818};
	add.s32 	%r823, %r697, 4;
	setp.gt.s32 	%p190, %r823, %r736;
	mov.u32 	%r1177, %r1174;
	mov.u64 	%rd561, %rd558;
	@%p190 bra 	$L__BB5_143;
	setp.lt.s32 	%p191, %r1145, %r783;
	mov.u32 	%r1175, %r1145;
	mov.u64 	%rd559, %rd529;
	@%p191 bra 	$L__BB5_140;
	setp.lt.s32 	%p192, %r783, %r1145;
	mov.u32 	%r1175, %r783;
	mov.u64 	%rd559, %rd169;
	@%p192 bra 	$L__BB5_140;
	setp.lt.s64 	%p193, %rd529, %rd169;
	selp.b32 	%r1175, %r1145, %r783, %p193;
	min.s64 	%rd559, %rd529, %rd169;
$L__BB5_140:
	setp.lt.s32 	%p194, %r1174, %r803;
	mov.u32 	%r1145, %r1175;
	mov.u64 	%rd529, %rd559;
	mov.u32 	%r1177, %r803;
	mov.u64 	%rd561, %rd170;
	@%p194 bra 	$L__BB5_143;
	setp.lt.s32 	%p195, %r803, %r1174;
	mov.u32 	%r1145, %r1175;
	mov.u64 	%rd529, %rd559;
	mov.u32 	%r1177, %r1174;
	mov.u64 	%rd561, %rd558;
	@%p195 bra 	$L__BB5_143;
	setp.lt.s64 	%p196, %rd558, %rd170;
	selp.b32 	%r1177, %r1174, %r803, %p196;
	min.s64 	%rd561, %rd558, %rd170;
	mov.u32 	%r1145, %r1175;
	mov.u64 	%rd529, %rd559;
$L__BB5_143:
	mov.b32 	%r861, 8;
	mov.b32 	%r863, -1;
	// begin inline asm
	shfl.sync.down.b32 %r824, %r1145, %r861, %r736, %r863;
	// end inline asm
	// begin inline asm
	shfl.sync.down.b32 %r829, %r830, %r861, %r736, %r863;
	// end inline asm
	mov.b64 	{%r835, %r840}, %rd529;
	// begin inline asm
	shfl.sync.down.b32 %r834, %r835, %r861, %r736, %r863;
	// end inline asm
	// begin inline asm
	shfl.sync.down.b32 %r839, %r840, %r861, %r736, %r863;
	// end inline asm
	mov.b64 	%rd176, {%r834, %r839};
	// begin inline asm
	shfl.sync.down.b32 %r844, %r1177, %r861, %r736, %r863;
	// end inline asm
	// begin inline asm
	shfl.sync.down.b32 %r849, %r850, %r861, %r736, %r863;
	// end inline asm
	mov.b64 	{%r855, %r860}, %rd561;
	// begin inline asm
	shfl.sync.down.b32 %r854, %r855, %r861, %r736, %r863;
	// end inline asm
	// begin inline asm
	shfl.sync.down.b32 %r859, %r860, %r861, %r736, %r863;
	// end inline asm
	mov.b64 	%rd177, {%r854, %r859};
	add.s32 	%r864, %r697, 8;
	setp.gt.s32 	%p197, %r864, %r736;
	mov.u32 	%r1180, %r1177;
	mov.u64 	%rd564, %rd561;
	@%p197 bra 	$L__BB5_150;
	setp.lt.s32 	%p198, %r1145, %r824;
	mov.u32 	%r1178, %r1145;
	mov.u64 	%rd562, %rd529;
	@%p198 bra 	$L__BB5_147;
	setp.lt.s32 	%p199, %r824, %r1145;
	mov.u32 	%r1178, %r824;
	mov.u64 	%rd562, %rd176;
	@%p199 bra 	$L__BB5_147;
	setp.lt.s64 	%p200, %rd529, %rd176;
	selp.b32 	%r1178, %r1145, %r824, %p200;
	min.s64 	%rd562, %rd529, %rd176;
$L__BB5_147:
	setp.lt.s32 	%p201, %r1177, %r844;
	mov.u32 	%r1145, %r1178;
	mov.u64 	%rd529, %rd562;
	mov.u32 	%r1180, %r844;
	mov.u64 	%rd564, %rd177;
	@%p201 bra 	$L__BB5_150;
	setp.lt.s32 	%p202, %r844, %r1177;
	mov.u32 	%r1145, %r1178;
	mov.u64 	%rd529, %rd562;
	mov.u32 	%r1180, %r1177;
	mov.u64 	%rd564, %rd561;
	@%p202 bra 	$L__BB5_150;
	setp.lt.s64 	%p203, %rd561, %rd177;
	selp.b32 	%r1180, %r1177, %r844, %p203;
	min.s64 	%rd564, %rd561, %rd177;
	mov.u32 	%r1145, %r1178;
	mov.u64 	%rd529, %rd562;
$L__BB5_150:
	mov.b32 	%r902, 16;
	mov.b32 	%r904, -1;
	// begin inline asm
	shfl.sync.down.b32 %r865, %r1145, %r902, %r736, %r904;
	// end inline asm
	// begin inline asm
	shfl.sync.down.b32 %r870, %r871, %r902, %r736, %r904;
	// end inline asm
	mov.b64 	{%r876, %r881}, %rd529;
	// begin inline asm
	shfl.sync.down.b32 %r875, %r876, %r902, %r736, %r904;
	// end inline asm
	// begin inline asm
	shfl.sync.down.b32 %r880, %r881, %r902, %r736, %r904;
	// end inline asm
	mov.b64 	%rd183, {%r875, %r880};
	// begin inline asm
	shfl.sync.down.b32 %r885, %r1180, %r902, %r736, %r904;
	// end inline asm
	// begin inline asm
	shfl.sync.down.b32 %r890, %r891, %r902, %r736, %r904;
	// end inline asm
	mov.b64 	{%r896, %r901}, %rd564;
	// begin inline asm
	shfl.sync.down.b32 %r895, %r896, %r902, %r736, %r904;
	// end inline asm
	// begin inline asm
	shfl.sync.down.b32 %r900, %r901, %r902, %r736, %r904;
	// end inline asm
	mov.b64 	%rd184, {%r895, %r900};
	add.s32 	%r905, %r697, 16;
	setp.gt.s32 	%p204, %r905, %r736;
	mov.u32 	%r1271, %r1180;
	mov.u64 	%rd655, %rd564;
	@%p204 bra 	$L__BB5_157;
	setp.lt.s32 	%p205, %r1145, %r865;
	mov.u32 	%r1181, %r1145;
	mov.u64 	%rd565, %rd529;
	@%p205 bra 	$L__BB5_154;
	setp.lt.s32 	%p206, %r865, %r1145;
	mov.u32 	%r1181, %r865;
	mov.u64 	%rd565, %rd183;
	@%p206 bra 	$L__BB5_154;
	setp.lt.s64 	%p207, %rd529, %rd183;
	selp.b32 	%r1181, %r1145, %r865, %p207;
	min.s64 	%rd565, %rd529, %rd183;
$L__BB5_154:
	setp.lt.s32 	%p208, %r1180, %r885;
	mov.u32 	%r1145, %r1181;
	mov.u64 	%rd529, %rd565;
	mov.u32 	%r1271, %r885;
	mov.u64 	%rd655, %rd184;
	@%p208 bra 	$L__BB5_157;
	setp.lt.s32 	%p209, %r885, %r1180;
	mov.u32 	%r1145, %r1181;
	mov.u64 	%rd529, %rd565;
	mov.u32 	%r1271, %r1180;
	mov.u64 	%rd655, %rd564;
	@%p209 bra 	$L__BB5_157;
	setp.lt.s64 	%p210, %rd564, %rd184;
	selp.b32 	%r1271, %r1180, %r885, %p210;
	min.s64 	%rd655, %rd564, %rd184;
	mov.u32 	%r1145, %r1181;
	mov.u64 	%rd529, %rd565;
$L__BB5_157:
	setp.ne.s32 	%p211, %r697, 0;
	@%p211 bra 	$L__BB5_159;
	mov.u32 	%r907, _ZN6thrust24THRUST_300001_SM_1000_NS8cuda_cub4core6detail5shmemE;
	add.s32 	%r908, %r907, %r738;
	st.shared.u32 	[%r908+8], %r1145;
	st.shared.u64 	[%r908+16], %rd529;
	st.shared.u32 	[%r908+24], %r1271;
	st.shared.u64 	[%r908+32], %rd655;
$L__BB5_159:
	bar.sync 	0;
	setp.ne.s32 	%p212, %r4, 0;
	@%p212 bra 	$L__BB5_353;
	setp.lt.s32 	%p213, %r3, 33;
	mov.u32 	%r1184, %r1145;
	mov.u64 	%rd568, %rd529;
	mov.u32 	%r1185, %r1271;
	mov.u64 	%rd569, %rd655;
	@%p213 bra 	$L__BB5_168;
	ld.shared.u32 	%r198, [_ZN6thrust24THRUST_300001_SM_1000_NS8cuda_cub4core6detail5shmemE+40];
	ld.shared.u64 	%rd190, [_ZN6thrust24THRUST_300001_SM_1000_NS8cuda_cub4core6detail5shmemE+48];
	ld.shared.u32 	%r199, [_ZN6thrust24THRUST_300001_SM_1000_NS8cuda_cub4core6detail5shmemE+56];
	ld.shared.u64 	%rd191, [_ZN6thrust24THRUST_300001_SM_1000_NS8cuda_cub4core6detail5shmemE+64];
	setp.lt.s32 	%p214, %r1145, %r198;
	mov.u32 	%r1184, %r1145;
	mov.u64 	%rd568, %rd529;
	@%p214 bra 	$L__BB5_164;
	setp.lt.s32 	%p215, %r198, %r1145;
	mov.u32 	%r1184, %r198;
	mov.u64 	%rd568, %rd190;
	@%p215 bra 	$L__BB5_164;
	setp.lt.s64 	%p216, %rd529, %rd190;
	selp.b32 	%r1184, %r1145, %r198, %p216;
	min.s64 	%rd568, %rd529, %rd190;
$L__BB5_164:
	setp.lt.s32 	%p217, %r1271, %r199;
	mov.u32 	%r1185, %r199;
	mov.u64 	%rd569, %rd191;
	@%p217 bra 	$L__BB5_168;
	setp.ge.s32 	%p218, %r199, %r1271;
	mov.u32 	%r1185, %r1271;
	mov.u64 	%rd569, %rd655;
	@%p218 bra 	$L__BB5_166;
	bra.uni 	$L__BB5_168;
$L__BB5_166:
	setp.ge.s64 	%p219, %rd655, %rd191;
	mov.u32 	%r1185, %r199;
	mov.u64 	%rd569, %rd191;
	@%p219 bra 	$L__BB5_168;
	mov.u32 	%r1185, %r1271;
	mov.u64 	%rd569, %rd655;
$L__BB5_168:
	setp.lt.s32 	%p220, %r3, 65;
	mov.u32 	%r1188, %r1184;
	mov.u64 	%rd572, %rd568;
	mov.u32 	%r1189, %r1185;
	mov.u64 	%rd573, %rd569;
	@%p220 bra 	$L__BB5_176;
	ld.shared.u32 	%r211, [_ZN6thrust24THRUST_300001_SM_1000_NS8cuda_cub4core6detail5shmemE+72];
	ld.shared.u64 	%rd203, [_ZN6thrust24THRUST_300001_SM_1000_NS8cuda_cub4core6detail5shmemE+80];
	ld.shared.u32 	%r212, [_ZN6thrust24THRUST_300001_SM_1000_NS8cuda_cub4core6detail5shmemE+88];
	ld.shared.u64 	%rd204, [_ZN6thrust24THRUST_300001_SM_1000_NS8cuda_cub4core6detail5shmemE+96];
	setp.lt.s32 	%p221, %r1184, %r211;
	mov.u32 	%r1188, %r1184;
	mov.u64 	%rd572, %rd568;
	@%p221 bra 	$L__BB5_172;
	setp.lt.s32 	%p222, %r211, %r1184;
	mov.u32 	%r1188, %r211;
	mov.u64 	%rd572, %rd203;
	@%p222 bra 	$L__BB5_172;
	setp.lt.s64 	%p223, %rd568, %rd203;
	selp.b32 	%r1188, %r1184, %r211, %p223;
	min.s64 	%rd572, %rd568, %rd203;
$L__BB5_172:
	setp.lt.s32 	%p224, %r1185, %r212;
	mov.u32 	%r1189, %r212;
	mov.u64 	%rd573, %rd204;
	@%p224 bra 	$L__BB5_176;
	setp.ge.s32 	%p225, %r212, %r1185;
	mov.u32 	%r1189, %r1185;
	mov.u64 	%rd573, %rd569;
	@%p225 bra 	$L__BB5_174;
	bra.uni 	$L__BB5_176;
$L__BB5_174:
	setp.ge.s64 	%p226, %rd569, %rd204;
	mov.u32 	%r1189, %r212;
	mov.u64 	%rd573, %rd204;
	@%p226 bra 	$L__BB5_176;
	mov.u32 	%r1189, %r1185;
	mov.u64 	%rd573, %rd569;
$L__BB5_176:
	setp.lt.s32 	%p227, %r3, 97;
	mov.u32 	%r1192, %r1188;
	mov.u64 	%rd576, %rd572;
	mov.u32 	%r1193, %r1189;
	mov.u64 	%rd577, %rd573;
	@%p227 bra 	$L__BB5_184;
	ld.shared.u32 	%r224, [_ZN6thrust24THRUST_300001_SM_1000_NS8cuda_cub4core6detail5shmemE+104];
	ld.shared.u64 	%rd216, [_ZN6thrust24THRUST_300001_SM_1000_NS8cuda_cub4core6detail5shmemE+112];
	ld.shared.u32 	%r225, [_ZN6thrust24THRUST_300001_SM_1000_NS8cuda_cub4core6detail5shmemE+120];
	ld.shared.u64 	%rd217, [_ZN6thrust24THRUST_300001_SM_1000_NS8cuda_cub4core6detail5shmemE+128];
	setp.lt.s32 	%p228, %r1188, %r224;
	mov.u32 	%r1192, %r1188;
	mov.u64 	%rd576, %rd572;
	@%p228 bra 	$L__BB5_180;
	setp.lt.s32 	%p229, %r224, %r1188;
	mov.u32 	%r1192, %r224;
	mov.u64 	%rd576, %rd216;
	@%p229 bra 	$L__BB5_180;
	setp.lt.s64 	%p230, %rd572, %rd216;
	selp.b32 	%r1192, %r1188, %r224, %p230;
	min.s64 	%rd576, %rd572, %rd216;
$L__BB5_180:
	setp.lt.s32 	%p231, %r1189, %r225;
	mov.u32 	%r1193, %r225;
	mov.u64 	%rd577, %rd217;
	@%p231 bra 	$L__BB5_184;
	setp.ge.s32 	%p232, %r225, %r1189;
	mov.u32 	%r1193, %r1189;
	mov.u64 	%rd577, %rd573;
	@%p232 bra 	$L__BB5_182;
	bra.uni 	$L__BB5_184;
$L__BB5_182:
	setp.ge.s64 	%p233, %rd573, %rd217;
	mov.u32 	%r1193, %r225;
	mov.u64 	%rd577, %rd217;
	@%p233 bra 	$L__BB5_184;
	mov.u32 	%r1193, %r1189;
	mov.u64 	%rd577, %rd573;
$L__BB5_184:
	setp.lt.s32 	%p234, %r3, 129;
	mov.u32 	%r1196, %r1192;
	mov.u64 	%rd580, %rd576;
	mov.u32 	%r1197, %r1193;
	mov.u64 	%rd581, %rd577;
	@%p234 bra 	$L__BB5_192;
	ld.shared.u32 	%r237, [_ZN6thrust24THRUST_300001_SM_1000_NS8cuda_cub4core6detail5shmemE+136];
	ld.shared.u64 	%rd229, [_ZN6thrust24THRUST_300001_SM_1000_NS8cuda_cub4core6detail5shmemE+144];
	ld.shared.u32 	%r238, [_ZN6thrust24THRUST_300001_SM_1000_NS8cuda_cub4core6detail5shmemE+152];
	ld.shared.u64 	%rd230, [_ZN6thrust24THRUST_300001_SM_1000_NS8cuda_cub4core6detail5shmemE+160];
	setp.lt.s32 	%p235, %r1192, %r237;
	mov.u32 	%r1196, %r1192;
	mov.u64 	%rd580, %rd576;
	@%p235 bra 	$L__BB5_188;
	setp.lt.s32 	%p236, %r237, %r1192;
	mov.u32 	%r1196, %r237;
	mov.u64 	%rd580, %rd229;
	@%p236 bra 	$L__BB5_188;
	setp.lt.s64 	%p237, %rd576, %rd229;
	selp.b32 	%r1196, %r1192, %r237, %p237;
	min.s64 	%rd580, %rd576, %rd229;
$L__BB5_188:
	setp.lt.s32 	%p238, %r1193, %r238;
	mov.u32 	%r1197, %r238;
	mov.u64 	%rd581, %rd230;
	@%p238 bra 	$L__BB5_192;
	setp.ge.s32 	%p239, %r238, %r1193;
	mov.u32 	%r1197, %r1193;
	mov.u64 	%rd581, %rd577;
	@%p239 bra 	$L__BB5_190;
	bra.uni 	$L__BB5_192;
$L__BB5_190:
	setp.ge.s64 	%p240, %rd577, %rd230;
	mov.u32 	%r1197, %r238;
	mov.u64 	%rd581, %rd230;
	@%p240 bra 	$L__BB5_192;
	mov.u32 	%r1197, %r1193;
	mov.u64 	%rd581, %rd577;
$L__BB5_192:
	setp.lt.s32 	%p241, %r3, 161;
	mov.u32 	%r1200, %r1196;
	mov.u64 	%rd584, %rd580;
	mov.u32 	%r1201, %r1197;
	mov.u64 	%rd585, %rd581;
	@%p241 bra 	$L__BB5_200;
	ld.shared.u32 	%r250, [_ZN6thrust24THRUST_300001_SM_1000_NS8cuda_cub4core6detail5shmemE+168];
	ld.shared.u64 	%rd242, [_ZN6thrust24THRUST_300001_SM_1000_NS8cuda_cub4core6detail5shmemE+176];
	ld.shared.u32 	%r251, [_ZN6thrust24THRUST_300001_SM_1000_NS8cuda_cub4core6detail5shmemE+184];
	ld.shared.u64 	%rd243, [_ZN6thrust24THRUST_300001_SM_1000_NS8cuda_cub4core6detail5shmemE+192];
	setp.lt.s32 	%p242, %r1196, %r250;
	mov.u32 	%r1200, %r1196;
	mov.u64 	%rd584, %rd580;
	@%p242 bra 	$L__BB5_196;
	setp.lt.s32 	%p243, %r250, %r1196;
	mov.u32 	%r1200, %r250;
	mov.u64 	%rd584, %rd242;
	@%p243 bra 	$L__BB5_196;
	setp.lt.s64 	%p244, %rd580, %rd242;
	selp.b32 	%r1200, %r1196, %r250, %p244;
	min.s64 	%rd584, %rd580, %rd242;
$L__BB5_196:
	setp.lt.s32 	%p245, %r1197, %r251;
	mov.u32 	%r1201, %r251;
	mov.u64 	%rd585, %rd243;
	@%p245 bra 	$L__BB5_200;
	setp.ge.s32 	%p246, %r251, %r1197;
	mov.u32 	%r1201, %r1197;
	mov.u64 	%rd585, %rd581;
	@%p246 bra 	$L__BB5_198;
	bra.uni 	$L__BB5_200;
$L__BB5_198:
	setp.ge.s64 	%p247, %rd581, %rd243;
	mov.u32 	%r1201, %r251;
	mov.u64 	%rd585, %rd243;
	@%p247 bra 	$L__BB5_200;
	mov.u32 	%r1201, %r1197;
	mov.u64 	%rd585, %rd581;
$L__BB5_200:
	setp.lt.s32 	%p248, %r3, 193;
	mov.u32 	%r1204, %r1200;
	mov.u64 	%rd588, %rd584;
	mov.u32 	%r1205, %r1201;
	mov.u64 	%rd589, %rd585;
	@%p248 bra 	$L__BB5_208;
	ld.shared.u32 	%r263, [_ZN6thrust24THRUST_300001_SM_1000_NS8cuda_cub4core6detail5shmemE+200];
	ld.shared.u64 	%rd255, [_ZN6thrust24THRUST_300001_SM_1000_NS8cuda_cub4core6detail5shmemE+208];
	ld.shared.u32 	%r264, [_ZN6thrust24THRUST_300001_SM_1000_NS8cuda_cub4core6detail5shmemE+216];
	ld.shared.u64 	%rd256, [_ZN6thrust24THRUST_300001_SM_1000_NS8cuda_cub4core6detail5shmemE+224];
	setp.lt.s32 	%p249, %r1200, %r263;
	mov.u32 	%r1204, %r1200;
	mov.u64 	%rd588, %rd584;
	@%p249 bra 	$L__BB5_204;
	setp.lt.s32 	%p250, %r263, %r1200;
	mov.u32 	%r1204, %r263;
	mov.u64 	%rd588, %rd255;
	@%p250 bra 	$L__BB5_204;
	setp.lt.s64 	%p251, %rd584, %rd255;
	selp.b32 	%r1204, %r1200, %r263, %p251;
	min.s64 	%rd588, %rd584, %rd255;
$L__BB5_204:
	setp.lt.s32 	%p252, %r1201, %r264;
	mov.u32 	%r1205, %r264;
	mov.u64 	%rd589, %rd256;
	@%p252 bra 	$L__BB5_208;
	setp.ge.s32 	%p253, %r264, %r1201;
	mov.u32 	%r1205, %r1201;
	mov.u64 	%rd589, %rd585;
	@%p253 bra 	$L__BB5_206;
	bra.uni 	$L__BB5_208;
$L__BB5_206:
	setp.ge.s64 	%p254, %rd585, %rd256;
	mov.u32 	%r1205, %r264;
	mov.u64 	%rd589, %rd256;
	@%p254 bra 	$L__BB5_208;
	mov.u32 	%r1205, %r1201;
	mov.u64 	%rd589, %rd585;
$L__BB5_208:
	setp.lt.s32 	%p255, %r3, 225;
	mov.u64 	%rd655, %rd589;
	mov.u32 	%r1271, %r1205;
	mov.u64 	%rd529, %rd588;
	mov.u32 	%r1145, %r1204;
	@%p255 bra 	$L__BB5_353;
	ld.shared.u32 	%r276, [_ZN6thrust24THRUST_300001_SM_1000_NS8cuda_cub4core6detail5shmemE+232];
	ld.shared.u64 	%rd268, [_ZN6thrust24THRUST_300001_SM_1000_NS8cuda_cub4core6detail5shmemE+240];
	ld.shared.u32 	%r277, [_ZN6thrust24THRUST_300001_SM_1000_NS8cuda_cub4core6detail5shmemE+248];
	ld.shared.u64 	%rd269, [_ZN6thrust24THRUST_300001_SM_1000_NS8cuda_cub4core6detail5shmemE+256];
	setp.lt.s32 	%p256, %r1204, %r276;
	mov.u32 	%r1145, %r1204;
	mov.u64 	%rd529, %rd588;
	@%p256 bra 	$L__BB5_212;
	setp.lt.s32 	%p257, %r276, %r1204;
	mov.u32 	%r1145, %r276;
	mov.u64 	%rd529, %rd268;
	@%p257 bra 	$L__BB5_212;
	setp.lt.s64 	%p258, %rd588, %rd268;
	selp.b32 	%r1145, %r1204, %r276, %p258;
	min.s64 	%rd529, %rd588, %rd268;
$L__BB5_212:
	setp.lt.s32 	%p259, %r1205, %r277;
	mov.u32 	%r1271, %r277;
	mov.u64 	%rd655, %rd269;
	@%p259 bra 	$L__BB5_353;
	setp.ge.s32 	%p260, %r277, %r1205;
	mov.u32 	%r1271, %r1205;
	mov.u64 	%rd655, %rd589;
	@%p260 bra 	$L__BB5_214;
	bra.uni 	$L__BB5_353;
$L__BB5_214:
	setp.ge.s64 	%p261, %rd589, %rd269;
	mov.u32 	%r1271, %r277;
	mov.u64 	%rd655, %rd269;
	@%p261 bra 	$L__BB5_353;
	mov.u32 	%r1271, %r1205;
	mov.u64 	%rd655, %rd589;
	bra.uni 	$L__BB5_353;
$L__BB5_216:
	mov.u32 	%r287, %tid.x;
	cvt.u64.u32 	%rd279, %r287;
	add.s64 	%rd454, %rd279, %rd4;
	shl.b64 	%rd455, %rd454, 2;
	add.s64 	%rd456, %rd2, %rd455;
	add.s64 	%rd457, %rd454, %rd3;
	ld.global.u32 	%r462, [%rd456];
	add.s64 	%rd458, %rd457, 256;
	ld.global.u32 	%r463, [%rd456+1024];
	setp.lt.s32 	%p2, %r462, %r463;
	setp.lt.s32 	%p3, %r463, %r462;
	min.s32 	%r1145, %r463, %r462;
	selp.b64 	%rd529, %rd458, %rd457, %p3;
	max.s32 	%r1240, %r462, %r463;
	selp.b64 	%rd624, %rd458, %rd457, %p2;
	setp.le.u64 	%p4, %rd450, %rd5;
	@%p4 bra 	$L__BB5_272;
	setp.ne.s32 	%p5, %r287, 0;
	@%p5 bra 	$L__BB5_219;
	atom.global.add.u64 	%rd459, [%rd1+8], 512;
	add.s64 	%rd460, %rd459, %rd5;
	st.shared.u64 	[_ZN6thrust24THRUST_300001_SM_1000_NS8cuda_cub4core6detail5shmemE+296], %rd460;
$L__BB5_219:
	bar.sync 	0;
	ld.shared.u64 	%rd603, [_ZN6thrust24THRUST_300001_SM_1000_NS8cuda_cub4core6detail5shmemE+296];
	add.s64 	%rd461, %rd603, 512;
	setp.gt.s64 	%p6, %rd461, %rd450;
	@%p6 bra 	$L__BB5_234;
	mov.u32 	%r1211, %r1240;
	mov.u64 	%rd596, %rd624;
$L__BB5_221:
	add.s64 	%rd462, %rd603, %rd279;
	shl.b64 	%rd463, %rd462, 2;
	add.s64 	%rd464, %rd2, %rd463;
	add.s64 	%rd598, %rd462, %rd3;
	ld.global.u32 	%r1213, [%rd464];
	add.s64 	%rd624, %rd598, 256;
	ld.global.u32 	%r1240, [%rd464+1024];
	setp.lt.s32 	%p7, %r1145, %r1213;
	mov.u32 	%r1212, %r1145;
	mov.u64 	%rd597, %rd529;
	@%p7 bra 	$L__BB5_224;
	setp.lt.s32 	%p8, %r1213, %r1145;
	mov.u32 	%r1212, %r1213;
	mov.u64 	%rd597, %rd598;
	@%p8 bra 	$L__BB5_224;
	setp.lt.s64 	%p9, %rd529, %rd598;
	selp.b32 	%r1212, %r1145, %r1213, %p9;
	min.s64 	%rd597, %rd529, %rd598;
$L__BB5_224:
	setp.lt.s32 	%p10, %r1211, %r1213;
	@%p10 bra 	$L__BB5_226;
	setp.lt.s32 	%p11, %r1213, %r1211;
	setp.lt.s64 	%p12, %rd596, %rd598;
	or.pred  	%p13, %p11, %p12;
	selp.b32 	%r1213, %r1211, %r1213, %p13;
	selp.b64 	%rd598, %rd596, %rd598, %p13;
$L__BB5_226:
	setp.lt.s32 	%p14, %r1212, %r1240;
	mov.u32 	%r1145, %r1212;
	mov.u64 	%rd529, %rd597;
	@%p14 bra 	$L__BB5_229;
	setp.lt.s32 	%p15, %r1240, %r1212;
	mov.u32 	%r1145, %r1240;
	mov.u64 	%rd529, %rd624;
	@%p15 bra 	$L__BB5_229;
	setp.lt.s64 	%p16, %rd597, %rd624;
	selp.b32 	%r1145, %r1212, %r1240, %p16;
	min.s64 	%rd529, %rd597, %rd624;
$L__BB5_229:
	setp.lt.s32 	%p17, %r1213, %r1240;
	@%p17 bra 	$L__BB5_231;
	setp.lt.s32 	%p18, %r1240, %r1213;
	setp.lt.s64 	%p19, %rd598, %rd624;
	or.pred  	%p20, %p18, %p19;
	selp.b32 	%r1240, %r1213, %r1240, %p20;
	selp.b64 	%rd624, %rd598, %rd624, %p20;
$L__BB5_231:
	setp.ne.s32 	%p21, %r287, 0;
	bar.sync 	0;
	@%p21 bra 	$L__BB5_233;
	atom.global.add.u64 	%rd465, [%rd1+8], 512;
	add.s64 	%rd466, %rd465, %rd5;
	st.shared.u64 	[_ZN6thrust24THRUST_300001_SM_1000_NS8cuda_cub4core6detail5shmemE+296], %rd466;
$L__BB5_233:
	bar.sync 	0;
	ld.shared.u64 	%rd603, [_ZN6thrust24THRUST_300001_SM_1000_NS8cuda_cub4core6detail5shmemE+296];
	add.s64 	%rd467, %rd603, 512;
	setp.le.s64 	%p22, %rd467, %rd450;
	mov.u32 	%r1211, %r1240;
	mov.u64 	%rd596, %rd624;
	@%p22 bra 	$L__BB5_221;
$L__BB5_234:
	setp.le.s64 	%p23, %rd450, %rd603;
	@%p23 bra 	$L__BB5_272;
	cvt.u32.u64 	%r464, %rd603;
	cvt.u32.u64 	%r465, %rd450;
	sub.s32 	%r304, %r465, %r464;
	setp.ge.s32 	%p24, %r287, %r304;
	@%p24 bra 	$L__BB5_272;
	not.b32 	%r468, %r287;
	add.s32 	%r469, %r468, %r465;
	sub.s32 	%r305, %r469, %r464;
	and.b32  	%r471, %r305, 768;
	setp.eq.s32 	%p25, %r471, 768;
	mov.u32 	%r1224, %r287;
	@%p25 bra 	$L__BB5_245;
	add.s64 	%rd469, %rd603, %rd279;
	add.s64 	%rd605, %rd469, %rd3;
	shl.b64 	%rd470, %rd469, 2;
	add.s64 	%rd604, %rd2, %rd470;
	shr.u32 	%r472, %r305, 8;
	add.s32 	%r473, %r472, 1;
	and.b32  	%r474, %r473, 3;
	neg.s32 	%r1218, %r474;
	mov.u32 	%r1224, %r287;
$L__BB5_238:
	.pragma "nounroll";
	mov.u64 	%rd305, %rd624;
	mov.u32 	%r310, %r1240;
	mov.u64 	%rd304, %rd529;
	mov.u32 	%r309, %r1145;
	ld.global.u32 	%r311, [%rd604];
	setp.lt.s32 	%p26, %r309, %r311;
	@%p26 bra 	$L__BB5_241;
	setp.lt.s32 	%p27, %r311, %r309;
	mov.u32 	%r1145, %r311;
	mov.u64 	%rd529, %rd605;
	@%p27 bra 	$L__BB5_241;
	setp.lt.s64 	%p28, %rd304, %rd605;
	selp.b32 	%r1145, %r309, %r311, %p28;
	min.s64 	%rd529, %rd304, %rd605;
$L__BB5_241:
	setp.lt.s32 	%p29, %r310, %r311;
	mov.u32 	%r1240, %r311;
	mov.u64 	%rd624, %rd605;
	@%p29 bra 	$L__BB5_244;
	setp.lt.s32 	%p30, %r311, %r310;
	mov.u32 	%r1240, %r310;
	mov.u64 	%rd624, %rd305;
	@%p30 bra 	$L__BB5_244;
	setp.lt.s64 	%p31, %rd305, %rd605;
	selp.b32 	%r1240, %r310, %r311, %p31;
	min.s64 	%rd624, %rd305, %rd605;
$L__BB5_244:
	add.s32 	%r1224, %r1224, 256;
	add.s64 	%rd605, %rd605, 256;
	add.s64 	%rd604, %rd604, 1024;
	add.s32 	%r1218, %r1218, 1;
	setp.ne.s32 	%p32, %r1218, 0;
	@%p32 bra 	$L__BB5_238;
$L__BB5_245:
	setp.lt.u32 	%p33, %r305, 768;
	@%p33 bra 	$L__BB5_272;
	add.s32 	%r1229, %r1224, 512;
$L__BB5_247:
	mov.u32 	%r324, %r1229;
	add.s32 	%r475, %r324, -512;
	cvt.u64.u32 	%rd471, %r475;
	add.s64 	%rd472, %rd603, %rd471;
	shl.b64 	%rd473, %rd472, 2;
	add.s64 	%rd318, %rd2, %rd473;
	add.s64 	%rd319, %rd472, %rd3;
	ld.global.u32 	%r327, [%rd318];
	setp.lt.s32 	%p34, %r1145, %r327;
	mov.u32 	%r1232, %r1145;
	mov.u64 	%rd616, %rd529;
	@%p34 bra 	$L__BB5_250;
	setp.lt.s32 	%p35, %r327, %r1145;
	mov.u32 	%r1232, %r327;
	mov.u64 	%rd616, %rd319;
	@%p35 bra 	$L__BB5_250;
	setp.lt.s64 	%p36, %rd529, %rd319;
	selp.b32 	%r1232, %r1145, %r327, %p36;
	min.s64 	%rd616, %rd529, %rd319;
$L__BB5_250:
	setp.lt.s32 	%p37, %r1240, %r327;
	mov.u32 	%r1233, %r327;
	mov.u64 	%rd617, %rd319;
	@%p37 bra 	$L__BB5_253;
	setp.lt.s32 	%p38, %r327, %r1240;
	mov.u32 	%r1233, %r1240;
	mov.u64 	%rd617, %rd624;
	@%p38 bra 	$L__BB5_253;
	setp.lt.s64 	%p39, %rd624, %rd319;
	selp.b32 	%r1233, %r1240, %r327, %p39;
	min.s64 	%rd617, %rd624, %rd319;
$L__BB5_253:
	add.s32 	%r476, %r324, -256;
	cvt.u64.u32 	%rd474, %r476;
	add.s64 	%rd475, %rd603, %rd474;
	add.s64 	%rd324, %rd475, %rd3;
	ld.global.u32 	%r332, [%rd318+1024];
	setp.lt.s32 	%p40, %r1232, %r332;
	mov.u32 	%r1234, %r1232;
	mov.u64 	%rd618, %rd616;
	@%p40 bra 	$L__BB5_256;
	setp.lt.s32 	%p41, %r332, %r1232;
	mov.u32 	%r1234, %r332;
	mov.u64 	%rd618, %rd324;
	@%p41 bra 	$L__BB5_256;
	setp.lt.s64 	%p42, %rd616, %rd324;
	selp.b32 	%r1234, %r1232, %r332, %p42;
	min.s64 	%rd618, %rd616, %rd324;
$L__BB5_256:
	setp.lt.s32 	%p43, %r1233, %r332;
	mov.u32 	%r1235, %r332;
	mov.u64 	%rd619, %rd324;
	@%p43 bra 	$L__BB5_259;
	setp.lt.s32 	%p44, %r332, %r1233;
	mov.u32 	%r1235, %r1233;
	mov.u64 	%rd619, %rd617;
	@%p44 bra 	$L__BB5_259;
	setp.lt.s64 	%p45, %rd617, %rd324;
	selp.b32 	%r1235, %r1233, %r332, %p45;
	min.s64 	%rd619, %rd617, %rd324;
$L__BB5_259:
	cvt.u64.u32 	%rd476, %r324;
	add.s64 	%rd477, %rd603, %rd476;
	add.s64 	%rd329, %rd477, %rd3;
	ld.global.u32 	%r337, [%rd318+2048];
	setp.lt.s32 	%p46, %r1234, %r337;
	mov.u32 	%r1236, %r1234;
	mov.u64 	%rd620, %rd618;
	@%p46 bra 	$L__BB5_262;
	setp.lt.s32 	%p47, %r337, %r1234;
	mov.u32 	%r1236, %r337;
	mov.u64 	%rd620, %rd329;
	@%p47 bra 	$L__BB5_262;
	setp.lt.s64 	%p48, %rd618, %rd329;
	selp.b32 	%r1236, %r1234, %r337, %p48;
	min.s64 	%rd620, %rd618, %rd329;
$L__BB5_262:
	setp.lt.s32 	%p49, %r1235, %r337;
	mov.u32 	%r1237, %r337;
	mov.u64 	%rd621, %rd329;
	@%p49 bra 	$L__BB5_265;
	setp.lt.s32 	%p50, %r337, %r1235;
	mov.u32 	%r1237, %r1235;
	mov.u64 	%rd621, %rd619;
	@%p50 bra 	$L__BB5_265;
	setp.lt.s64 	%p51, %rd619, %rd329;
	selp.b32 	%r1237, %r1235, %r337, %p51;
	min.s64 	%rd621, %rd619, %rd329;
$L__BB5_265:
	add.s32 	%r477, %r324, 256;
	cvt.u64.u32 	%rd478, %r477;
	add.s64 	%rd479, %rd603, %rd478;
	add.s64 	%rd334, %rd479, %rd3;
	ld.global.u32 	%r342, [%rd318+3072];
	setp.lt.s32 	%p52, %r1236, %r342;
	mov.u32 	%r1145, %r1236;
	mov.u64 	%rd529, %rd620;
	@%p52 bra 	$L__BB5_268;
	setp.lt.s32 	%p53, %r342, %r1236;
	mov.u32 	%r1145, %r342;
	mov.u64 	%rd529, %rd334;
	@%p53 bra 	$L__BB5_268;
	setp.lt.s64 	%p54, %rd620, %rd334;
	selp.b32 	%r1145, %r1236, %r342, %p54;
	min.s64 	%rd529, %rd620, %rd334;
$L__BB5_268:
	setp.lt.s32 	%p55, %r1237, %r342;
	mov.u32 	%r1240, %r342;
	mov.u64 	%rd624, %rd334;
	@%p55 bra 	$L__BB5_271;
	setp.lt.s32 	%p56, %r342, %r1237;
	mov.u32 	%r1240, %r1237;
	mov.u64 	%rd624, %rd621;
	@%p56 bra 	$L__BB5_271;
	setp.lt.s64 	%p57, %rd621, %rd334;
	selp.b32 	%r1240, %r1237, %r342, %p57;
	min.s64 	%rd624, %rd621, %rd334;
$L__BB5_271:
	add.s32 	%r1229, %r324, 1024;
	add.s32 	%r478, %r324, 512;
	setp.lt.s32 	%p58, %r478, %r304;
	@%p58 bra 	$L__BB5_247;
$L__BB5_272:
	// begin inline asm
	mov.u32 %r479, %laneid;
	// end inline asm
	mov.b32 	%r517, 1;
	mov.b32 	%r518, 31;
	mov.b32 	%r519, -1;
	// begin inline asm
	shfl.sync.down.b32 %r480, %r1145, %r517, %r518, %r519;
	// end inline asm
	// begin inline asm
	shfl.sync.down.b32 %r485, %r486, %r517, %r518, %r519;
	// end inline asm
	mov.b64 	{%r491, %r496}, %rd529;
	// begin inline asm
	shfl.sync.down.b32 %r490, %r491, %r517, %r518, %r519;
	// end inline asm
	// begin inline asm
	shfl.sync.down.b32 %r495, %r496, %r517, %r518, %r519;
	// end inline asm
	mov.b64 	%rd341, {%r490, %r495};
	// begin inline asm
	shfl.sync.down.b32 %r500, %r1240, %r517, %r518, %r519;
	// end inline asm
	// begin inline asm
	shfl.sync.down.b32 %r505, %r506, %r517, %r518, %r519;
	// end inline asm
	mov.b64 	{%r511, %r516}, %rd624;
	// begin inline asm
	shfl.sync.down.b32 %r510, %r511, %r517, %r518, %r519;
	// end inline asm
	// begin inline asm
	shfl.sync.down.b32 %r515, %r516, %r517, %r518, %r519;
	// end inline asm
	mov.b64 	%rd342, {%r510, %r515};
	setp.gt.s32 	%p59, %r479, 30;
	mov.u32 	%r1244, %r1240;
	mov.u64 	%rd628, %rd624;
	@%p59 bra 	$L__BB5_279;
	setp.lt.s32 	%p60, %r1145, %r480;
	mov.u32 	%r1242, %r1145;
	mov.u64 	%rd626, %rd529;
	@%p60 bra 	$L__BB5_276;
	setp.lt.s32 	%p61, %r480, %r1145;
	mov.u32 	%r1242, %r480;
	mov.u64 	%rd626, %rd341;
	@%p61 bra 	$L__BB5_276;
	setp.lt.s64 	%p62, %rd529, %rd341;
	selp.b32 	%r1242, %r1145, %r480, %p62;
	min.s64 	%rd626, %rd529, %rd341;
$L__BB5_276:
	setp.lt.s32 	%p63, %r1240, %r500;
	mov.u32 	%r1145, %r1242;
	mov.u64 	%rd529, %rd626;
	mov.u32 	%r1244, %r500;
	mov.u64 	%rd628, %rd342;
	@%p63 bra 	$L__BB5_279;
	setp.lt.s32 	%p64, %r500, %r1240;
	mov.u32 	%r1145, %r1242;
	mov.u64 	%rd529, %rd626;
	mov.u32 	%r1244, %r1240;
	mov.u64 	%rd628, %rd624;
	@%p64 bra 	$L__BB5_279;
	setp.lt.s64 	%p65, %rd624, %rd342;
	selp.b32 	%r1244, %r1240, %r500, %p65;
	min.s64 	%rd628, %rd624, %rd342;
	mov.u32 	%r1145, %r1242;
	mov.u64 	%rd529, %rd626;
$L__BB5_279:
	mov.b32 	%r557, 2;
	mov.b32 	%r558, 31;
	mov.b32 	%r559, -1;
	// begin inline asm
	shfl.sync.down.b32 %r520, %r1145, %r557, %r558, %r559;
	// end inline asm
	// begin inline asm
	shfl.sync.down.b32 %r525, %r526, %r557, %r558, %r559;
	// end inline asm
	mov.b64 	{%r531, %r536}, %rd529;
	// begin inline asm
	shfl.sync.down.b32 %r530, %r531, %r557, %r558, %r559;
	// end inline asm
	// begin inline asm
	shfl.sync.down.b32 %r535, %r536, %r557, %r558, %r559;
	// end inline asm
	mov.b64 	%rd348, {%r530, %r535};
	// begin inline asm
	shfl.sync.down.b32 %r540, %r1244, %r557, %r558, %r559;
	// end inline asm
	// begin inline asm
	shfl.sync.down.b32 %r545, %r546, %r557, %r558, %r559;
	// end inline asm
	mov.b64 	{%r551, %r556}, %rd628;
	// begin inline asm
	shfl.sync.down.b32 %r550, %r551, %r557, %r558, %r559;
	// end inline asm
	// begin inline asm
	shfl.sync.down.b32 %r555, %r556, %r557, %r558, %r559;
	// end inline asm
	mov.b64 	%rd349, {%r550, %r555};
	setp.gt.s32 	%p66, %r479, 29;
	mov.u32 	%r1247, %r1244;
	mov.u64 	%rd631, %rd628;
	@%p66 bra 	$L__BB5_286;
	setp.lt.s32 	%p67, %r1145, %r520;
	mov.u32 	%r1245, %r1145;
	mov.u64 	%rd629, %rd529;
	@%p67 bra 	$L__BB5_283;
	setp.lt.s32 	%p68, %r520, %r1145;
	mov.u32 	%r1245, %r520;
	mov.u64 	%rd629, %rd348;
	@%p68 bra 	$L__BB5_283;
	setp.lt.s64 	%p69, %rd529, %rd348;
	selp.b32 	%r1245, %r1145, %r520, %p69;
	min.s64 	%rd629, %rd529, %rd348;
$L__BB5_283:
	setp.lt.s32 	%p70, %r1244, %r540;
	mov.u32 	%r1145, %r1245;
	mov.u64 	%rd529, %rd629;
	mov.u32 	%r1247, %r540;
	mov.u64 	%rd631, %rd349;
	@%p70 bra 	$L__BB5_286;
	setp.lt.s32 	%p71, %r540, %r1244;
	mov.u32 	%r1145, %r1245;
	mov.u64 	%rd529, %rd629;
	mov.u32 	%r1247, %r1244;
	mov.u64 	%rd631, %rd628;
	@%p71 bra 	$L__BB5_286;
	setp.lt.s64 	%p72, %rd628, %rd349;
	selp.b32 	%r1247, %r1244, %r540, %p72;
	min.s64 	%rd631, %rd628, %rd349;
	mov.u32 	%r1145, %r1245;
	mov.u64 	%rd529, %rd629;
$L__BB5_286:
	mov.b32 	%r597, 4;
	mov.b32 	%r598, 31;
	mov.b32 	%r599, -1;
	// begin inline asm
	shfl.sync.down.b32 %r560, %r1145, %r597, %r598, %r599;
	// end inline asm
	// begin inline asm
	shfl.sync.down.b32 %r565, %r566, %r597, %r598, %r599;
	// end inline asm
	mov.b64 	{%r571, %r576}, %rd529;
	// begin inline asm
	shfl.sync.down.b32 %r570, %r571, %r597, %r598, %r599;
	// end inline asm
	// begin inline asm
	shfl.sync.down.b32 %r575, %r576, %r597, %r598, %r599;
	// end inline asm
	mov.b64 	%rd355, {%r570, %r575};
	// begin inline asm
	shfl.sync.down.b32 %r580, %r1247, %r597, %r598, %r599;
	// end inline asm
	// begin inline asm
	shfl.sync.down.b32 %r585, %r586, %r597, %r598, %r599;
	// end inline asm
	mov.b64 	{%r591, %r596}, %rd631;
	// begin inline asm
	shfl.sync.down.b32 %r590, %r591, %r597, %r598, %r599;
	// end inline asm
	// begin inline asm
	shfl.sync.down.b32 %r595, %r596, %r597, %r598, %r599;
	// end inline asm
	mov.b64 	%rd356, {%r590, %r595};
	setp.gt.s32 	%p73, %r479, 27;
	mov.u32 	%r1250, %r1247;
	mov.u64 	%rd634, %rd631;
	@%p73 bra 	$L__BB5_293;
	setp.lt.s32 	%p74, %r1145, %r560;
	mov.u32 	%r1248, %r1145;
	mov.u64 	%rd632, %rd529;
	@%p74 bra 	$L__BB5_290;
	setp.lt.s32 	%p75, %r560, %r1145;
	mov.u32 	%r1248, %r560;
	mov.u64 	%rd632, %rd355;
	@%p75 bra 	$L__BB5_290;
	setp.lt.s64 	%p76, %rd529, %rd355;
	selp.b32 	%r1248, %r1145, %r560, %p76;
	min.s64 	%rd632, %rd529, %rd355;
$L__BB5_290:
	setp.lt.s32 	%p77, %r1247, %r580;
	mov.u32 	%r1145, %r1248;
	mov.u64 	%rd529, %rd632;
	mov.u32 	%r1250, %r580;
	mov.u64 	%rd634, %rd356;
	@%p77 bra 	$L__BB5_293;
	setp.lt.s32 	%p78, %r580, %r1247;
	mov.u32 	%r1145, %r1248;
	mov.u64 	%rd529, %rd632;
	mov.u32 	%r1250, %r1247;
	mov.u64 	%rd634, %rd631;
	@%p78 bra 	$L__BB5_293;
	setp.lt.s64 	%p79, %rd631, %rd356;
	selp.b32 	%r1250, %r1247, %r580, %p79;
	min.s64 	%rd634, %rd631, %rd356;
	mov.u32 	%r1145, %r1248;
	mov.u64 	%rd529, %rd632;
$L__BB5_293:
	mov.b32 	%r637, 8;
	mov.b32 	%r638, 31;
	mov.b32 	%r639, -1;
	// begin inline asm
	shfl.sync.down.b32 %r600, %r1145, %r637, %r638, %r639;
	// end inline asm
	// begin inline asm
	shfl.sync.down.b32 %r605, %r606, %r637, %r638, %r639;
	// end inline asm
	mov.b64 	{%r611, %r616}, %rd529;
	// begin inline asm
	shfl.sync.down.b32 %r610, %r611, %r637, %r638, %r639;
	// end inline asm
	// begin inline asm
	shfl.sync.down.b32 %r615, %r616, %r637, %r638, %r639;
	// end inline asm
	mov.b64 	%rd362, {%r610, %r615};
	// begin inline asm
	shfl.sync.down.b32 %r620, %r1250, %r637, %r638, %r639;
	// end inline asm
	// begin inline asm
	shfl.sync.down.b32 %r625, %r626, %r637, %r638, %r639;
	// end inline asm
	mov.b64 	{%r631, %r636}, %rd634;
	// begin inline asm
	shfl.sync.down.b32 %r630, %r631, %r637, %r638, %r639;
	// end inline asm
	// begin inline asm
	shfl.sync.down.b32 %r635, %r636, %r637, %r638, %r639;
	// end inline asm
	mov.b64 	%rd363, {%r630, %r635};
	setp.gt.s32 	%p80, %r479, 23;
	mov.u32 	%r1253, %r1250;
	mov.u64 	%rd637, %rd634;
	@%p80 bra 	$L__BB5_300;
	setp.lt.s32 	%p81, %r1145, %r600;
	mov.u32 	%r1251, %r1145;
	mov.u64 	%rd635, %rd529;
	@%p81 bra 	$L__BB5_297;
	setp.lt.s32 	%p82, %r600, %r1145;
	mov.u32 	%r1251, %r600;
	mov.u64 	%rd635, %rd362;
	@%p82 bra 	$L__BB5_297;
	setp.lt.s64 	%p83, %rd529, %rd362;
	selp.b32 	%r1251, %r1145, %r600, %p83;
	min.s64 	%rd635, %rd529, %rd362;
$L__BB5_297:
	setp.lt.s32 	%p84, %r1250, %r620;
	mov.u32 	%r1145, %r1251;
	mov.u64 	%rd529, %rd635;
	mov.u32 	%r1253, %r620;
	mov.u64 	%rd637, %rd363;
	@%p84 bra 	$L__BB5_300;
	setp.lt.s32 	%p85, %r620, %r1250;
	mov.u32 	%r1145, %r1251;
	mov.u64 	%rd529, %rd635;
	mov.u32 	%r1253, %r1250;
	mov.u64 	%rd637, %rd634;
	@%p85 bra 	$L__BB5_300;
	setp.lt.s64 	%p86, %rd634, %rd363;
	selp.b32 	%r1253, %r1250, %r620, %p86;
	min.s64 	%rd637, %rd634, %rd363;
	mov.u32 	%r1145, %r1251;
	mov.u64 	%rd529, %rd635;
$L__BB5_300:
	mov.b32 	%r677, 16;
	mov.b32 	%r678, 31;
	mov.b32 	%r679, -1;
	// begin inline asm
	shfl.sync.down.b32 %r640, %r1145, %r677, %r678, %r679;
	// end inline asm
	// begin inline asm
	shfl.sync.down.b32 %r645, %r646, %r677, %r678, %r679;
	// end inline asm
	mov.b64 	{%r651, %r656}, %rd529;
	// begin inline asm
	shfl.sync.down.b32 %r650, %r651, %r677, %r678, %r679;
	// end inline asm
	// begin inline asm
	shfl.sync.down.b32 %r655, %r656, %r677, %r678, %r679;
	// end inline asm
	mov.b64 	%rd369, {%r650, %r655};
	// begin inline asm
	shfl.sync.down.b32 %r660, %r1253, %r677, %r678, %r679;
	// end inline asm
	// begin inline asm
	shfl.sync.down.b32 %r665, %r666, %r677, %r678, %r679;
	// end inline asm
	mov.b64 	{%r671, %r676}, %rd637;
	// begin inline asm
	shfl.sync.down.b32 %r670, %r671, %r677, %r678, %r679;
	// end inline asm
	// begin inline asm
	shfl.sync.down.b32 %r675, %r676, %r677, %r678, %r679;
	// end inline asm
	mov.b64 	%rd370, {%r670, %r675};
	setp.gt.s32 	%p87, %r479, 15;
	mov.u32 	%r1271, %r1253;
	mov.u64 	%rd655, %rd637;
	@%p87 bra 	$L__BB5_307;
	setp.lt.s32 	%p88, %r1145, %r640;
	mov.u32 	%r1254, %r1145;
	mov.u64 	%rd638, %rd529;
	@%p88 bra 	$L__BB5_304;
	setp.lt.s32 	%p89, %r640, %r1145;
	mov.u32 	%r1254, %r640;
	mov.u64 	%rd638, %rd369;
	@%p89 bra 	$L__BB5_304;
	setp.lt.s64 	%p90, %rd529, %rd369;
	selp.b32 	%r1254, %r1145, %r640, %p90;
	min.s64 	%rd638, %rd529, %rd369;
$L__BB5_304:
	setp.lt.s32 	%p91, %r1253, %r660;
	mov.u32 	%r1145, %r1254;
	mov.u64 	%rd529, %rd638;
	mov.u32 	%r1271, %r660;
	mov.u64 	%rd655, %rd370;
	@%p91 bra 	$L__BB5_307;
	setp.lt.s32 	%p92, %r660, %r1253;
	mov.u32 	%r1145, %r1254;
	mov.u64 	%rd529, %rd638;
	mov.u32 	%r1271, %r1253;
	mov.u64 	%rd655, %rd637;
	@%p92 bra 	$L__BB5_307;
	setp.lt.s64 	%p93, %rd637, %rd370;
	selp.b32 	%r1271, %r1253, %r660, %p93;
	min.s64 	%rd655, %rd637, %rd370;
	mov.u32 	%r1145, %r1254;
	mov.u64 	%rd529, %rd638;
$L__BB5_307:
	setp.ne.s32 	%p94, %r479, 0;
	@%p94 bra 	$L__BB5_309;
	and.b32  	%r680, %r287, 992;
	mov.u32 	%r681, _ZN6thrust24THRUST_300001_SM_1000_NS8cuda_cub4core6detail5shmemE;
	add.s32 	%r682, %r681, %r680;
	st.shared.u32 	[%r682+8], %r1145;
	st.shared.u64 	[%r682+16], %rd529;
	st.shared.u32 	[%r682+24], %r1271;
	st.shared.u64 	[%r682+32], %rd655;
$L__BB5_309:
	bar.sync 	0;
	setp.ne.s32 	%p95, %r287, 0;
	@%p95 bra 	$L__BB5_353;
	ld.shared.u32 	%r386, [_ZN6thrust24THRUST_300001_SM_1000_NS8cuda_cub4core6detail5shmemE+40];
	ld.shared.u64 	%rd376, [_ZN6thrust24THRUST_300001_SM_1000_NS8cuda_cub4core6detail5shmemE+48];
	ld.shared.u32 	%r387, [_ZN6thrust24THRUST_300001_SM_1000_NS8cuda_cub4core6detail5shmemE+56];
	ld.shared.u64 	%rd377, [_ZN6thrust24THRUST_300001_SM_1000_NS8cuda_cub4core6detail5shmemE+64];
	setp.lt.s32 	%p96, %r1145, %r386;
	mov.u32 	%r1257, %r1145;
	mov.u64 	%rd641, %rd529;
	@%p96 bra 	$L__BB5_313;
	setp.lt.s32 	%p97, %r386, %r1145;
	mov.u32 	%r1257, %r386;
	mov.u64 	%rd641, %rd376;
	@%p97 bra 	$L__BB5_313;
	setp.lt.s64 	%p98, %rd529, %rd376;
	selp.b32 	%r1257, %r1145, %r386, %p98;
	min.s64 	%rd641, %rd529, %rd376;
$L__BB5_313:
	setp.lt.s32 	%p99, %r1271, %r387;
	mov.u32 	%r1258, %r387;
	mov.u64 	%rd642, %rd377;
	@%p99 bra 	$L__BB5_317;
	setp.ge.s32 	%p100, %r387, %r1271;
	mov.u32 	%r1258, %r1271;
	mov.u64 	%rd642, %rd655;
	@%p100 bra 	$L__BB5_315;
	bra.uni 	$L__BB5_317;
$L__BB5_315:
	setp.ge.s64 	%p101, %rd655, %rd377;
	mov.u32 	%r1258, %r387;
	mov.u64 	%rd642, %rd377;
	@%p101 bra 	$L__BB5_317;
	mov.u32 	%r1258, %r1271;
	mov.u64 	%rd642, %rd655;
$L__BB5_317:
	ld.shared.u32 	%r396, [_ZN6thrust24THRUST_300001_SM_1000_NS8cuda_cub4core6detail5shmemE+72];
	ld.shared.u64 	%rd387, [_ZN6thrust24THRUST_300001_SM_1000_NS8cuda_cub4core6detail5shmemE+80];
	ld.shared.u32 	%r398, [_ZN6thrust24THRUST_300001_SM_1000_NS8cuda_cub4core6detail5shmemE+88];
	ld.shared.u64 	%rd389, [_ZN6thrust24THRUST_300001_SM_1000_NS8cuda_cub4core6detail5shmemE+96];
	setp.lt.s32 	%p102, %r1257, %r396;
	mov.u32 	%r1259, %r1257;
	mov.u64 	%rd643, %rd641;
	@%p102 bra 	$L__BB5_320;
	setp.lt.s32 	%p103, %r396, %r1257;
	mov.u32 	%r1259, %r396;
	mov.u64 	%rd643, %rd387;
	@%p103 bra 	$L__BB5_320;
	setp.lt.s64 	%p104, %rd641, %rd387;
	selp.b32 	%r1259, %r1257, %r396, %p104;
	min.s64 	%rd643, %rd641, %rd387;
$L__BB5_320:
	setp.lt.s32 	%p105, %r1258, %r398;
	mov.u32 	%r1260, %r398;
	mov.u64 	%rd644, %rd389;
	@%p105 bra 	$L__BB5_323;
	setp.lt.s32 	%p106, %r398, %r1258;
	mov.u32 	%r1260, %r1258;
	mov.u64 	%rd644, %rd642;
	@%p106 bra 	$L__BB5_323;
	setp.lt.s64 	%p107, %rd642, %rd389;
	selp.b64 	%rd644, %rd642, %rd389, %p107;
	selp.b32 	%r1260, %r1258, %r398, %p107;
$L__BB5_323:
	ld.shared.u32 	%r406, [_ZN6thrust24THRUST_300001_SM_1000_NS8cuda_cub4core6detail5shmemE+104];
	ld.shared.u64 	%rd397, [_ZN6thrust24THRUST_300001_SM_1000_NS8cuda_cub4core6detail5shmemE+112];
	ld.shared.u32 	%r408, [_ZN6thrust24THRUST_300001_SM_1000_NS8cuda_cub4core6detail5shmemE+120];
	ld.shared.u64 	%rd399, [_ZN6thrust24THRUST_300001_SM_1000_NS8cuda_cub4core6detail5shmemE+128];
	setp.lt.s32 	%p108, %r1259, %r406;
	mov.u32 	%r1261, %r1259;
	mov.u64 	%rd645, %rd643;
	@%p108 bra 	$L__BB5_326;
	setp.lt.s32 	%p109, %r406, %r1259;
	mov.u32 	%r1261, %r406;
	mov.u64 	%rd645, %rd397;
	@%p109 bra 	$L__BB5_326;
	setp.lt.s64 	%p110, %rd643, %rd397;
	selp.b32 	%r1261, %r1259, %r406, %p110;
	min.s64 	%rd645, %rd643, %rd397;
$L__BB5_326:
	setp.lt.s32 	%p111, %r1260, %r408;
	mov.u32 	%r1262, %r408;
	mov.u64 	%rd646, %rd399;
	@%p111 bra 	$L__BB5_329;
	setp.lt.s32 	%p112, %r408, %r1260;
	mov.u32 	%r1262, %r1260;
	mov.u64 	%rd646, %rd644;
	@%p112 bra 	$L__BB5_329;
	setp.lt.s64 	%p113, %rd644, %rd399;
	selp.b64 	%rd646, %rd644, %rd399, %p113;
	selp.b32 	%r1262, %r1260, %r408, %p113;
$L__BB5_329:
	ld.shared.u32 	%r416, [_ZN6thrust24THRUST_300001_SM_1000_NS8cuda_cub4core6detail5shmemE+136];
	ld.shared.u64 	%rd407, [_ZN6thrust24THRUST_300001_SM_1000_NS8cuda_cub4core6detail5shmemE+144];
	ld.shared.u32 	%r418, [_ZN6thrust24THRUST_300001_SM_1000_NS8cuda_cub4core6detail5shmemE+152];
	ld.shared.u64 	%rd409, [_ZN6thrust24THRUST_300001_SM_1000_NS8cuda_cub4core6detail5shmemE+160];
	setp.lt.s32 	%p114, %r1261, %r416;
	mov.u32 	%r1263, %r1261;
	mov.u64 	%rd647, %rd645;
	@%p114 bra 	$L__BB5_332;
	setp.lt.s32 	%p115, %r416, %r1261;
	mov.u32 	%r1263, %r416;
	mov.u64 	%rd647, %rd407;
	@%p115 bra 	$L__BB5_332;
	setp.lt.s64 	%p116, %rd645, %rd407;
	selp.b32 	%r1263, %r1261, %r416, %p116;
	min.s64 	%rd647, %rd645, %rd407;
$L__BB5_332:
	setp.lt.s32 	%p117, %r1262, %r418;
	mov.u32 	%r1264, %r418;
	mov.u64 	%rd648, %rd409;
	@%p117 bra 	$L__BB5_335;
	setp.lt.s32 	%p118, %r418, %r1262;
	mov.u32 	%r1264, %r1262;
	mov.u64 	%rd648, %rd646;
	@%p118 bra 	$L__BB5_335;
	setp.lt.s64 	%p119, %rd646, %rd409;
	selp.b64 	%rd648, %rd646, %rd409, %p119;
	selp.b32 	%r1264, %r1262, %r418, %p119;
$L__BB5_335:
	ld.shared.u32 	%r426, [_ZN6thrust24THRUST_300001_SM_1000_NS8cuda_cub4core6detail5shmemE+168];
	ld.shared.u64 	%rd417, [_ZN6thrust24THRUST_300001_SM_1000_NS8cuda_cub4core6detail5shmemE+176];
	ld.shared.u32 	%r428, [_ZN6thrust24THRUST_300001_SM_1000_NS8cuda_cub4core6detail5shmemE+184];
	ld.shared.u64 	%rd419, [_ZN6thrust24THRUST_300001_SM_1000_NS8cuda_cub4core6detail5shmemE+192];
	setp.lt.s32 	%p120, %r1263, %r426;
	mov.u32 	%r1265, %r1263;
	mov.u64 	%rd649, %rd647;
	@%p120 bra 	$L__BB5_338;
	setp.lt.s32 	%p121, %r426, %r1263;
	mov.u32 	%r1265, %r426;
	mov.u64 	%rd649, %rd417;
	@%p121 bra 	$L__BB5_338;
	setp.lt.s64 	%p122, %rd647, %rd417;
	selp.b32 	%r1265, %r1263, %r426, %p122;
	min.s64 	%rd649, %rd647, %rd417;
$L__BB5_338:
	setp.lt.s32 	%p123, %r1264, %r428;
	mov.u32 	%r1266, %r428;
	mov.u64 	%rd650, %rd419;
	@%p123 bra 	$L__BB5_341;
	setp.lt.s32 	%p124, %r428, %r1264;
	mov.u32 	%r1266, %r1264;
	mov.u64 	%rd650, %rd648;
	@%p124 bra 	$L__BB5_341;
	setp.lt.s64 	%p125, %rd648, %rd419;
	selp.b64 	%rd650, %rd648, %rd419, %p125;
	selp.b32 	%r1266, %r1264, %r428, %p125;
$L__BB5_341:
	ld.shared.u32 	%r436, [_ZN6thrust24THRUST_300001_SM_1000_NS8cuda_cub4core6detail5shmemE+200];
	ld.shared.u64 	%rd427, [_ZN6thrust24THRUST_300001_SM_1000_NS8cuda_cub4core6detail5shmemE+208];
	ld.shared.u32 	%r438, [_ZN6thrust24THRUST_300001_SM_1000_NS8cuda_cub4core6detail5shmemE+216];
	ld.shared.u64 	%rd429, [_ZN6thrust24THRUST_300001_SM_1000_NS8cuda_cub4core6detail5shmemE+224];
	setp.lt.s32 	%p126, %r1265, %r436;
	mov.u32 	%r1267, %r1265;
	mov.u64 	%rd651, %rd649;
	@%p126 bra 	$L__BB5_344;
	setp.lt.s32 	%p127, %r436, %r1265;
	mov.u32 	%r1267, %r436;
	mov.u64 	%rd651, %rd427;
	@%p127 bra 	$L__BB5_344;
	setp.lt.s64 	%p128, %rd649, %rd427;
	selp.b32 	%r1267, %r1265, %r436, %p128;
	min.s64 	%rd651, %rd649, %rd427;
$L__BB5_344:
	setp.lt.s32 	%p129, %r1266, %r438;
	mov.u32 	%r1268, %r438;
	mov.u64 	%rd652, %rd429;
	@%p129 bra 	$L__BB5_347;
	setp.lt.s32 	%p130, %r438, %r1266;
	mov.u32 	%r1268, %r1266;
	mov.u64 	%rd652, %rd650;
	@%p130 bra 	$L__BB5_347;
	setp.lt.s64 	%p131, %rd650, %rd429;
	selp.b64 	%rd652, %rd650, %rd429, %p131;
	selp.b32 	%r1268, %r1266, %r438, %p131;
$L__BB5_347:
	ld.shared.u32 	%r446, [_ZN6thrust24THRUST_300001_SM_1000_NS8cuda_cub4core6detail5shmemE+232];
	ld.shared.u64 	%rd437, [_ZN6thrust24THRUST_300001_SM_1000_NS8cuda_cub4core6detail5shmemE+240];
	ld.shared.u32 	%r448, [_ZN6thrust24THRUST_300001_SM_1000_NS8cuda_cub4core6detail5shmemE+248];
	ld.shared.u64 	%rd439, [_ZN6thrust24THRUST_300001_SM_1000_NS8cuda_cub4core6detail5shmemE+256];
	setp.lt.s32 	%p132, %r1267, %r446;
	mov.u32 	%r1145, %r1267;
	mov.u64 	%rd529, %rd651;
	@%p132 bra 	$L__BB5_350;
	setp.lt.s32 	%p133, %r446, %r1267;
	mov.u32 	%r1145, %r446;
	mov.u64 	%rd529, %rd437;
	@%p133 bra 	$L__BB5_350;
	setp.lt.s64 	%p134, %rd651, %rd437;
	selp.b32 	%r1145, %r1267, %r446, %p134;
	min.s64 	%rd529, %rd651, %rd437;
$L__BB5_350:
	setp.lt.s32 	%p135, %r1268, %r448;
	mov.u32 	%r1271, %r448;
	mov.u64 	%rd655, %rd439;
	@%p135 bra 	$L__BB5_353;
	setp.lt.s32 	%p136, %r448, %r1268;
	mov.u32 	%r1271, %r1268;
	mov.u64 	%rd655, %rd652;
	@%p136 bra 	$L__BB5_353;
	setp.lt.s64 	%p137, %rd652, %rd439;
	selp.b64 	%rd655, %rd652, %rd439, %p137;
	selp.b32 	%r1271, %r1268, %r448, %p137;
$L__BB5_353:
	mov.u32 	%r1113, %tid.x;
	setp.ne.s32 	%p341, %r1113, 0;
	@%p341 bra 	$L__BB5_355;
	cvta.to.global.u64 	%rd498, %rd449;
	mul.wide.u32 	%rd499, %r1, 32;
	add.s64 	%rd500, %rd498, %rd499;
	st.global.u32 	[%rd500], %r1145;
	st.global.u64 	[%rd500+8], %rd529;
	st.global.u32 	[%rd500+16], %r1271;
	st.global.u64 	[%rd500+24], %rd655;
$L__BB5_355:
	ret;

}
	// .globl	_ZN6thrust24THRUST_300001_SM_1000_NS8cuda_cub4core6detail13_kernel_agentINS1_8__reduce10DrainAgentIlEEJN3cub18CUB_300001_SM_10009GridQueueIyEElEEEvDpT0_
.visible .entry _ZN6thrust24THRUST_300001_SM_1000_NS8cuda_cub4core6detail13_kernel_agentINS1_8__reduce10DrainAgentIlEEJN3cub18CUB_300001_SM_10009GridQueueIyEElEEEvDpT0_(
	.param .align 8 .b8 _ZN6thrust24THRUST_300001_SM_1000_NS8cuda_cub4core6detail13_kernel_agentINS1_8__reduce10DrainAgentIlEEJN3cub18CUB_300001_SM_10009GridQueueIyEElEEEvDpT0__param_0[8],
	.param .u64 _ZN6thrust24THRUST_300001_SM_1000_NS8cuda_cub4core6detail13_kernel_agentINS1_8__reduce10DrainAgentIlEEJN3cub18CUB_300001_SM_10009GridQueueIyEElEEEvDpT0__param_1
)
.maxntid 1
{
	.reg .b64 	%rd<5>;

	ld.param.u64 	%rd1, [_ZN6thrust24THRUST_300001_SM_1000_NS8cuda_cub4core6detail13_kernel_agentINS1_8__reduce10DrainAgentIlEEJN3cub18CUB_300001_SM_10009GridQueueIyEElEEEvDpT0__param_0];
	ld.param.u64 	%rd2, [_ZN6thrust24THRUST_300001_SM_1000_NS8cuda_cub4core6detail13_kernel_agentINS1_8__reduce10DrainAgentIlEEJN3cub18CUB_300001_SM_10009GridQueueIyEElEEEvDpT0__param_1];
	cvta.to.global.u64 	%rd3, %rd1;
	st.global.u64 	[%rd3], %rd2;
	mov.b64 	%rd4, 0;
	st.global.u64 	[%rd3+8], %rd4;
	ret;

}
	// .globl	_ZN6thrust24THRUST_300001_SM_1000_NS8cuda_cub4core6detail13_kernel_agentINS1_8__reduce11ReduceAgentIPN4cuda3std3__45tupleIJNSA_IJilEEESB_EEESD_SC_lNS1_9__extrema12arg_minmax_fIilNS9_4lessIiEEEEEEJSD_SD_iSI_EEEvDpT0_
.visible .entry _ZN6thrust24THRUST_300001_SM_1000_NS8cuda_cub4core6detail13_kernel_agentINS1_8__reduce11ReduceAgentIPN4cuda3std3__45tupleIJNSA_IJilEEESB_EEESD_SC_lNS1_9__extrema12arg_minmax_fIilNS9_4lessIiEEEEEEJSD_SD_iSI_EEEvDpT0_(
	.param .u64 .ptr .align 1 _ZN6thrust24THRUST_300001_SM_1000_NS8cuda_cub4core6detail13_kernel_agentINS1_8__reduce11ReduceAgentIPN4cuda3std3__45tupleIJNSA_IJilEEESB_EEESD_SC_lNS1_9__extrema12arg_minmax_fIilNS9_4lessIiEEEEEEJSD_SD_iSI_EEEvDpT0__param_0,
	.param .u64 .ptr .align 1 _ZN6thrust24THRUST_300001_SM_1000_NS8cuda_cub4core6detail13_kernel_agentINS1_8__reduce11ReduceAgentIPN4cuda3std3__45tupleIJNSA_IJilEEESB_EEESD_SC_lNS1_9__extrema12arg_minmax_fIilNS9_4lessIiEEEEEEJSD_SD_iSI_EEEvDpT0__param_1,
	.param .u32 _ZN6thrust24THRUST_300001_SM_1000_NS8cuda_cub4core6detail13_kernel_agentINS1_8__reduce11ReduceAgentIPN4cuda3std3__45tupleIJNSA_IJilEEESB_EEESD_SC_lNS1_9__extrema12arg_minmax_fIilNS9_4lessIiEEEEEEJSD_SD_iSI_EEEvDpT0__param_2,
	.param .align 1 .b8 _ZN6thrust24THRUST_300001_SM_1000_NS8cuda_cub4core6detail13_kernel_agentINS1_8__reduce11ReduceAgentIPN4cuda3std3__45tupleIJNSA_IJilEEESB_EEESD_SC_lNS1_9__extrema12arg_minmax_fIilNS9_4lessIiEEEEEEJSD_SD_iSI_EEEvDpT0__param_3[1]
)
.maxntid 256
{
	.reg .pred 	%p<371>;
	.reg .b32 	%r<1315>;
	.reg .b64 	%rd<856>;

	ld.param.u64 	%rd500, [_ZN6thrust24THRUST_300001_SM_1000_NS8cuda_cub4core6detail13_kernel_agentINS1_8__reduce11ReduceAgentIPN4cuda3std3__45tupleIJNSA_IJilEEESB_EEESD_SC_lNS1_9__extrema12arg_minmax_fIilNS9_4lessIiEEEEEEJSD_SD_iSI_EEEvDpT0__param_0];
	ld.param.u32 	%r503, [_ZN6thrust24THRUST_300001_SM_1000_NS8cuda_cub4core6detail13_kernel_agentINS1_8__reduce11ReduceAgentIPN4cuda3std3__45tupleIJNSA_IJilEEESB_EEESD_SC_lNS1_9__extrema12arg_minmax_fIilNS9_4lessIiEEEEEEJSD_SD_iSI_EEEvDpT0__param_2];
	cvt.s64.s32 	%rd1, %r503;
	setp.eq.s32 	%p1, %r503, 0;
	@%p1 bra 	$L__BB7_382;
	setp.gt.s32 	%p2, %r503, 511;
	@%p2 bra 	$L__BB7_216;
	mov.u32 	%r1, %tid.x;
	setp.ge.s32 	%p167, %r1, %r503;
	mov.b32 	%r1165, 0;
	mov.b64 	%rd702, 0;
	mov.u64 	%rd701, %rd702;
	mov.u32 	%r1164, %r1165;
	mov.u32 	%r1150, %r1;
	@%p167 bra 	$L__BB7_4;
	mul.wide.u32 	%rd636, %r1, 32;
	add.s64 	%rd629, %rd500, %rd636;
	// begin inline asm
	ld.global.nc.u64 %rd628, [%rd629];
	// end inline asm
	add.s64 	%rd631, %rd629, 8;
	// begin inline asm
	ld.global.nc.u64 %rd701, [%rd631];
	// end inline asm
	add.s64 	%rd633, %rd629, 16;
	// begin inline asm
	ld.global.nc.u64 %rd632, [%rd633];
	// end inline asm
	add.s64 	%rd635, %rd629, 24;
	// begin inline asm
	ld.global.nc.u64 %rd702, [%rd635];
	// end inline asm
	cvt.u32.u64 	%r1164, %rd628;
	cvt.u32.u64 	%r1165, %rd632;
	add.s32 	%r1150, %r1, 256;
$L__BB7_4:
	setp.ge.s32 	%p168, %r1150, %r503;
	@%p168 bra 	$L__BB7_40;
	not.b32 	%r719, %r1150;
	add.s32 	%r8, %r503, %r719;
	and.b32  	%r720, %r8, 768;
	setp.eq.s32 	%p169, %r720, 768;
	@%p169 bra 	$L__BB7_14;
	mul.wide.u32 	%rd638, %r1150, 32;
	add.s64 	%rd684, %rd500, %rd638;
	shr.u32 	%r721, %r8, 8;
	add.s32 	%r722, %r721, 1;
	and.b32  	%r723, %r722, 3;
	neg.s32 	%r1144, %r723;
$L__BB7_7:
	.pragma "nounroll";
	mov.u64 	%rd9, %rd702;
	mov.u32 	%r13, %r1165;
	mov.u64 	%rd8, %rd701;
	mov.u32 	%r12, %r1164;
	// begin inline asm
	ld.global.nc.u64 %rd639, [%rd684];
	// end inline asm
	add.s64 	%rd642, %rd684, 8;
	// begin inline asm
	ld.global.nc.u64 %rd641, [%rd642];
	// end inline asm
	add.s64 	%rd644, %rd684, 16;
	// begin inline asm
	ld.global.nc.u64 %rd643, [%rd644];
	// end inline asm
	add.s64 	%rd646, %rd684, 24;
	// begin inline asm
	ld.global.nc.u64 %rd645, [%rd646];
	// end inline asm
	cvt.u32.u64 	%r14, %rd639;
	cvt.u32.u64 	%r15, %rd643;
	setp.lt.s32 	%p170, %r12, %r14;
	@%p170 bra 	$L__BB7_10;
	setp.lt.s32 	%p171, %r14, %r12;
	mov.u64 	%rd701, %rd641;
	mov.u32 	%r1164, %r14;
	@%p171 bra 	$L__BB7_10;
	setp.lt.s64 	%p172, %rd8, %rd641;
	min.s64 	%rd701, %rd8, %rd641;
	selp.b32 	%r1164, %r12, %r14, %p172;
$L__BB7_10:
	setp.lt.s32 	%p173, %r13, %r15;
	mov.u32 	%r1165, %r15;
	mov.u64 	%rd702, %rd645;
	@%p173 bra 	$L__BB7_13;
	setp.lt.s32 	%p174, %r15, %r13;
	mov.u32 	%r1165, %r13;
	mov.u64 	%rd702, %rd9;
	@%p174 bra 	$L__BB7_13;
	setp.lt.s64 	%p175, %rd9, %rd645;
	selp.b32 	%r1165, %r13, %r15, %p175;
	min.s64 	%rd702, %rd9, %rd645;
$L__BB7_13:
	add.s32 	%r1150, %r1150, 256;
	add.s64 	%rd684, %rd684, 8192;
	add.s32 	%r1144, %r1144, 1;
	setp.ne.s32 	%p176, %r1144, 0;
	@%p176 bra 	$L__BB7_7;
$L__BB7_14:
	setp.lt.u32 	%p177, %r8, 768;
	@%p177 bra 	$L__BB7_40;
$L__BB7_15:
	mul.wide.s32 	%rd655, %r1150, 32;
	add.s64 	%rd648, %rd500, %rd655;
	// begin inline asm
	ld.global.nc.u64 %rd647, [%rd648];
	// end inline asm
	add.s64 	%rd650, %rd648, 8;
	// begin inline asm
	ld.global.nc.u64 %rd649, [%rd650];
	// end inline asm
	add.s64 	%rd652, %rd648, 16;
	// begin inline asm
	ld.global.nc.u64 %rd651, [%rd652];
	// end inline asm
	add.s64 	%rd654, %rd648, 24;
	// begin inline asm
	ld.global.nc.u64 %rd653, [%rd654];
	// end inline asm
	cvt.u32.u64 	%r30, %rd647;
	cvt.u32.u64 	%r31, %rd651;
	setp.lt.s32 	%p178, %r1164, %r30;
	mov.u64 	%rd695, %rd701;
	mov.u32 	%r1158, %r1164;
	@%p178 bra 	$L__BB7_18;
	setp.lt.s32 	%p179, %r30, %r1164;
	mov.u64 	%rd695, %rd649;
	mov.u32 	%r1158, %r30;
	@%p179 bra 	$L__BB7_18;
	setp.lt.s64 	%p180, %rd701, %rd649;
	min.s64 	%rd695, %rd701, %rd649;
	selp.b32 	%r1158, %r1164, %r30, %p180;
$L__BB7_18:
	setp.lt.s32 	%p181, %r1165, %r31;
	mov.u32 	%r1159, %r31;
	mov.u64 	%rd696, %rd653;
	@%p181 bra 	$L__BB7_21;
	setp.lt.s32 	%p182, %r31, %r1165;
	mov.u32 	%r1159, %r1165;
	mov.u64 	%rd696, %rd702;
	@%p182 bra 	$L__BB7_21;
	setp.lt.s64 	%p183, %rd702, %rd653;
	selp.b32 	%r1159, %r1165, %r31, %p183;
	min.s64 	%rd696, %rd702, %rd653;
$L__BB7_21:
	add.s64 	%rd657, %rd648, 8192;
	// begin inline asm
	ld.global.nc.u64 %rd656, [%rd657];
	// end inline asm
	add.s64 	%rd659, %rd648, 8200;
	// begin inline asm
	ld.global.nc.u64 %rd658, [%rd659];
	// end inline asm
	add.s64 	%rd661, %rd648, 8208;
	// begin inline asm
	ld.global.nc.u64 %rd660, [%rd661];
	// end inline asm
	add.s64 	%rd663, %rd648, 8216;
	// begin inline asm
	ld.global.nc.u64 %rd662, [%rd663];
	// end inline asm
	cvt.u32.u64 	%r36, %rd656;
	cvt.u32.u64 	%r37, %rd660;
	setp.lt.s32 	%p184, %r1158, %r36;
	mov.u64 	%rd697, %rd695;
	mov.u32 	%r1160, %r1158;
	@%p184 bra 	$L__BB7_24;
	setp.lt.s32 	%p185, %r36, %r1158;
	mov.u64 	%rd697, %rd658;
	mov.u32 	%r1160, %r36;
	@%p185 bra 	$L__BB7_24;
	setp.lt.s64 	%p186, %rd695, %rd658;
	min.s64 	%rd697, %rd695, %rd658;
	selp.b32 	%r1160, %r1158, %r36, %p186;
$L__BB7_24:
	setp.lt.s32 	%p187, %r1159, %r37;
	mov.u32 	%r1161, %r37;
	mov.u64 	%rd698, %rd662;
	@%p187 bra 	$L__BB7_27;
	setp.lt.s32 	%p188, %r37, %r1159;
	mov.u32 	%r1161, %r1159;
	mov.u64 	%rd698, %rd696;
	@%p188 bra 	$L__BB7_27;
	setp.lt.s64 	%p189, %rd696, %rd662;
	selp.b32 	%r1161, %r1159, %r37, %p189;
	min.s64 	%rd698, %rd696, %rd662;
$L__BB7_27:
	add.s64 	%rd665, %rd648, 16384;
	// begin inline asm
	ld.global.nc.u64 %rd664, [%rd665];
	// end inline asm
	add.s64 	%rd667, %rd648, 16392;
	// begin inline asm
	ld.global.nc.u64 %rd666, [%rd667];
	// end inline asm
	add.s64 	%rd669, %rd648, 16400;
	// begin inline asm
	ld.global.nc.u64 %rd668, [%rd669];
	// end inline asm
	add.s64 	%rd671, %rd648, 16408;
	// begin inline asm
	ld.global.nc.u64 %rd670, [%rd671];
	// end inline asm
	cvt.u32.u64 	%r42, %rd664;
	cvt.u32.u64 	%r43, %rd668;
	setp.lt.s32 	%p190, %r1160, %r42;
	mov.u64 	%rd699, %rd697;
	mov.u32 	%r1162, %r1160;
	@%p190 bra 	$L__BB7_30;
	setp.lt.s32 	%p191, %r42, %r1160;
	mov.u64 	%rd699, %rd666;
	mov.u32 	%r1162, %r42;
	@%p191 bra 	$L__BB7_30;
	setp.lt.s64 	%p192, %rd697, %rd666;
	min.s64 	%rd699, %rd697, %rd666;
	selp.b32 	%r1162, %r1160, %r42, %p192;
$L__BB7_30:
	setp.lt.s32 	%p193, %r1161, %r43;
	mov.u32 	%r1163, %r43;
	mov.u64 	%rd700, %rd670;
	@%p193 bra 	$L__BB7_33;
	setp.lt.s32 	%p194, %r43, %r1161;
	mov.u32 	%r1163, %r1161;
	mov.u64 	%rd700, %rd698;
	@%p194 bra 	$L__BB7_33;
	setp.lt.s64 	%p195, %rd698, %rd670;
	selp.b32 	%r1163, %r1161, %r43, %p195;
	min.s64 	%rd700, %rd698, %rd670;
$L__BB7_33:
	add.s64 	%rd673, %rd648, 24576;
	// begin inline asm
	ld.global.nc.u64 %rd672, [%rd673];
	// end inline asm
	add.s64 	%rd675, %rd648, 24584;
	// begin inline asm
	ld.global.nc.u64 %rd674, [%rd675];
	// end inline asm
	add.s64 	%rd677, %rd648, 24592;
	// begin inline asm
	ld.global.nc.u64 %rd676, [%rd677];
	// end inline asm
	add.s64 	%rd679, %rd648, 24600;
	// begin inline asm
	ld.global.nc.u64 %rd678, [%rd679];
	// end inline asm
	cvt.u32.u64 	%r48, %rd672;
	cvt.u32.u64 	%r49, %rd676;
	setp.lt.s32 	%p196, %r1162, %r48;
	mov.u64 	%rd701, %rd699;
	mov.u32 	%r1164, %r1162;
	@%p196 bra 	$L__BB7_36;
	setp.lt.s32 	%p197, %r48, %r1162;
	mov.u64 	%rd701, %rd674;
	mov.u32 	%r1164, %r48;
	@%p197 bra 	$L__BB7_36;
	setp.lt.s64 	%p198, %rd699, %rd674;
	min.s64 	%rd701, %rd699, %rd674;
	selp.b32 	%r1164, %r1162, %r48, %p198;
$L__BB7_36:
	setp.lt.s32 	%p199, %r1163, %r49;
	mov.u32 	%r1165, %r49;
	mov.u64 	%rd702, %rd678;
	@%p199 bra 	$L__BB7_39;
	setp.lt.s32 	%p200, %r49, %r1163;
	mov.u32 	%r1165, %r1163;
	mov.u64 	%rd702, %rd700;
	@%p200 bra 	$L__BB7_39;
	setp.lt.s64 	%p201, %rd700, %rd678;
	selp.b32 	%r1165, %r1163, %r49, %p201;
	min.s64 	%rd702, %rd700, %rd678;
$L__BB7_39:
	add.s32 	%r1150, %r1150, 1024;
	setp.lt.s32 	%p202, %r1150, %r503;
	@%p202 bra 	$L__BB7_15;
$L__BB7_40:
	setp.lt.s32 	%p203, %r503, 256;
	@%p203 bra 	$L__BB7_122;
	// begin inline asm
	mov.u32 %r936, %laneid;
	// end inline asm
	mov.b32 	%r974, 1;
	mov.b32 	%r975, 31;
	mov.b32 	%r976, -1;
	// begin inline asm
	shfl.sync.down.b32 %r937, %r1164, %r974, %r975, %r976;
	// end inline asm
	// begin inline asm
	shfl.sync.down.b32 %r942, %r943, %r974, %r975, %r976;
	// end inline asm
	mov.b64 	{%r948, %r953}, %rd701;
	// begin inline asm
	shfl.sync.down.b32 %r947, %r948, %r974, %r975, %r976;
	// end inline asm
	// begin inline asm
	shfl.sync.down.b32 %r952, %r953, %r974, %r975, %r976;
	// end inline asm
	mov.b64 	%rd50, {%r947, %r952};
	// begin inline asm
	shfl.sync.down.b32 %r957, %r1165, %r974, %r975, %r976;
	// end inline asm
	// begin inline asm
	shfl.sync.down.b32 %r962, %r963, %r974, %r975, %r976;
	// end inline asm
	mov.b64 	{%r968, %r973}, %rd702;
	// begin inline asm
	shfl.sync.down.b32 %r967, %r968, %r974, %r975, %r976;
	// end inline asm
	// begin inline asm
	shfl.sync.down.b32 %r972, %r973, %r974, %r975, %r976;
	// end inline asm
	mov.b64 	%rd51, {%r967, %r972};
	setp.gt.s32 	%p291, %r936, 30;
	mov.u64 	%rd706, %rd702;
	mov.u32 	%r1169, %r1165;
	mov.u64 	%rd710, %rd701;
	mov.u32 	%r1173, %r1164;
	@%p291 bra 	$L__BB7_48;
	setp.lt.s32 	%p292, %r1164, %r937;
	mov.u64 	%rd710, %rd701;
	mov.u32 	%r1173, %r1164;
	@%p292 bra 	$L__BB7_45;
	setp.lt.s32 	%p293, %r937, %r1164;
	mov.u64 	%rd710, %rd50;
	mov.u32 	%r1173, %r937;
	@%p293 bra 	$L__BB7_45;
	setp.lt.s64 	%p294, %rd701, %rd50;
	min.s64 	%rd710, %rd701, %rd50;
	selp.b32 	%r1173, %r1164, %r937, %p294;
$L__BB7_45:
	setp.lt.s32 	%p295, %r1165, %r957;
	mov.u64 	%rd706, %rd51;
	mov.u32 	%r1169, %r957;
	@%p295 bra 	$L__BB7_48;
	setp.lt.s32 	%p296, %r957, %r1165;
	mov.u64 	%rd706, %rd702;
	mov.u32 	%r1169, %r1165;
	@%p296 bra 	$L__BB7_48;
	setp.lt.s64 	%p297, %rd702, %rd51;
	selp.b32 	%r1169, %r1165, %r957, %p297;
	min.s64 	%rd706, %rd702, %rd51;
$L__BB7_48:
	mov.b32 	%r1014, 2;
	mov.b32 	%r1015, 31;
	mov.b32 	%r1016, -1;
	// begin inline asm
	shfl.sync.down.b32 %r977, %r1173, %r1014, %r1015, %r1016;
	// end inline asm
	// begin inline asm
	shfl.sync.down.b32 %r982, %r983, %r1014, %r1015, %r1016;
	// end inline asm
	mov.b64 	{%r988, %r993}, %rd710;
	// begin inline asm
	shfl.sync.down.b32 %r987, %r988, %r1014, %r1015, %r1016;
	// end inline asm
	// begin inline asm
	shfl.sync.down.b32 %r992, %r993, %r1014, %r1015, %r1016;
	// end inline asm
	mov.b64 	%rd57, {%r987, %r992};
	// begin inline asm
	shfl.sync.down.b32 %r997, %r1169, %r1014, %r1015, %r1016;
	// end inline asm
	// begin inline asm
	shfl.sync.down.b32 %r1002, %r1003, %r1014, %r1015, %r1016;
	// end inline asm
	mov.b64 	{%r1008, %r1013}, %rd706;
	// begin inline asm
	shfl.sync.down.b32 %r1007, %r1008, %r1014, %r1015, %r1016;
	// end inline asm
	// begin inline asm
	shfl.sync.down.b32 %r1012, %r1013, %r1014, %r1015, %r1016;
	// end inline asm
	mov.b64 	%rd58, {%r1007, %r1012};
	setp.gt.s32 	%p298, %r936, 29;
	mov.u64 	%rd709, %rd706;
	mov.u32 	%r1172, %r1169;
	@%p298 bra 	$L__BB7_55;
	setp.lt.s32 	%p299, %r1173, %r977;
	mov.u64 	%rd708, %rd710;
	mov.u32 	%r1171, %r1173;
	@%p299 bra 	$L__BB7_52;
	setp.lt.s32 	%p300, %r977, %r1173;
	mov.u64 	%rd708, %rd57;
	mov.u32 	%r1171, %r977;
	@%p300 bra 	$L__BB7_52;
	setp.lt.s64 	%p301, %rd710, %rd57;
	min.s64 	%rd708, %rd710, %rd57;
	selp.b32 	%r1171, %r1173, %r977, %p301;
$L__BB7_52:
	setp.lt.s32 	%p302, %r1169, %r997;
	mov.u64 	%rd709, %rd58;
	mov.u32 	%r1172, %r997;
	mov.u64 	%rd710, %rd708;
	mov.u32 	%r1173, %r1171;
	@%p302 bra 	$L__BB7_55;
	setp.lt.s32 	%p303, %r997, %r1169;
	mov.u64 	%rd709, %rd706;
	mov.u32 	%r1172, %r1169;
	mov.u64 	%rd710, %rd708;
	mov.u32 	%r1173, %r1171;
	@%p303 bra 	$L__BB7_55;
	setp.lt.s64 	%p304, %rd706, %rd58;
	selp.b32 	%r1172, %r1169, %r997, %p304;
	min.s64 	%rd709, %rd706, %rd58;
	mov.u64 	%rd710, %rd708;
	mov.u32 	%r1173, %r1171;
$L__BB7_55:
	mov.b32 	%r1054, 4;
	mov.b32 	%r1055, 31;
	mov.b32 	%r1056, -1;
	// begin inline asm
	shfl.sync.down.b32 %r1017, %r1173, %r1054, %r1055, %r1056;
	// end inline asm
	// begin inline asm
	shfl.sync.down.b32 %r1022, %r1023, %r1054, %r1055, %r1056;
	// end inline asm
	mov.b64 	{%r1028, %r1033}, %rd710;
	// begin inline asm
	shfl.sync.down.b32 %r1027, %r1028, %r1054, %r1055, %r1056;
	// end inline asm
	// begin inline asm
	shfl.sync.down.b32 %r1032, %r1033, %r1054, %r1055, %r1056;
	// end inline asm
	mov.b64 	%rd64, {%r1027, %r1032};
	// begin inline asm
	shfl.sync.down.b32 %r1037, %r1172, %r1054, %r1055, %r1056;
	// end inline asm
	// begin inline asm
	shfl.sync.down.b32 %r1042, %r1043, %r1054, %r1055, %r1056;
	// end inline asm
	mov.b64 	{%r1048, %r1053}, %rd709;
	// begin inline asm
	shfl.sync.down.b32 %r1047, %r1048, %r1054, %r1055, %r1056;
	// end inline asm
	// begin inline asm
	shfl.sync.down.b32 %r1052, %r1053, %r1054, %r1055, %r1056;
	// end inline asm
	mov.b64 	%rd65, {%r1047, %r1052};
	setp.gt.s32 	%p305, %r936, 27;
	mov.u64 	%rd712, %rd709;
	mov.u32 	%r1175, %r1172;
	@%p305 bra 	$L__BB7_62;
	setp.lt.s32 	%p306, %r1173, %r1017;
	mov.u64 	%rd711, %rd710;
	mov.u32 	%r1174, %r1173;
	@%p306 bra 	$L__BB7_59;
	setp.lt.s32 	%p307, %r1017, %r1173;
	mov.u64 	%rd711, %rd64;
	mov.u32 	%r1174, %r1017;
	@%p307 bra 	$L__BB7_59;
	setp.lt.s64 	%p308, %rd710, %rd64;
	min.s64 	%rd711, %rd710, %rd64;
	selp.b32 	%r1174, %r1173, %r1017, %p308;
$L__BB7_59:
	setp.lt.s32 	%p309, %r1172, %r1037;
	mov.u64 	%rd712, %rd65;
	mov.u32 	%r1175, %r1037;
	mov.u64 	%rd710, %rd711;
	mov.u32 	%r1173, %r1174;
	@%p309 bra 	$L__BB7_62;
	setp.lt.s32 	%p310, %r1037, %r1172;
	mov.u64 	%rd712, %rd709;
	mov.u32 	%r1175, %r1172;
	mov.u64 	%rd710, %rd711;
	mov.u32 	%r1173, %r1174;
	@%p310 bra 	$L__BB7_62;
	setp.lt.s64 	%p311, %rd709, %rd65;
	selp.b32 	%r1175, %r1172, %r1037, %p311;
	min.s64 	%rd712, %rd709, %rd65;
	mov.u64 	%rd710, %rd711;
	mov.u32 	%r1173, %r1174;
$L__BB7_62:
	mov.b32 	%r1094, 8;
	mov.b32 	%r1095, 31;
	mov.b32 	%r1096, -1;
	// begin inline asm
	shfl.sync.down.b32 %r1057, %r1173, %r1094, %r1095, %r1096;
	// end inline asm
	// begin inline asm
	shfl.sync.down.b32 %r1062, %r1063, %r1094, %r1095, %r1096;
	// end inline asm
	mov.b64 	{%r1068, %r1073}, %rd710;
	// begin inline asm
	shfl.sync.down.b32 %r1067, %r1068, %r1094, %r1095, %r1096;
	// end inline asm
	// begin inline asm
	shfl.sync.down.b32 %r1072, %r1073, %r1094, %r1095, %r1096;
	// end inline asm
	mov.b64 	%rd71, {%r1067, %r1072};
	// begin inline asm
	shfl.sync.down.b32 %r1077, %r1175, %r1094, %r1095, %r1096;
	// end inline asm
	// begin inline asm
	shfl.sync.down.b32 %r1082, %r1083, %r1094, %r1095, %r1096;
	// end inline asm
	mov.b64 	{%r1088, %r1093}, %rd712;
	// begin inline asm
	shfl.sync.down.b32 %r1087, %r1088, %r1094, %r1095, %r1096;
	// end inline asm
	// begin inline asm
	shfl.sync.down.b32 %r1092, %r1093, %r1094, %r1095, %r1096;
	// end inline asm
	mov.b64 	%rd72, {%r1087, %r1092};
	setp.gt.s32 	%p312, %r936, 23;
	mov.u64 	%rd715, %rd712;
	mov.u32 	%r1178, %r1175;
	@%p312 bra 	$L__BB7_69;
	setp.lt.s32 	%p313, %r1173, %r1057;
	mov.u64 	%rd714, %rd710;
	mov.u32 	%r1177, %r1173;
	@%p313 bra 	$L__BB7_66;
	setp.lt.s32 	%p314, %r1057, %r1173;
	mov.u64 	%rd714, %rd71;
	mov.u32 	%r1177, %r1057;
	@%p314 bra 	$L__BB7_66;
	setp.lt.s64 	%p315, %rd710, %rd71;
	min.s64 	%rd714, %rd710, %rd71;
	selp.b32 	%r1177, %r1173, %r1057, %p315;
$L__BB7_66:
	setp.lt.s32 	%p316, %r1175, %r1077;
	mov.u64 	%rd715, %rd72;
	mov.u32 	%r1178, %r1077;
	mov.u64 	%rd710, %rd714;
	mov.u32 	%r1173, %r1177;
	@%p316 bra 	$L__BB7_69;
	setp.lt.s32 	%p317, %r1077, %r1175;
	mov.u64 	%rd715, %rd712;
	mov.u32 	%r1178, %r1175;
	mov.u64 	%rd710, %rd714;
	mov.u32 	%r1173, %r1177;
	@%p317 bra 	$L__BB7_69;
	setp.lt.s64 	%p318, %rd712, %rd72;
	selp.b32 	%r1178, %r1175, %r1077, %p318;
	min.s64 	%rd715, %rd712, %rd72;
	mov.u64 	%rd710, %rd714;
	mov.u32 	%r1173, %r1177;
$L__BB7_69:
	mov.b32 	%r1134, 16;
	mov.b32 	%r1135, 31;
	mov.b32 	%r1136, -1;
	// begin inline asm
	shfl.sync.down.b32 %r1097, %r1173, %r1134, %r1135, %r1136;
	// end inline asm
	// begin inline asm
	shfl.sync.down.b32 %r1102, %r1103, %r1134, %r1135, %r1136;
	// end inline asm
	mov.b64 	{%r1108, %r1113}, %rd710;
	// begin inline asm
	shfl.sync.down.b32 %r1107, %r1108, %r1134, %r1135, %r1136;
	// end inline asm
	// begin inline asm
	shfl.sync.down.b32 %r1112, %r1113, %r1134, %r1135, %r1136;
	// end inline asm
	mov.b64 	%rd78, {%r1107, %r1112};
	// begin inline asm
	shfl.sync.down.b32 %r1117, %r1178, %r1134, %r1135, %r1136;
	// end inline asm
	// begin inline asm
	shfl.sync.down.b32 %r1122, %r1123, %r1134, %r1135, %r1136;
	// end inline asm
	mov.b64 	{%r1128, %r1133}, %rd715;
	// begin inline asm
	shfl.sync.down.b32 %r1127, %r1128, %r1134, %r1135, %r1136;
	// end inline asm
	// begin inline asm
	shfl.sync.down.b32 %r1132, %r1133, %r1134, %r1135, %r1136;
	// end inline asm
	mov.b64 	%rd79, {%r1127, %r1132};
	setp.gt.s32 	%p319, %r936, 15;
	mov.u64 	%rd854, %rd715;
	mov.u32 	%r1313, %r1178;
	@%p319 bra 	$L__BB7_76;
	setp.lt.s32 	%p320, %r1173, %r1097;
	mov.u64 	%rd717, %rd710;
	mov.u32 	%r1180, %r1173;
	@%p320 bra 	$L__BB7_73;
	setp.lt.s32 	%p321, %r1097, %r1173;
	mov.u64 	%rd717, %rd78;
	mov.u32 	%r1180, %r1097;
	@%p321 bra 	$L__BB7_73;
	setp.lt.s64 	%p322, %rd710, %rd78;
	min.s64 	%rd717, %rd710, %rd78;
	selp.b32 	%r1180, %r1173, %r1097, %p322;
$L__BB7_73:
	setp.lt.s32 	%p323, %r1178, %r1117;
	mov.u64 	%rd854, %rd79;
	mov.u32 	%r1313, %r1117;
	mov.u64 	%rd710, %rd717;
	mov.u32 	%r1173, %r1180;
	@%p323 bra 	$L__BB7_76;
	setp.lt.s32 	%p324, %r1117, %r1178;
	mov.u64 	%rd854, %rd715;
	mov.u32 	%r1313, %r1178;
	mov.u64 	%rd710, %rd717;
	mov.u32 	%r1173, %r1180;
	@%p324 bra 	$L__BB7_76;
	setp.lt.s64 	%p325, %rd715, %rd79;
	selp.b32 	%r1313, %r1178, %r1117, %p325;
	min.s64 	%rd854, %rd715, %rd79;
	mov.u64 	%rd710, %rd717;
	mov.u32 	%r1173, %r1180;
$L__BB7_76:
	setp.ne.s32 	%p326, %r936, 0;
	@%p326 bra 	$L__BB7_78;
	and.b32  	%r1137, %r1, 992;
	mov.u32 	%r1138, _ZN6thrust24THRUST_300001_SM_1000_NS8cuda_cub4core6detail5shmemE;
	add.s32 	%r1139, %r1138, %r1137;
	st.shared.u32 	[%r1139+8], %r1173;
	st.shared.u64 	[%r1139+16], %rd710;
	st.shared.u32 	[%r1139+24], %r1313;
	st.shared.u64 	[%r1139+32], %rd854;
$L__BB7_78:
	bar.sync 	0;
	setp.ne.s32 	%p327, %r1, 0;
	@%p327 bra 	$L__BB7_380;
	ld.shared.u32 	%r93, [_ZN6thrust24THRUST_300001_SM_1000_NS8cuda_cub4core6detail5shmemE+40];
	ld.shared.u64 	%rd85, [_ZN6thrust24THRUST_300001_SM_1000_NS8cuda_cub4core6detail5shmemE+48];
	ld.shared.u32 	%r94, [_ZN6thrust24THRUST_300001_SM_1000_NS8cuda_cub4core6detail5shmemE+56];
	ld.shared.u64 	%rd86, [_ZN6thrust24THRUST_300001_SM_1000_NS8cuda_cub4core6detail5shmemE+64];
	setp.lt.s32 	%p328, %r1173, %r93;
	mov.u64 	%rd720, %rd710;
	mov.u32 	%r1183, %r1173;
	@%p328 bra 	$L__BB7_82;
	setp.lt.s32 	%p329, %r93, %r1173;
	mov.u64 	%rd720, %rd85;
	mov.u32 	%r1183, %r93;
	@%p329 bra 	$L__BB7_82;
	setp.lt.s64 	%p330, %rd710, %rd85;
	min.s64 	%rd720, %rd710, %rd85;
	selp.b32 	%r1183, %r1173, %r93, %p330;
$L__BB7_82:
	setp.lt.s32 	%p331, %r1313, %r94;
	mov.u32 	%r1184, %r94;
	mov.u64 	%rd721, %rd86;
	@%p331 bra 	$L__BB7_86;
	setp.ge.s32 	%p332, %r94, %r1313;
	mov.u32 	%r1184, %r1313;
	mov.u64 	%rd721, %rd854;
	@%p332 bra 	$L__BB7_84;
	bra.uni 	$L__BB7_86;
$L__BB7_84:
	setp.ge.s64 	%p333, %rd854, %rd86;
	mov.u32 	%r1184, %r94;
	mov.u64 	%rd721, %rd86;
	@%p333 bra 	$L__BB7_86;
	mov.u32 	%r1184, %r1313;
	mov.u64 	%rd721, %rd854;
$L__BB7_86:
	ld.shared.u32 	%r103, [_ZN6thrust24THRUST_300001_SM_1000_NS8cuda_cub4core6detail5shmemE+72];
	ld.shared.u64 	%rd96, [_ZN6thrust24THRUST_300001_SM_1000_NS8cuda_cub4core6detail5shmemE+80];
	ld.shared.u32 	%r105, [_ZN6thrust24THRUST_300001_SM_1000_NS8cuda_cub4core6detail5shmemE+88];
	ld.shared.u64 	%rd98, [_ZN6thrust24THRUST_300001_SM_1000_NS8cuda_cub4core6detail5shmemE+96];
	setp.lt.s32 	%p334, %r1183, %r103;
	mov.u64 	%rd722, %rd720;
	mov.u32 	%r1185, %r1183;
	@%p334 bra 	$L__BB7_89;
	setp.lt.s32 	%p335, %r103, %r1183;
	mov.u64 	%rd722, %rd96;
	mov.u32 	%r1185, %r103;
	@%p335 bra 	$L__BB7_89;
	setp.lt.s64 	%p336, %rd720, %rd96;
	min.s64 	%rd722, %rd720, %rd96;
	selp.b32 	%r1185, %r1183, %r103, %p336;
$L__BB7_89:
	setp.lt.s32 	%p337, %r1184, %r105;
	mov.u32 	%r1186, %r105;
	mov.u64 	%rd723, %rd98;
	@%p337 bra 	$L__BB7_92;
	setp.lt.s32 	%p338, %r105, %r1184;
	mov.u32 	%r1186, %r1184;
	mov.u64 	%rd723, %rd721;
	@%p338 bra 	$L__BB7_92;
	setp.lt.s64 	%p339, %rd721, %rd98;
	selp.b64 	%rd723, %rd721, %rd98, %p339;
	selp.b32 	%r1186, %r1184, %r105, %p339;
$L__BB7_92:
	ld.shared.u32 	%r113, [_ZN6thrust24THRUST_300001_SM_1000_NS8cuda_cub4core6detail5shmemE+104];
	ld.shared.u64 	%rd106, [_ZN6thrust24THRUST_300001_SM_1000_NS8cuda_cub4core6detail5shmemE+112];
	ld.shared.u32 	%r115, [_ZN6thrust24THRUST_300001_SM_1000_NS8cuda_cub4core6detail5shmemE+120];
	ld.shared.u64 	%rd108, [_ZN6thrust24THRUST_300001_SM_1000_NS8cuda_cub4core6detail5shmemE+128];
	setp.lt.s32 	%p340, %r1185, %r113;
	mov.u32 	%r1187, %r1185;
	mov.u64 	%rd724, %rd722;
	@%p340 bra 	$L__BB7_95;
	setp.lt.s32 	%p341, %r113, %r1185;
	mov.u32 	%r1187, %r113;
	mov.u64 	%rd724, %rd106;
	@%p341 bra 	$L__BB7_95;
	setp.lt.s64 	%p342, %rd722, %rd106;
	selp.b32 	%r1187, %r1185, %r113, %p342;
	min.s64 	%rd724, %rd722, %rd106;
$L__BB7_95:
	setp.lt.s32 	%p343, %r1186, %r115;
	mov.u32 	%r1188, %r115;
	mov.u64 	%rd725, %rd108;
	@%p343 bra 	$L__BB7_98;
	setp.lt.s32 	%p344, %r115, %r1186;
	mov.u32 	%r1188, %r1186;
	mov.u64 	%rd725, %rd723;
	@%p344 bra 	$L__BB7_98;
	setp.lt.s64 	%p345, %rd723, %rd108;
	selp.b64 	%rd725, %rd723, %rd108, %p345;
	selp.b32 	%r1188, %r1186, %r115, %p345;
$L__BB7_98:
	ld.shared.u32 	%r123, [_ZN6thrust24THRUST_300001_SM_1000_NS8cuda_cub4core6detail5shmemE+136];
	ld.shared.u64 	%rd116, [_ZN6thrust24THRUST_300001_SM_1000_NS8cuda_cub4core6detail5shmemE+144];
	ld.shared.u32 	%r125, [_ZN6thrust24THRUST_300001_SM_1000_NS8cuda_cub4core6detail5shmemE+152];
	ld.shared.u64 	%rd118, [_ZN6thrust24THRUST_300001_SM_1000_NS8cuda_cub4core6detail5shmemE+160];
	setp.lt.s32 	%p346, %r1187, %r123;
	mov.u32 	%r1189, %r1187;
	mov.u64 	%rd726, %rd724;
	@%p346 bra 	$L__BB7_101;
	setp.lt.s32 	%p347, %r123, %r1187;
	mov.u32 	%r1189, %r123;
	mov.u64 	%rd726, %rd116;
	@%p347 bra 	$L__BB7_101;
	setp.lt.s64 	%p348, %rd724, %rd116;
	selp.b32 	%r1189, %r1187, %r123, %p348;
	min.s64 	%rd726, %rd724, %rd116;
$L__BB7_101:
	setp.lt.s32 	%p349, %r1188, %r125;
	mov.u32 	%r1190, %r125;
	mov.u64 	%rd727, %rd118;
	@%p349 bra 	$L__BB7_104;
	setp.lt.s32 	%p350, %r125, %r1188;
	mov.u32 	%r1190, %r1188;
	mov.u64 	%rd727, %rd725;
	@%p350 bra 	$L__BB7_104;
	setp.lt.s64 	%p351, %rd725, %rd118;
	selp.b64 	%rd727, %rd725, %rd118, %p351;
	selp.b32 	%r1190, %r1188, %r125, %p351;
$L__BB7_104:
	ld.shared.u32 	%r133, [_ZN6thrust24THRUST_300001_SM_1000_NS8cuda_cub4core6detail5shmemE+168];
	ld.shared.u64 	%rd126, [_ZN6thrust24THRUST_300001_SM_1000_NS8cuda_cub4core6detail5shmemE+176];
	ld.shared.u32 	%r135, [_ZN6thrust24THRUST_300001_SM_1000_NS8cuda_cub4core6detail5shmemE+184];
	ld.shared.u64 	%rd128, [_ZN6thrust24THRUST_300001_SM_1000_NS8cuda_cub4core6detail5shmemE+192];
	setp.lt.s32 	%p352, %r1189, %r133;
	mov.u32 	%r1191, %r1189;
	mov.u64 	%rd728, %rd726;
	@%p352 bra 	$L__BB7_107;
	setp.lt.s32 	%p353, %r133, %r1189;
	mov.u32 	%r1191, %r133;
	mov.u64 	%rd728, %rd126;
	@%p353 bra 	$L__BB7_107;
	setp.lt.s64 	%p354, %rd726, %rd126;
	selp.b32 	%r1191, %r1189, %r133, %p354;
	min.s64 	%rd728, %rd726, %rd126;
$L__BB7_107:
	setp.lt.s32 	%p355, %r1190, %r135;
	mov.u32 	%r1192, %r135;
	mov.u64 	%rd729, %rd128;
	@%p355 bra 	$L__BB7_110;
	setp.lt.s32 	%p356, %r135, %r1190;
	mov.u32 	%r1192, %r1190;
	mov.u64 	%rd729, %rd727;
	@%p356 bra 	$L__BB7_110;
	setp.lt.s64 	%p357, %rd727, %rd128;
	selp.b64 	%rd729, %rd727, %rd128, %p357;
	selp.b32 	%r1192, %r1190, %r135, %p357;
$L__BB7_110:
	ld.shared.u32 	%r143, [_ZN6thrust24THRUST_300001_SM_1000_NS8cuda_cub4core6detail5shmemE+200];
	ld.shared.u64 	%rd136, [_ZN6thrust24THRUST_300001_SM_1000_NS8cuda_cub4core6detail5shmemE+208];
	ld.shared.u32 	%r145, [_ZN6thrust24THRUST_300001_SM_1000_NS8cuda_cub4core6detail5shmemE+216];
	ld.shared.u64 	%rd138, [_ZN6thrust24THRUST_300001_SM_1000_NS8cuda_cub4core6detail5shmemE+224];
	setp.lt.s32 	%p358, %r1191, %r143;
	mov.u32 	%r1193, %r1191;
	mov.u64 	%rd730, %rd728;
	@%p358 bra 	$L__BB7_113;
	setp.lt.s32 	%p359, %r143, %r1191;
	mov.u32 	%r1193, %r143;
	mov.u64 	%rd730, %rd136;
	@%p359 bra 	$L__BB7_113;
	setp.lt.s64 	%p360, %rd728, %rd136;
	selp.b32 	%r1193, %r1191, %r143, %p360;
	min.s64 	%rd730, %rd728, %rd136;
$L__BB7_113:
	setp.lt.s32 	%p361, %r1192, %r145;
	mov.u32 	%r1194, %r145;
	mov.u64 	%rd731, %rd138;
	@%p361 bra 	$L__BB7_116;
	setp.lt.s32 	%p362, %r145, %r1192;
	mov.u32 	%r1194, %r1192;
	mov.u64 	%rd731, %rd729;
	@%p362 bra 	$L__BB7_116;
	setp.lt.s64 	%p363, %rd729, %rd138;
	selp.b64 	%rd731, %rd729, %rd138, %p363;
	selp.b32 	%r1194, %r1192, %r145, %p363;
$L__BB7_116:
	ld.shared.u32 	%r153, [_ZN6thrust24THRUST_300001_SM_1000_NS8cuda_cub4core6detail5shmemE+232];
	ld.shared.u64 	%rd146, [_ZN6thrust24THRUST_300001_SM_1000_NS8cuda_cub4core6detail5shmemE+240];
	ld.shared.u32 	%r155, [_ZN6thrust24THRUST_300001_SM_1000_NS8cuda_cub4core6detail5shmemE+248];
	ld.shared.u64 	%rd148, [_ZN6thrust24THRUST_300001_SM_1000_NS8cuda_cub4core6detail5shmemE+256];
	setp.lt.s32 	%p364, %r1193, %r153;
	mov.u32 	%r1173, %r1193;
	mov.u64 	%rd710, %rd730;
	@%p364 bra 	$L__BB7_119;
	setp.lt.s32 	%p365, %r153, %r1193;
	mov.u32 	%r1173, %r153;
	mov.u64 	%rd710, %rd146;
	@%p365 bra 	$L__BB7_119;
	setp.lt.s64 	%p366, %rd730, %rd146;
	selp.b32 	%r1173, %r1193, %r153, %p366;
	min.s64 	%rd710, %rd730, %rd146;
$L__BB7_119:
	setp.lt.s32 	%p367, %r1194, %r155;
	mov.u32 	%r1313, %r155;
	mov.u64 	%rd854, %rd148;
	@%p367 bra 	$L__BB7_380;
	setp.lt.s32 	%p368, %r155, %r1194;
	mov.u32 	%r1313, %r1194;
	mov.u64 	%rd854, %rd731;
	@%p368 bra 	$L__BB7_380;
	setp.lt.s64 	%p369, %rd731, %rd148;
	selp.b64 	%rd854, %rd731, %rd148, %p369;
	selp.b32 	%r1313, %r1194, %r155, %p369;
	bra.uni 	$L__BB7_380;
$L__BB7_122:
	// begin inline asm
	mov.u32 %r724, %laneid;
	// end inline asm
	and.b32  	%r765, %r1, 992;
	add.s32 	%r766, %r765, 32;
	setp.gt.s32 	%p204, %r766, %r503;
	not.b32 	%r767, %r765;
	add.s32 	%r768, %r503, %r767;
	selp.b32 	%r763, %r768, 31, %p204;
	mov.b32 	%r762, 1;
	mov.b32 	%r764, -1;
	// begin inline asm
	shfl.sync.down.b32 %r725, %r1164, %r762, %r763, %r764;
	// end inline asm
	// begin inline asm
	shfl.sync.down.b32 %r730, %r731, %r762, %r763, %r764;
	// end inline asm
	mov.b64 	{%r736, %r741}, %rd701;
	// begin inline asm
	shfl.sync.down.b32 %r735, %r736, %r762, %r763, %r764;
	// end inline asm
	// begin inline asm
	shfl.sync.down.b32 %r740, %r741, %r762, %r763, %r764;
	// end inline asm
	mov.b64 	%rd156, {%r735, %r740};
	// begin inline asm
	shfl.sync.down.b32 %r745, %r1165, %r762, %r763, %r764;
	// end inline asm
	// begin inline asm
	shfl.sync.down.b32 %r750, %r751, %r762, %r763, %r764;
	// end inline asm
	mov.b64 	{%r756, %r761}, %rd702;
	// begin inline asm
	shfl.sync.down.b32 %r755, %r756, %r762, %r763, %r764;
	// end inline asm
	// begin inline asm
	shfl.sync.down.b32 %r760, %r761, %r762, %r763, %r764;
	// end inline asm
	mov.b64 	%rd157, {%r755, %r760};
	setp.ge.s32 	%p205, %r724, %r763;
	mov.u32 	%r1173, %r1164;
	mov.u64 	%rd710, %rd701;
	mov.u32 	%r1199, %r1165;
	mov.u64 	%rd736, %rd702;
	@%p205 bra 	$L__BB7_129;
	setp.lt.s32 	%p206, %r1164, %r725;
	mov.u32 	%r1173, %r1164;
	mov.u64 	%rd710, %rd701;
	@%p206 bra 	$L__BB7_126;
	setp.lt.s32 	%p207, %r725, %r1164;
	mov.u32 	%r1173, %r725;
	mov.u64 	%rd710, %rd156;
	@%p207 bra 	$L__BB7_126;
	setp.lt.s64 	%p208, %rd701, %rd156;
	selp.b32 	%r1173, %r1164, %r725, %p208;
	min.s64 	%rd710, %rd701, %rd156;
$L__BB7_126:
	setp.lt.s32 	%p209, %r1165, %r745;
	mov.u32 	%r1199, %r745;
	mov.u64 	%rd736, %rd157;
	@%p209 bra 	$L__BB7_129;
	setp.lt.s32 	%p210, %r745, %r1165;
	mov.u32 	%r1199, %r1165;
	mov.u64 	%rd736, %rd702;
	@%p210 bra 	$L__BB7_129;
	setp.lt.s64 	%p211, %rd702, %rd157;
	selp.b32 	%r1199, %r1165, %r745, %p211;
	min.s64 	%rd736, %rd702, %rd157;
$L__BB7_129:
	mov.b32 	%r806, 2;
	mov.b32 	%r808, -1;
	// begin inline asm
	shfl.sync.down.b32 %r769, %r1173, %r806, %r763, %r808;
	// end inline asm
	// begin inline asm
	shfl.sync.down.b32 %r774, %r775, %r806, %r763, %r808;
	// end inline asm
	mov.b64 	{%r780, %r785}, %rd710;
	// begin inline asm
	shfl.sync.down.b32 %r779, %r780, %r806, %r763, %r808;
	// end inline asm
	// begin inline asm
	shfl.sync.down.b32 %r784, %r785, %r806, %r763, %r808;
	// end inline asm
	mov.b64 	%rd163, {%r779, %r784};
	// begin inline asm
	shfl.sync.down.b32 %r789, %r1199, %r806, %r763, %r808;
	// end inline asm
	// begin inline asm
	shfl.sync.down.b32 %r794, %r795, %r806, %r763, %r808;
	// end inline asm
	mov.b64 	{%r800, %r805}, %rd736;
	// begin inline asm
	shfl.sync.down.b32 %r799, %r800, %r806, %r763, %r808;
	// end inline asm
	// begin inline asm
	shfl.sync.down.b32 %r804, %r805, %r806, %r763, %r808;
	// end inline asm
	mov.b64 	%rd164, {%r799, %r804};
	add.s32 	%r809, %r724, 2;
	setp.gt.s32 	%p212, %r809, %r763;
	mov.u32 	%r1202, %r1199;
	mov.u64 	%rd739, %rd736;
	@%p212 bra 	$L__BB7_136;
	setp.lt.s32 	%p213, %r1173, %r769;
	mov.u32 	%r1200, %r1173;
	mov.u64 	%rd737, %rd710;
	@%p213 bra 	$L__BB7_133;
	setp.lt.s32 	%p214, %r769, %r1173;
	mov.u32 	%r1200, %r769;
	mov.u64 	%rd737, %rd163;
	@%p214 bra 	$L__BB7_133;
	setp.lt.s64 	%p215, %rd710, %rd163;
	selp.b32 	%r1200, %r1173, %r769, %p215;
	min.s64 	%rd737, %rd710, %rd163;
$L__BB7_133:
	setp.lt.s32 	%p216, %r1199, %r789;
	mov.u32 	%r1173, %r1200;
	mov.u64 	%rd710, %rd737;
	mov.u32 	%r1202, %r789;
	mov.u64 	%rd739, %rd164;
	@%p216 bra 	$L__BB7_136;
	setp.lt.s32 	%p217, %r789, %r1199;
	mov.u32 	%r1173, %r1200;
	mov.u64 	%rd710, %rd737;
	mov.u32 	%r1202, %r1199;
	mov.u64 	%rd739, %rd736;
	@%p217 bra 	$L__BB7_136;
	setp.lt.s64 	%p218, %rd736, %rd164;
	selp.b32 	%r1202, %r1199, %r789, %p218;
	min.s64 	%rd739, %rd736, %rd164;
	mov.u32 	%r1173, %r1200;
	mov.u64 	%rd710, %rd737;
$L__BB7_136:
	mov.b32 	%r847, 4;
	mov.b32 	%r849, -1;
	// begin inline asm
	shfl.sync.down.b32 %r810, %r1173, %r847, %r763, %r849;
	// end inline asm
	// begin inline asm
	shfl.sync.down.b32 %r815, %r816, %r847, %r763, %r849;
	// end inline asm
	mov.b64 	{%r821, %r826}, %rd710;
	// begin inline asm
	shfl.sync.down.b32 %r820, %r821, %r847, %r763, %r849;
	// end inline asm
	// begin inline asm
	shfl.sync.down.b32 %r825, %r826, %r847, %r763, %r849;
	// end inline asm
	mov.b64 	%rd170, {%r820, %r825};
	// begin inline asm
	shfl.sync.down.b32 %r830, %r1202, %r847, %r763, %r849;
	// end inline asm
	// begin inline asm
	shfl.sync.down.b32 %r835, %r836, %r847, %r763, %r849;
	// end inline asm
	mov.b64 	{%r841, %r846}, %rd739;
	// begin inline asm
	shfl.sync.down.b32 %r840, %r841, %r847, %r763, %r849;
	// end inline asm
	// begin inline asm
	shfl.sync.down.b32 %r845, %r846, %r847, %r763, %r849;
	// end inline asm
	mov.b64 	%rd171, {%r840, %r845};
	add.s32 	%r850, %r724, 4;
	setp.gt.s32 	%p219, %r850, %r763;
	mov.u32 	%r1205, %r1202;
	mov.u64 	%rd742, %rd739;
	@%p219 bra 	$L__BB7_143;
	setp.lt.s32 	%p220, %r1173, %r810;
	mov.u32 	%r1203, %r1173;
	mov.u64 	%rd740, %rd710;
	@%p220 bra 	$L__BB7_140;
	setp.lt.s32 	%p221, %r810, %r1173;
	mov.u32 	%r1203, %r810;
	mov.u64 	%rd740, %rd170;
	@%p221 bra 	$L__BB7_140;
	setp.lt.s64 	%p222, %rd710, %rd170;
	selp.b32 	%r1203, %r1173, %r810, %p222;
	min.s64 	%rd740, %rd710, %rd170;
$L__BB7_140:
	setp.lt.s32 	%p223, %r1202, %r830;
	mov.u32 	%r1173, %r1203;
	mov.u64 	%rd710, %rd740;
	mov.u32 	%r1205, %r830;
	mov.u64 	%rd742, %rd171;
	@%p223 bra 	$L__BB7_143;
	setp.lt.s32 	%p224, %r830, %r1202;
	mov.u32 	%r1173, %r1203;
	mov.u64 	%rd710, %rd740;
	mov.u32 	%r1205, %r1202;
	mov.u64 	%rd742, %rd739;
	@%p224 bra 	$L__BB7_143;
	setp.lt.s64 	%p225, %rd739, %rd171;
	selp.b32 	%r1205, %r1202, %r830, %p225;
	min.s64 	%rd742, %rd739, %rd171;
	mov.u32 	%r1173, %r1203;
	mov.u64 	%rd710, %rd740;
$L__BB7_143:
	mov.b32 	%r888, 8;
	mov.b32 	%r890, -1;
	// begin inline asm
	shfl.sync.down.b32 %r851, %r1173, %r888, %r763, %r890;
	// end inline asm
	// begin inline asm
	shfl.sync.down.b32 %r856, %r857, %r888, %r763, %r890;
	// end inline asm
	mov.b64 	{%r862, %r867}, %rd710;
	// begin inline asm
	shfl.sync.down.b32 %r861, %r862, %r888, %r763, %r890;
	// end inline asm
	// begin inline asm
	shfl.sync.down.b32 %r866, %r867, %r888, %r763, %r890;
	// end inline asm
	mov.b64 	%rd177, {%r861, %r866};
	// begin inline asm
	shfl.sync.down.b32 %r871, %r1205, %r888, %r763, %r890;
	// end inline asm
	// begin inline asm
	shfl.sync.down.b32 %r876, %r877, %r888, %r763, %r890;
	// end inline asm
	mov.b64 	{%r882, %r887}, %rd742;
	// begin inline asm
	shfl.sync.down.b32 %r881, %r882, %r888, %r763, %r890;
	// end inline asm
	// begin inline asm
	shfl.sync.down.b32 %r886, %r887, %r888, %r763, %r890;
	// end inline asm
	mov.b64 	%rd178, {%r881, %r886};
	add.s32 	%r891, %r724, 8;
	setp.gt.s32 	%p226, %r891, %r763;
	mov.u32 	%r1208, %r1205;
	mov.u64 	%rd745, %rd742;
	@%p226 bra 	$L__BB7_150;
	setp.lt.s32 	%p227, %r1173, %r851;
	mov.u32 	%r1206, %r1173;
	mov.u64 	%rd743, %rd710;
	@%p227 bra 	$L__BB7_147;
	setp.lt.s32 	%p228, %r851, %r1173;
	mov.u32 	%r1206, %r851;
	mov.u64 	%rd743, %rd177;
	@%p228 bra 	$L__BB7_147;
	setp.lt.s64 	%p229, %rd710, %rd177;
	selp.b32 	%r1206, %r1173, %r851, %p229;
	min.s64 	%rd743, %rd710, %rd177;
$L__BB7_147:
	setp.lt.s32 	%p230, %r1205, %r871;
	mov.u32 	%r1173, %r1206;
	mov.u64 	%rd710, %rd743;
	mov.u32 	%r1208, %r871;
	mov.u64 	%rd745, %rd178;
	@%p230 bra 	$L__BB7_150;
	setp.lt.s32 	%p231, %r871, %r1205;
	mov.u32 	%r1173, %r1206;
	mov.u64 	%rd710, %rd743;
	mov.u32 	%r1208, %r1205;
	mov.u64 	%rd745, %rd742;
	@%p231 bra 	$L__BB7_150;
	setp.lt.s64 	%p232, %rd742, %rd178;
	selp.b32 	%r1208, %r1205, %r871, %p232;
	min.s64 	%rd745, %rd742, %rd178;
	mov.u32 	%r1173, %r1206;
	mov.u64 	%rd710, %rd743;
$L__BB7_150:
	mov.b32 	%r929, 16;
	mov.b32 	%r931, -1;
	// begin inline asm
	shfl.sync.down.b32 %r892, %r1173, %r929, %r763, %r931;
	// end inline asm
	// begin inline asm
	shfl.sync.down.b32 %r897, %r898, %r929, %r763, %r931;
	// end inline asm
	mov.b64 	{%r903, %r908}, %rd710;
	// begin inline asm
	shfl.sync.down.b32 %r902, %r903, %r929, %r763, %r931;
	// end inline asm
	// begin inline asm
	shfl.sync.down.b32 %r907, %r908, %r929, %r763, %r931;
	// end inline asm
	mov.b64 	%rd184, {%r902, %r907};
	// begin inline asm
	shfl.sync.down.b32 %r912, %r1208, %r929, %r763, %r931;
	// end inline asm
	// begin inline asm
	shfl.sync.down.b32 %r917, %r918, %r929, %r763, %r931;
	// end inline asm
	mov.b64 	{%r923, %r928}, %rd745;
	// begin inline asm
	shfl.sync.down.b32 %r922, %r923, %r929, %r763, %r931;
	// end inline asm
	// begin inline asm
	shfl.sync.down.b32 %r927, %r928, %r929, %r763, %r931;
	// end inline asm
	mov.b64 	%rd185, {%r922, %r927};
	add.s32 	%r932, %r724, 16;
	setp.gt.s32 	%p233, %r932, %r763;
	mov.u32 	%r1313, %r1208;
	mov.u64 	%rd854, %rd745;
	@%p233 bra 	$L__BB7_157;
	setp.lt.s32 	%p234, %r1173, %r892;
	mov.u32 	%r1209, %r1173;
	mov.u64 	%rd746, %rd710;
	@%p234 bra 	$L__BB7_154;
	setp.lt.s32 	%p235, %r892, %r1173;
	mov.u32 	%r1209, %r892;
	mov.u64 	%rd746, %rd184;
	@%p235 bra 	$L__BB7_154;
	setp.lt.s64 	%p236, %rd710, %rd184;
	selp.b32 	%r1209, %r1173, %r892, %p236;
	min.s64 	%rd746, %rd710, %rd184;
$L__BB7_154:
	setp.lt.s32 	%p237, %r1208, %r912;
	mov.u32 	%r1173, %r1209;
	mov.u64 	%rd710, %rd746;
	mov.u32 	%r1313, %r912;
	mov.u64 	%rd854, %rd185;
	@%p237 bra 	$L__BB7_157;
	setp.lt.s32 	%p238, %r912, %r1208;
	mov.u32 	%r1173, %r1209;
	mov.u64 	%rd710, %rd746;
	mov.u32 	%r1313, %r1208;
	mov.u64 	%rd854, %rd745;
	@%p238 bra 	$L__BB7_157;
	setp.lt.s64 	%p239, %rd745, %rd185;
	selp.b32 	%r1313, %r1208, %r912, %p239;
	min.s64 	%rd854, %rd745, %rd185;
	mov.u32 	%r1173, %r1209;
	mov.u64 	%rd710, %rd746;
$L__BB7_157:
	setp.ne.s32 	%p240, %r724, 0;
	@%p240 bra 	$L__BB7_159;
	mov.u32 	%r934, _ZN6thrust24THRUST_300001_SM_1000_NS8cuda_cub4core6detail5shmemE;
	add.s32 	%r935, %r934, %r765;
	st.shared.u32 	[%r935+8], %r1173;
	st.shared.u64 	[%r935+16], %rd710;
	st.shared.u32 	[%r935+24], %r1313;
	st.shared.u64 	[%r935+32], %rd854;
$L__BB7_159:
	bar.sync 	0;
	setp.ne.s32 	%p241, %r1, 0;
	@%p241 bra 	$L__BB7_380;
	setp.lt.s32 	%p242, %r503, 33;
	mov.u32 	%r1212, %r1173;
	mov.u64 	%rd749, %rd710;
	mov.u32 	%r1213, %r1313;
	mov.u64 	%rd750, %rd854;
	@%p242 bra 	$L__BB7_168;
	ld.shared.u32 	%r201, [_ZN6thrust24THRUST_300001_SM_1000_NS8cuda_cub4core6detail5shmemE+40];
	ld.shared.u64 	%rd191, [_ZN6thrust24THRUST_300001_SM_1000_NS8cuda_cub4core6detail5shmemE+48];
	ld.shared.u32 	%r202, [_ZN6thrust24THRUST_300001_SM_1000_NS8cuda_cub4core6detail5shmemE+56];
	ld.shared.u64 	%rd192, [_ZN6thrust24THRUST_300001_SM_1000_NS8cuda_cub4core6detail5shmemE+64];
	setp.lt.s32 	%p243, %r1173, %r201;
	mov.u32 	%r1212, %r1173;
	mov.u64 	%rd749, %rd710;
	@%p243 bra 	$L__BB7_164;
	setp.lt.s32 	%p244, %r201, %r1173;
	mov.u32 	%r1212, %r201;
	mov.u64 	%rd749, %rd191;
	@%p244 bra 	$L__BB7_164;
	setp.lt.s64 	%p245, %rd710, %rd191;
	selp.b32 	%r1212, %r1173, %r201, %p245;
	min.s64 	%rd749, %rd710, %rd191;
$L__BB7_164:
	setp.lt.s32 	%p246, %r1313, %r202;
	mov.u32 	%r1213, %r202;
	mov.u64 	%rd750, %rd192;
	@%p246 bra 	$L__BB7_168;
	setp.ge.s32 	%p247, %r202, %r1313;
	mov.u32 	%r1213, %r1313;
	mov.u64 	%rd750, %rd854;
	@%p247 bra 	$L__BB7_166;
	bra.uni 	$L__BB7_168;
$L__BB7_166:
	setp.ge.s64 	%p248, %rd854, %rd192;
	mov.u32 	%r1213, %r202;
	mov.u64 	%rd750, %rd192;
	@%p248 bra 	$L__BB7_168;
	mov.u32 	%r1213, %r1313;
	mov.u64 	%rd750, %rd854;
$L__BB7_168:
	setp.lt.s32 	%p249, %r503, 65;
	mov.u32 	%r1216, %r1212;
	mov.u64 	%rd753, %rd749;
	mov.u32 	%r1217, %r1213;
	mov.u64 	%rd754, %rd750;
	@%p249 bra 	$L__BB7_176;
	ld.shared.u32 	%r214, [_ZN6thrust24THRUST_300001_SM_1000_NS8cuda_cub4core6detail5shmemE+72];
	ld.shared.u64 	%rd204, [_ZN6thrust24THRUST_300001_SM_1000_NS8cuda_cub4core6detail5shmemE+80];
	ld.shared.u32 	%r215, [_ZN6thrust24THRUST_300001_SM_1000_NS8cuda_cub4core6detail5shmemE+88];
	ld.shared.u64 	%rd205, [_ZN6thrust24THRUST_300001_SM_1000_NS8cuda_cub4core6detail5shmemE+96];
	setp.lt.s32 	%p250, %r1212, %r214;
	mov.u32 	%r1216, %r1212;
	mov.u64 	%rd753, %rd749;
	@%p250 bra 	$L__BB7_172;
	setp.lt.s32 	%p251, %r214, %r1212;
	mov.u32 	%r1216, %r214;
	mov.u64 	%rd753, %rd204;
	@%p251 bra 	$L__BB7_172;
	setp.lt.s64 	%p252, %rd749, %rd204;
	selp.b32 	%r1216, %r1212, %r214, %p252;
	min.s64 	%rd753, %rd749, %rd204;
$L__BB7_172:
	setp.lt.s32 	%p253, %r1213, %r215;
	mov.u32 	%r1217, %r215;
	mov.u64 	%rd754, %rd205;
	@%p253 bra 	$L__BB7_176;
	setp.ge.s32 	%p254, %r215, %r1213;
	mov.u32 	%r1217, %r1213;
	mov.u64 	%rd754, %rd750;
	@%p254 bra 	$L__BB7_174;
	bra.uni 	$L__BB7_176;
$L__BB7_174:
	setp.ge.s64 	%p255, %rd750, %rd205;
	mov.u32 	%r1217, %r215;
	mov.u64 	%rd754, %rd205;
	@%p255 bra 	$L__BB7_176;
	mov.u32 	%r1217, %r1213;
	mov.u64 	%rd754, %rd750;
$L__BB7_176:
	setp.lt.s32 	%p256, %r503, 97;
	mov.u32 	%r1220, %r1216;
	mov.u64 	%rd757, %rd753;
	mov.u32 	%r1221, %r1217;
	mov.u64 	%rd758, %rd754;
	@%p256 bra 	$L__BB7_184;
	ld.shared.u32 	%r227, [_ZN6thrust24THRUST_300001_SM_1000_NS8cuda_cub4core6detail5shmemE+104];
	ld.shared.u64 	%rd217, [_ZN6thrust24THRUST_300001_SM_1000_NS8cuda_cub4core6detail5shmemE+112];
	ld.shared.u32 	%r228, [_ZN6thrust24THRUST_300001_SM_1000_NS8cuda_cub4core6detail5shmemE+120];
	ld.shared.u64 	%rd218, [_ZN6thrust24THRUST_300001_SM_1000_NS8cuda_cub4core6detail5shmemE+128];
	setp.lt.s32 	%p257, %r1216, %r227;
	mov.u32 	%r1220, %r1216;
	mov.u64 	%rd757, %rd753;
	@%p257 bra 	$L__BB7_180;
	setp.lt.s32 	%p258, %r227, %r1216;
	mov.u32 	%r1220, %r227;
	mov.u64 	%rd757, %rd217;
	@%p258 bra 	$L__BB7_180;
	setp.lt.s64 	%p259, %rd753, %rd217;
	selp.b32 	%r1220, %r1216, %r227, %p259;
	min.s64 	%rd757, %rd753, %rd217;
$L__BB7_180:
	setp.lt.s32 	%p260, %r1217, %r228;
	mov.u32 	%r1221, %r228;
	mov.u64 	%rd758, %rd218;
	@%p260 bra 	$L__BB7_184;
	setp.ge.s32 	%p261, %r228, %r1217;
	mov.u32 	%r1221, %r1217;
	mov.u64 	%rd758, %rd754;
	@%p261 bra 	$L__BB7_182;
	bra.uni 	$L__BB7_184;
$L__BB7_182:
	setp.ge.s64 	%p262, %rd754, %rd218;
	mov.u32 	%r1221, %r228;
	mov.u64 	%rd758, %rd218;
	@%p262 bra 	$L__BB7_184;
	mov.u32 	%r1221, %r1217;
	mov.u64 	%rd758, %rd754;
$L__BB7_184:
	setp.lt.s32 	%p263, %r503, 129;
	mov.u32 	%r1224, %r1220;
	mov.u64 	%rd761, %rd757;
	mov.u32 	%r1225, %r1221;
	mov.u64 	%rd762, %rd758;
	@%p263 bra 	$L__BB7_192;
	ld.shared.u32 	%r240, [_ZN6thrust24THRUST_300001_SM_1000_NS8cuda_cub4core6detail5shmemE+136];
	ld.shared.u64 	%rd230, [_ZN6thrust24THRUST_300001_SM_1000_NS8cuda_cub4core6detail5shmemE+144];
	ld.shared.u32 	%r241, [_ZN6thrust24THRUST_300001_SM_1000_NS8cuda_cub4core6detail5shmemE+152];
	ld.shared.u64 	%rd231, [_ZN6thrust24THRUST_300001_SM_1000_NS8cuda_cub4core6detail5shmemE+160];
	setp.lt.s32 	%p264, %r1220, %r240;
	mov.u32 	%r1224, %r1220;
	mov.u64 	%rd761, %rd757;
	@%p264 bra 	$L__BB7_188;
	setp.lt.s32 	%p265, %r240, %r1220;
	mov.u32 	%r1224, %r240;
	mov.u64 	%rd761, %rd230;
	@%p265 bra 	$L__BB7_188;
	setp.lt.s64 	%p266, %rd757, %rd230;
	selp.b32 	%r1224, %r1220, %r240, %p266;
	min.s64 	%rd761, %rd757, %rd230;
$L__BB7_188:
	setp.lt.s32 	%p267, %r1221, %r241;
	mov.u32 	%r1225, %r241;
	mov.u64 	%rd762, %rd231;
	@%p267 bra 	$L__BB7_192;
	setp.ge.s32 	%p268, %r241, %r1221;
	mov.u32 	%r1225, %r1221;
	mov.u64 	%rd762, %rd758;
	@%p268 bra 	$L__BB7_190;
	bra.uni 	$L__BB7_192;
$L__BB7_190:
	setp.ge.s64 	%p269, %rd758, %rd231;
	mov.u32 	%r1225, %r241;
	mov.u64 	%rd762, %rd231;
	@%p269 bra 	$L__BB7_192;
	mov.u32 	%r1225, %r1221;
	mov.u64 	%rd762, %rd758;
$L__BB7_192:
	setp.lt.s32 	%p270, %r503, 161;
	mov.u32 	%r1228, %r1224;
	mov.u64 	%rd765, %rd761;
	mov.u32 	%r1229, %r1225;
	mov.u64 	%rd766, %rd762;
	@%p270 bra 	$L__BB7_200;
	ld.shared.u32 	%r253, [_ZN6thrust24THRUST_300001_SM_1000_NS8cuda_cub4core6detail5shmemE+168];
	ld.shared.u64 	%rd243, [_ZN6thrust24THRUST_300001_SM_1000_NS8cuda_cub4core6detail5shmemE+176];
	ld.shared.u32 	%r254, [_ZN6thrust24THRUST_300001_SM_1000_NS8cuda_cub4core6detail5shmemE+184];
	ld.shared.u64 	%rd244, [_ZN6thrust24THRUST_300001_SM_1000_NS8cuda_cub4core6detail5shmemE+192];
	setp.lt.s32 	%p271, %r1224, %r253;
	mov.u32 	%r1228, %r1224;
	mov.u64 	%rd765, %rd761;
	@%p271 bra 	$L__BB7_196;
	setp.lt.s32 	%p272, %r253, %r1224;
	mov.u32 	%r1228, %r253;
	mov.u64 	%rd765, %rd243;
	@%p272 bra 	$L__BB7_196;
	setp.lt.s64 	%p273, %rd761, %rd243;
	selp.b32 	%r1228, %r1224, %r253, %p273;
	min.s64 	%rd765, %rd761, %rd243;
$L__BB7_196:
	setp.lt.s32 	%p274, %r1225, %r254;
	mov.u32 	%r1229, %r254;
	mov.u64 	%rd766, %rd244;
	@%p274 bra 	$L__BB7_200;
	setp.ge.s32 	%p275, %r254, %r1225;
	mov.u32 	%r1229, %r1225;
	mov.u64 	%rd766, %rd762;
	@%p275 bra 	$L__BB7_198;
	bra.uni 	$L__BB7_200;
$L__BB7_198:
	setp.ge.s64 	%p276, %rd762, %rd244;
	mov.u32 	%r1229, %r254;
	mov.u64 	%rd766, %rd244;
	@%p276 bra 	$L__BB7_200;
	mov.u32 	%r1229, %r1225;
	mov.u64 	%rd766, %rd762;
$L__BB7_200:
	setp.lt.s32 	%p277, %r503, 193;
	mov.u32 	%r1232, %r1228;
	mov.u64 	%rd769, %rd765;
	mov.u32 	%r1233, %r1229;
	mov.u64 	%rd770, %rd766;
	@%p277 bra 	$L__BB7_208;
	ld.shared.u32 	%r266, [_ZN6thrust24THRUST_300001_SM_1000_NS8cuda_cub4core6detail5shmemE+200];
	ld.shared.u64 	%rd256, [_ZN6thrust24THRUST_300001_SM_1000_NS8cuda_cub4core6detail5shmemE+208];
	ld.shared.u32 	%r267, [_ZN6thrust24THRUST_300001_SM_1000_NS8cuda_cub4core6detail5shmemE+216];
	ld.shared.u64 	%rd257, [_ZN6thrust24THRUST_300001_SM_1000_NS8cuda_cub4core6detail5shmemE+224];
	setp.lt.s32 	%p278, %r1228, %r266;
	mov.u32 	%r1232, %r1228;
	mov.u64 	%rd769, %rd765;
	@%p278 bra 	$L__BB7_204;
	setp.lt.s32 	%p279, %r266, %r1228;
	mov.u32 	%r1232, %r266;
	mov.u64 	%rd769, %rd256;
	@%p279 bra 	$L__BB7_204;
	setp.lt.s64 	%p280, %rd765, %rd256;
	selp.b32 	%r1232, %r1228, %r266, %p280;
	min.s64 	%rd769, %rd765, %rd256;
$L__BB7_204:
	setp.lt.s32 	%p281, %r1229, %r267;
	mov.u32 	%r1233, %r267;
	mov.u64 	%rd770, %rd257;
	@%p281 bra 	$L__BB7_208;
	setp.ge.s32 	%p282, %r267, %r1229;
	mov.u32 	%r1233, %r1229;
	mov.u64 	%rd770, %rd766;
	@%p282 bra 	$L__BB7_206;
	bra.uni 	$L__BB7_208;
$L__BB7_206:
	setp.ge.s64 	%p283, %rd766, %rd257;
	mov.u32 	%r1233, %r267;
	mov.u64 	%rd770, %rd257;
	@%p283 bra 	$L__BB7_208;
	mov.u32 	%r1233, %r1229;
	mov.u64 	%rd770, %rd766;
$L__BB7_208:
	setp.lt.s32 	%p284, %r503, 225;
	mov.u64 	%rd854, %rd770;
	mov.u32 	%r1313, %r1233;
	mov.u64 	%rd710, %rd769;
	mov.u32 	%r1173, %r1232;
	@%p284 bra 	$L__BB7_380;
	ld.shared.u32 	%r279, [_ZN6thrust24THRUST_300001_SM_1000_NS8cuda_cub4core6detail5shmemE+232];
	ld.shared.u64 	%rd269, [_ZN6thrust24THRUST_300001_SM_1000_NS8cuda_cub4core6detail5shmemE+240];
	ld.shared.u32 	%r280, [_ZN6thrust24THRUST_300001_SM_1000_NS8cuda_cub4core6detail5shmemE+248];
	ld.shared.u64 	%rd270, [_ZN6thrust24THRUST_300001_SM_1000_NS8cuda_cub4core6detail5shmemE+256];
	setp.lt.s32 	%p285, %r1232, %r279;
	mov.u32 	%r1173, %r1232;
	mov.u64 	%rd710, %rd769;
	@%p285 bra 	$L__BB7_212;
	setp.lt.s32 	%p286, %r279, %r1232;
	mov.u32 	%r1173, %r279;
	mov.u64 	%rd710, %rd269;
	@%p286 bra 	$L__BB7_212;
	setp.lt.s64 	%p287, %rd769, %rd269;
	selp.b32 	%r1173, %r1232, %r279, %p287;
	min.s64 	%rd710, %rd769, %rd269;
$L__BB7_212:
	setp.lt.s32 	%p288, %r1233, %r280;
	mov.u32 	%r1313, %r280;
	mov.u64 	%rd854, %rd270;
	@%p288 bra 	$L__BB7_380;
	setp.ge.s32 	%p289, %r280, %r1233;
	mov.u32 	%r1313, %r1233;
	mov.u64 	%rd854, %rd770;
	@%p289 bra 	$L__BB7_214;
	bra.uni 	$L__BB7_380;
$L__BB7_214:
	setp.ge.s64 	%p290, %rd770, %rd270;
	mov.u32 	%r1313, %r280;
	mov.u64 	%rd854, %rd270;
	@%p290 bra 	$L__BB7_380;
	mov.u32 	%r1313, %r1233;
	mov.u64 	%rd854, %rd770;
	bra.uni 	$L__BB7_380;
$L__BB7_216:
	mov.u32 	%r290, %tid.x;
	cvt.u64.u32 	%rd280, %r290;
	mul.wide.u32 	%rd518, %r290, 32;
	add.s64 	%rd503, %rd500, %rd518;
	// begin inline asm
	ld.global.nc.u64 %rd502, [%rd503];
	// end inline asm
	add.s64 	%rd505, %rd503, 8;
	// begin inline asm
	ld.global.nc.u64 %rd504, [%rd505];
	// end inline asm
	add.s64 	%rd507, %rd503, 16;
	// begin inline asm
	ld.global.nc.u64 %rd506, [%rd507];
	// end inline asm
	add.s64 	%rd509, %rd503, 24;
	// begin inline asm
	ld.global.nc.u64 %rd508, [%rd509];
	// end inline asm
	cvt.u32.u64 	%r291, %rd502;
	cvt.u32.u64 	%r292, %rd506;
	add.s64 	%rd511, %rd503, 8192;
	// begin inline asm
	ld.global.nc.u64 %rd510, [%rd511];
	// end inline asm
	add.s64 	%rd513, %rd503, 8200;
	// begin inline asm
	ld.global.nc.u64 %rd512, [%rd513];
	// end inline asm
	add.s64 	%rd515, %rd503, 8208;
	// begin inline asm
	ld.global.nc.u64 %rd514, [%rd515];
	// end inline asm
	add.s64 	%rd517, %rd503, 8216;
	// begin inline asm
	ld.global.nc.u64 %rd822, [%rd517];
	// end inline asm
	cvt.u32.u64 	%r293, %rd510;
	cvt.u32.u64 	%r1281, %rd514;
	setp.lt.s32 	%p3, %r291, %r293;
	mov.u32 	%r1173, %r291;
	mov.u64 	%rd710, %rd504;
	@%p3 bra 	$L__BB7_219;
	setp.lt.s32 	%p4, %r293, %r291;
	mov.u32 	%r1173, %r293;
	mov.u64 	%rd710, %rd512;
	@%p4 bra 	$L__BB7_219;
	setp.lt.s64 	%p5, %rd504, %rd512;
	selp.b32 	%r1173, %r291, %r293, %p5;
	min.s64 	%rd710, %rd504, %rd512;
$L__BB7_219:
	setp.lt.s32 	%p6, %r292, %r1281;
	@%p6 bra 	$L__BB7_221;
	setp.lt.s32 	%p7, %r1281, %r292;
	setp.lt.s64 	%p8, %rd508, %rd822;
	or.pred  	%p9, %p7, %p8;
	selp.b32 	%r1281, %r292, %r1281, %p9;
	selp.b64 	%rd822, %rd508, %rd822, %p9;
$L__BB7_221:
	setp.lt.u32 	%p10, %r503, 1024;
	mov.b64 	%rd790, 512;
	@%p10 bra 	$L__BB7_261;
	add.s64 	%rd289, %rd1, -1024;
	setp.lt.u64 	%p11, %rd289, 512;
	mov.b64 	%rd790, 512;
	@%p11 bra 	$L__BB7_249;
	shr.u64 	%rd523, %rd289, 9;
	add.s64 	%rd524, %rd523, 1;
	and.b64  	%rd777, %rd524, 72057594037927934;
	shl.b64 	%rd525, %rd280, 5;
	add.s64 	%rd526, %rd525, %rd500;
	add.s64 	%rd778, %rd526, 40984;
	mov.b64 	%rd790, 512;
$L__BB7_224:
	add.s64 	%rd528, %rd778, -24600;
	// begin inline asm
	ld.global.nc.u64 %rd527, [%rd528];
	// end inline asm
	add.s64 	%rd530, %rd778, -24592;
	// begin inline asm
	ld.global.nc.u64 %rd529, [%rd530];
	// end inline asm
	add.s64 	%rd532, %rd778, -24584;
	// begin inline asm
	ld.global.nc.u64 %rd531, [%rd532];
	// end inline asm
	add.s64 	%rd534, %rd778, -24576;
	// begin inline asm
	ld.global.nc.u64 %rd533, [%rd534];
	// end inline asm
	cvt.u32.u64 	%r301, %rd527;
	cvt.u32.u64 	%r302, %rd531;
	add.s64 	%rd536, %rd778, -16408;
	// begin inline asm
	ld.global.nc.u64 %rd535, [%rd536];
	// end inline asm
	add.s64 	%rd538, %rd778, -16400;
	// begin inline asm
	ld.global.nc.u64 %rd537, [%rd538];
	// end inline asm
	add.s64 	%rd540, %rd778, -16392;
	// begin inline asm
	ld.global.nc.u64 %rd539, [%rd540];
	// end inline asm
	add.s64 	%rd542, %rd778, -16384;
	// begin inline asm
	ld.global.nc.u64 %rd541, [%rd542];
	// end inline asm
	cvt.u32.u64 	%r303, %rd535;
	cvt.u32.u64 	%r304, %rd539;
	setp.lt.s32 	%p12, %r1173, %r301;
	mov.u32 	%r1242, %r1173;
	mov.u64 	%rd782, %rd710;
	@%p12 bra 	$L__BB7_227;
	setp.lt.s32 	%p13, %r301, %r1173;
	mov.u32 	%r1242, %r301;
	mov.u64 	%rd782, %rd529;
	@%p13 bra 	$L__BB7_227;
	setp.lt.s64 	%p14, %rd710, %rd529;
	selp.b32 	%r1242, %r1173, %r301, %p14;
	min.s64 	%rd782, %rd710, %rd529;
$L__BB7_227:
	setp.lt.s32 	%p15, %r1281, %r302;
	mov.u32 	%r1243, %r302;
	mov.u64 	%rd783, %rd533;
	@%p15 bra 	$L__BB7_230;
	setp.lt.s32 	%p16, %r302, %r1281;
	mov.u32 	%r1243, %r1281;
	mov.u64 	%rd783, %rd822;
	@%p16 bra 	$L__BB7_230;
	setp.lt.s64 	%p17, %rd822, %rd533;
	selp.b32 	%r1243, %r1281, %r302, %p17;
	min.s64 	%rd783, %rd822, %rd533;
$L__BB7_230:
	setp.lt.s32 	%p18, %r1242, %r303;
	mov.u32 	%r1244, %r1242;
	mov.u64 	%rd784, %rd782;
	@%p18 bra 	$L__BB7_233;
	setp.lt.s32 	%p19, %r303, %r1242;
	mov.u32 	%r1244, %r303;
	mov.u64 	%rd784, %rd537;
	@%p19 bra 	$L__BB7_233;
	setp.lt.s64 	%p20, %rd782, %rd537;
	selp.b32 	%r1244, %r1242, %r303, %p20;
	min.s64 	%rd784, %rd782, %rd537;
$L__BB7_233:
	setp.lt.s32 	%p21, %r1243, %r304;
	mov.u32 	%r1245, %r304;
	mov.u64 	%rd785, %rd541;
	@%p21 bra 	$L__BB7_236;
	setp.lt.s32 	%p22, %r304, %r1243;
	mov.u32 	%r1245, %r1243;
	mov.u64 	%rd785, %rd783;
	@%p22 bra 	$L__BB7_236;
	setp.lt.s64 	%p23, %rd783, %rd541;
	selp.b32 	%r1245, %r1243, %r304, %p23;
	min.s64 	%rd785, %rd783, %rd541;
$L__BB7_236:
	add.s64 	%rd544, %rd778, -8216;
	// begin inline asm
	ld.global.nc.u64 %rd543, [%rd544];
	// end inline asm
	add.s64 	%rd546, %rd778, -8208;
	// begin inline asm
	ld.global.nc.u64 %rd545, [%rd546];
	// end inline asm
	add.s64 	%rd548, %rd778, -8200;
	// begin inline asm
	ld.global.nc.u64 %rd547, [%rd548];
	// end inline asm
	add.s64 	%rd550, %rd778, -8192;
	// begin inline asm
	ld.global.nc.u64 %rd549, [%rd550];
	// end inline asm
	cvt.u32.u64 	%r313, %rd543;
	cvt.u32.u64 	%r314, %rd547;
	add.s64 	%rd552, %rd778, -24;
	// begin inline asm
	ld.global.nc.u64 %rd551, [%rd552];
	// end inline asm
	add.s64 	%rd554, %rd778, -16;
	// begin inline asm
	ld.global.nc.u64 %rd553, [%rd554];
	// end inline asm
	add.s64 	%rd556, %rd778, -8;
	// begin inline asm
	ld.global.nc.u64 %rd555, [%rd556];
	// end inline asm
	// begin inline asm
	ld.global.nc.u64 %rd557, [%rd778];
	// end inline asm
	cvt.u32.u64 	%r315, %rd551;
	cvt.u32.u64 	%r316, %rd555;
	setp.lt.s32 	%p24, %r1244, %r313;
	mov.u32 	%r1246, %r1244;
	mov.u64 	%rd786, %rd784;
	@%p24 bra 	$L__BB7_239;
	setp.lt.s32 	%p25, %r313, %r1244;
	mov.u32 	%r1246, %r313;
	mov.u64 	%rd786, %rd545;
	@%p25 bra 	$L__BB7_239;
	setp.lt.s64 	%p26, %rd784, %rd545;
	selp.b32 	%r1246, %r1244, %r313, %p26;
	min.s64 	%rd786, %rd784, %rd545;
$L__BB7_239:
	setp.lt.s32 	%p27, %r1245, %r314;
	mov.u32 	%r1247, %r314;
	mov.u64 	%rd787, %rd549;
	@%p27 bra 	$L__BB7_242;
	setp.lt.s32 	%p28, %r314, %r1245;
	mov.u32 	%r1247, %r1245;
	mov.u64 	%rd787, %rd785;
	@%p28 bra 	$L__BB7_242;
	setp.lt.s64 	%p29, %rd785, %rd549;
	selp.b32 	%r1247, %r1245, %r314, %p29;
	min.s64 	%rd787, %rd785, %rd549;
$L__BB7_242:
	setp.lt.s32 	%p30, %r1246, %r315;
	mov.u32 	%r1173, %r1246;
	mov.u64 	%rd710, %rd786;
	@%p30 bra 	$L__BB7_245;
	setp.lt.s32 	%p31, %r315, %r1246;
	mov.u32 	%r1173, %r315;
	mov.u64 	%rd710, %rd553;
	@%p31 bra 	$L__BB7_245;
	setp.lt.s64 	%p32, %rd786, %rd553;
	selp.b32 	%r1173, %r1246, %r315, %p32;
	min.s64 	%rd710, %rd786, %rd553;
$L__BB7_245:
	setp.lt.s32 	%p33, %r1247, %r316;
	mov.u32 	%r1281, %r316;
	mov.u64 	%rd822, %rd557;
	@%p33 bra 	$L__BB7_248;
	setp.lt.s32 	%p34, %r316, %r1247;
	mov.u32 	%r1281, %r1247;
	mov.u64 	%rd822, %rd787;
	@%p34 bra 	$L__BB7_248;
	setp.lt.s64 	%p35, %rd787, %rd557;
	selp.b32 	%r1281, %r1247, %r316, %p35;
	min.s64 	%rd822, %rd787, %rd557;
$L__BB7_248:
	add.s64 	%rd790, %rd790, 1024;
	add.s64 	%rd778, %rd778, 32768;
	add.s64 	%rd777, %rd777, -2;
	setp.ne.s64 	%p36, %rd777, 0;
	@%p36 bra 	$L__BB7_224;
$L__BB7_249:
	and.b32  	%r505, %r503, 512;
	setp.ne.s32 	%p37, %r505, 0;
	@%p37 bra 	$L__BB7_261;
	shl.b64 	%rd575, %rd790, 5;
	add.s64 	%rd560, %rd503, %rd575;
	// begin inline asm
	ld.global.nc.u64 %rd559, [%rd560];
	// end inline asm
	add.s64 	%rd562, %rd560, 8;
	// begin inline asm
	ld.global.nc.u64 %rd561, [%rd562];
	// end inline asm
	add.s64 	%rd564, %rd560, 16;
	// begin inline asm
	ld.global.nc.u64 %rd563, [%rd564];
	// end inline asm
	add.s64 	%rd566, %rd560, 24;
	// begin inline asm
	ld.global.nc.u64 %rd797, [%rd566];
	// end inline asm
	cvt.u32.u64 	%r329, %rd559;
	cvt.u32.u64 	%r1255, %rd563;
	add.s64 	%rd568, %rd560, 8192;
	// begin inline asm
	ld.global.nc.u64 %rd567, [%rd568];
	// end inline asm
	add.s64 	%rd570, %rd560, 8200;
	// begin inline asm
	ld.global.nc.u64 %rd569, [%rd570];
	// end inline asm
	add.s64 	%rd572, %rd560, 8208;
	// begin inline asm
	ld.global.nc.u64 %rd571, [%rd572];
	// end inline asm
	add.s64 	%rd574, %rd560, 8216;
	// begin inline asm
	ld.global.nc.u64 %rd799, [%rd574];
	// end inline asm
	cvt.u32.u64 	%r331, %rd567;
	cvt.u32.u64 	%r1257, %rd571;
	setp.lt.s32 	%p38, %r1173, %r329;
	mov.u32 	%r1254, %r1173;
	mov.u64 	%rd796, %rd710;
	@%p38 bra 	$L__BB7_253;
	setp.lt.s32 	%p39, %r329, %r1173;
	mov.u32 	%r1254, %r329;
	mov.u64 	%rd796, %rd561;
	@%p39 bra 	$L__BB7_253;
	setp.lt.s64 	%p40, %rd710, %rd561;
	selp.b32 	%r1254, %r1173, %r329, %p40;
	min.s64 	%rd796, %rd710, %rd561;
$L__BB7_253:
	setp.lt.s32 	%p41, %r1281, %r1255;
	@%p41 bra 	$L__BB7_255;
	setp.lt.s32 	%p42, %r1255, %r1281;
	setp.lt.s64 	%p43, %rd822, %rd797;
	or.pred  	%p44, %p42, %p43;
	selp.b32 	%r1255, %r1281, %r1255, %p44;
	selp.b64 	%rd797, %rd822, %rd797, %p44;
$L__BB7_255:
	setp.lt.s32 	%p45, %r1254, %r331;
	mov.u32 	%r1173, %r1254;
	mov.u64 	%rd710, %rd796;
	@%p45 bra 	$L__BB7_258;
	setp.lt.s32 	%p46, %r331, %r1254;
	mov.u32 	%r1173, %r331;
	mov.u64 	%rd710, %rd569;
	@%p46 bra 	$L__BB7_258;
	setp.lt.s64 	%p47, %rd796, %rd569;
	selp.b32 	%r1173, %r1254, %r331, %p47;
	min.s64 	%rd710, %rd796, %rd569;
$L__BB7_258:
	setp.lt.s32 	%p48, %r1255, %r1257;
	@%p48 bra 	$L__BB7_260;
	setp.lt.s32 	%p49, %r1257, %r1255;
	setp.lt.s64 	%p50, %rd797, %rd799;
	or.pred  	%p51, %p49, %p50;
	selp.b32 	%r1257, %r1255, %r1257, %p51;
	selp.b64 	%rd799, %rd797, %rd799, %p51;
$L__BB7_260:
	add.s64 	%rd790, %rd790, 512;
	mov.u64 	%rd822, %rd799;
	mov.u32 	%r1281, %r1257;
$L__BB7_261:
	cvt.s64.s32 	%rd578, %r503;
	setp.ge.s64 	%p52, %rd790, %rd578;
	@%p52 bra 	$L__BB7_299;
	cvt.u32.u64 	%r343, %rd790;
	sub.s32 	%r344, %r503, %r343;
	setp.ge.s32 	%p53, %r290, %r344;
	@%p53 bra 	$L__BB7_299;
	not.b32 	%r507, %r290;
	add.s32 	%r508, %r503, %r507;
	sub.s32 	%r345, %r508, %r343;
	and.b32  	%r509, %r345, 768;
	setp.eq.s32 	%p54, %r509, 768;
	mov.u32 	%r1266, %r290;
	@%p54 bra 	$L__BB7_272;
	cvt.u64.u32 	%rd580, %r290;
	add.s64 	%rd581, %rd790, %rd580;
	shl.b64 	%rd582, %rd581, 5;
	add.s64 	%rd803, %rd500, %rd582;
	shr.u32 	%r510, %r345, 8;
	add.s32 	%r511, %r510, 1;
	and.b32  	%r512, %r511, 3;
	neg.s32 	%r1260, %r512;
	mov.u32 	%r1266, %r290;
$L__BB7_265:
	.pragma "nounroll";
	mov.u64 	%rd349, %rd822;
	mov.u32 	%r350, %r1281;
	mov.u64 	%rd348, %rd710;
	mov.u32 	%r349, %r1173;
	// begin inline asm
	ld.global.nc.u64 %rd583, [%rd803];
	// end inline asm
	add.s64 	%rd586, %rd803, 8;
	// begin inline asm
	ld.global.nc.u64 %rd585, [%rd586];
	// end inline asm
	add.s64 	%rd588, %rd803, 16;
	// begin inline asm
	ld.global.nc.u64 %rd587, [%rd588];
	// end inline asm
	add.s64 	%rd590, %rd803, 24;
	// begin inline asm
	ld.global.nc.u64 %rd589, [%rd590];
	// end inline asm
	cvt.u32.u64 	%r351, %rd583;
	cvt.u32.u64 	%r352, %rd587;
	setp.lt.s32 	%p55, %r349, %r351;
	@%p55 bra 	$L__BB7_268;
	setp.lt.s32 	%p56, %r351, %r349;
	mov.u32 	%r1173, %r351;
	mov.u64 	%rd710, %rd585;
	@%p56 bra 	$L__BB7_268;
	setp.lt.s64 	%p57, %rd348, %rd585;
	selp.b32 	%r1173, %r349, %r351, %p57;
	min.s64 	%rd710, %rd348, %rd585;
$L__BB7_268:
	setp.lt.s32 	%p58, %r350, %r352;
	mov.u32 	%r1281, %r352;
	mov.u64 	%rd822, %rd589;
	@%p58 bra 	$L__BB7_271;
	setp.lt.s32 	%p59, %r352, %r350;
	mov.u32 	%r1281, %r350;
	mov.u64 	%rd822, %rd349;
	@%p59 bra 	$L__BB7_271;
	setp.lt.s64 	%p60, %rd349, %rd589;
	selp.b32 	%r1281, %r350, %r352, %p60;
	min.s64 	%rd822, %rd349, %rd589;
$L__BB7_271:
	add.s32 	%r1266, %r1266, 256;
	add.s64 	%rd803, %rd803, 8192;
	add.s32 	%r1260, %r1260, 1;
	setp.ne.s32 	%p61, %r1260, 0;
	@%p61 bra 	$L__BB7_265;
$L__BB7_272:
	setp.lt.u32 	%p62, %r345, 768;
	@%p62 bra 	$L__BB7_299;
	cvt.u64.u32 	%rd591, %r1266;
	add.s64 	%rd592, %rd790, %rd591;
	shl.b64 	%rd593, %rd592, 5;
	add.s64 	%rd594, %rd593, %rd500;
	add.s64 	%rd812, %rd594, 24600;
$L__BB7_274:
	add.s64 	%rd596, %rd812, -24600;
	// begin inline asm
	ld.global.nc.u64 %rd595, [%rd596];
	// end inline asm
	add.s64 	%rd598, %rd812, -24592;
	// begin inline asm
	ld.global.nc.u64 %rd597, [%rd598];
	// end inline asm
	add.s64 	%rd600, %rd812, -24584;
	// begin inline asm
	ld.global.nc.u64 %rd599, [%rd600];
	// end inline asm
	add.s64 	%rd602, %rd812, -24576;
	// begin inline asm
	ld.global.nc.u64 %rd601, [%rd602];
	// end inline asm
	cvt.u32.u64 	%r367, %rd595;
	cvt.u32.u64 	%r368, %rd599;
	setp.lt.s32 	%p63, %r1173, %r367;
	mov.u32 	%r1274, %r1173;
	mov.u64 	%rd815, %rd710;
	@%p63 bra 	$L__BB7_277;
	setp.lt.s32 	%p64, %r367, %r1173;
	mov.u32 	%r1274, %r367;
	mov.u64 	%rd815, %rd597;
	@%p64 bra 	$L__BB7_277;
	setp.lt.s64 	%p65, %rd710, %rd597;
	selp.b32 	%r1274, %r1173, %r367, %p65;
	min.s64 	%rd815, %rd710, %rd597;
$L__BB7_277:
	setp.lt.s32 	%p66, %r1281, %r368;
	mov.u32 	%r1275, %r368;
	mov.u64 	%rd816, %rd601;
	@%p66 bra 	$L__BB7_280;
	setp.lt.s32 	%p67, %r368, %r1281;
	mov.u32 	%r1275, %r1281;
	mov.u64 	%rd816, %rd822;
	@%p67 bra 	$L__BB7_280;
	setp.lt.s64 	%p68, %rd822, %rd601;
	selp.b32 	%r1275, %r1281, %r368, %p68;
	min.s64 	%rd816, %rd822, %rd601;
$L__BB7_280:
	add.s64 	%rd604, %rd812, -16408;
	// begin inline asm
	ld.global.nc.u64 %rd603, [%rd604];
	// end inline asm
	add.s64 	%rd606, %rd812, -16400;
	// begin inline asm
	ld.global.nc.u64 %rd605, [%rd606];
	// end inline asm
	add.s64 	%rd608, %rd812, -16392;
	// begin inline asm
	ld.global.nc.u64 %rd607, [%rd608];
	// end inline asm
	add.s64 	%rd610, %rd812, -16384;
	// begin inline asm
	ld.global.nc.u64 %rd609, [%rd610];
	// end inline asm
	cvt.u32.u64 	%r373, %rd603;
	cvt.u32.u64 	%r374, %rd607;
	setp.lt.s32 	%p69, %r1274, %r373;
	mov.u32 	%r1276, %r1274;
	mov.u64 	%rd817, %rd815;
	@%p69 bra 	$L__BB7_283;
	setp.lt.s32 	%p70, %r373, %r1274;
	mov.u32 	%r1276, %r373;
	mov.u64 	%rd817, %rd605;
	@%p70 bra 	$L__BB7_283;
	setp.lt.s64 	%p71, %rd815, %rd605;
	selp.b32 	%r1276, %r1274, %r373, %p71;
	min.s64 	%rd817, %rd815, %rd605;
$L__BB7_283:
	setp.lt.s32 	%p72, %r1275, %r374;
	mov.u32 	%r1277, %r374;
	mov.u64 	%rd818, %rd609;
	@%p72 bra 	$L__BB7_286;
	setp.lt.s32 	%p73, %r374, %r1275;
	mov.u32 	%r1277, %r1275;
	mov.u64 	%rd818, %rd816;
	@%p73 bra 	$L__BB7_286;
	setp.lt.s64 	%p74, %rd816, %rd609;
	selp.b32 	%r1277, %r1275, %r374, %p74;
	min.s64 	%rd818, %rd816, %rd609;
$L__BB7_286:
	add.s64 	%rd612, %rd812, -8216;
	// begin inline asm
	ld.global.nc.u64 %rd611, [%rd612];
	// end inline asm
	add.s64 	%rd614, %rd812, -8208;
	// begin inline asm
	ld.global.nc.u64 %rd613, [%rd614];
	// end inline asm
	add.s64 	%rd616, %rd812, -8200;
	// begin inline asm
	ld.global.nc.u64 %rd615, [%rd616];
	// end inline asm
	add.s64 	%rd618, %rd812, -8192;
	// begin inline asm
	ld.global.nc.u64 %rd617, [%rd618];
	// end inline asm
	cvt.u32.u64 	%r379, %rd611;
	cvt.u32.u64 	%r380, %rd615;
	setp.lt.s32 	%p75, %r1276, %r379;
	mov.u32 	%r1278, %r1276;
	mov.u64 	%rd819, %rd817;
	@%p75 bra 	$L__BB7_289;
	setp.lt.s32 	%p76, %r379, %r1276;
	mov.u32 	%r1278, %r379;
	mov.u64 	%rd819, %rd613;
	@%p76 bra 	$L__BB7_289;
	setp.lt.s64 	%p77, %rd817, %rd613;
	selp.b32 	%r1278, %r1276, %r379, %p77;
	min.s64 	%rd819, %rd817, %rd613;
$L__BB7_289:
	setp.lt.s32 	%p78, %r1277, %r380;
	mov.u32 	%r1279, %r380;
	mov.u64 	%rd820, %rd617;
	@%p78 bra 	$L__BB7_292;
	setp.lt.s32 	%p79, %r380, %r1277;
	mov.u32 	%r1279, %r1277;
	mov.u64 	%rd820, %rd818;
	@%p79 bra 	$L__BB7_292;
	setp.lt.s64 	%p80, %rd818, %rd617;
	selp.b32 	%r1279, %r1277, %r380, %p80;
	min.s64 	%rd820, %rd818, %rd617;
$L__BB7_292:
	add.s64 	%rd620, %rd812, -24;
	// begin inline asm
	ld.global.nc.u64 %rd619, [%rd620];
	// end inline asm
	add.s64 	%rd622, %rd812, -16;
	// begin inline asm
	ld.global.nc.u64 %rd621, [%rd622];
	// end inline asm
	add.s64 	%rd624, %rd812, -8;
	// begin inline asm
	ld.global.nc.u64 %rd623, [%rd624];
	// end inline asm
	// begin inline asm
	ld.global.nc.u64 %rd625, [%rd812];
	// end inline asm
	cvt.u32.u64 	%r385, %rd619;
	cvt.u32.u64 	%r386, %rd623;
	setp.lt.s32 	%p81, %r1278, %r385;
	mov.u32 	%r1173, %r1278;
	mov.u64 	%rd710, %rd819;
	@%p81 bra 	$L__BB7_295;
	setp.lt.s32 	%p82, %r385, %r1278;
	mov.u32 	%r1173, %r385;
	mov.u64 	%rd710, %rd621;
	@%p82 bra 	$L__BB7_295;
	setp.lt.s64 	%p83, %rd819, %rd621;
	selp.b32 	%r1173, %r1278, %r385, %p83;
	min.s64 	%rd710, %rd819, %rd621;
$L__BB7_295:
	setp.lt.s32 	%p84, %r1279, %r386;
	mov.u32 	%r1281, %r386;
	mov.u64 	%rd822, %rd625;
	@%p84 bra 	$L__BB7_298;
	setp.lt.s32 	%p85, %r386, %r1279;
	mov.u32 	%r1281, %r1279;
	mov.u64 	%rd822, %rd820;
	@%p85 bra 	$L__BB7_298;
	setp.lt.s64 	%p86, %rd820, %rd625;
	selp.b32 	%r1281, %r1279, %r386, %p86;
	min.s64 	%rd822, %rd820, %rd625;
$L__BB7_298:
	add.s32 	%r1266, %r1266, 1024;
	add.s64 	%rd812, %rd812, 32768;
	setp.lt.s32 	%p87, %r1266, %r344;
	@%p87 bra 	$L__BB7_274;
$L__BB7_299:
	// begin inline asm
	mov.u32 %r513, %laneid;
	// end inline asm
	mov.b32 	%r551, 1;
	mov.b32 	%r552, 31;
	mov.b32 	%r553, -1;
	// begin inline asm
	shfl.sync.down.b32 %r514, %r1173, %r551, %r552, %r553;
	// end inline asm
	// begin inline asm
	shfl.sync.down.b32 %r519, %r520, %r551, %r552, %r553;
	// end inline asm
	mov.b64 	{%r525, %r530}, %rd710;
	// begin inline asm
	shfl.sync.down.b32 %r524, %r525, %r551, %r552, %r553;
	// end inline asm
	// begin inline asm
	shfl.sync.down.b32 %r529, %r530, %r551, %r552, %r553;
	// end inline asm
	mov.b64 	%rd392, {%r524, %r529};
	// begin inline asm
	shfl.sync.down.b32 %r534, %r1281, %r551, %r552, %r553;
	// end inline asm
	// begin inline asm
	shfl.sync.down.b32 %r539, %r540, %r551, %r552, %r553;
	// end inline asm
	mov.b64 	{%r545, %r550}, %rd822;
	// begin inline asm
	shfl.sync.down.b32 %r544, %r545, %r551, %r552, %r553;
	// end inline asm
	// begin inline asm
	shfl.sync.down.b32 %r549, %r550, %r551, %r552, %r553;
	// end inline asm
	mov.b64 	%rd393, {%r544, %r549};
	setp.gt.s32 	%p88, %r513, 30;
	mov.u32 	%r1286, %r1281;
	mov.u64 	%rd827, %rd822;
	@%p88 bra 	$L__BB7_306;
	setp.lt.s32 	%p89, %r1173, %r514;
	mov.u32 	%r1284, %r1173;
	mov.u64 	%rd825, %rd710;
	@%p89 bra 	$L__BB7_303;
	setp.lt.s32 	%p90, %r514, %r1173;
	mov.u32 	%r1284, %r514;
	mov.u64 	%rd825, %rd392;
	@%p90 bra 	$L__BB7_303;
	setp.lt.s64 	%p91, %rd710, %rd392;
	selp.b32 	%r1284, %r1173, %r514, %p91;
	min.s64 	%rd825, %rd710, %rd392;
$L__BB7_303:
	setp.lt.s32 	%p92, %r1281, %r534;
	mov.u32 	%r1173, %r1284;
	mov.u64 	%rd710, %rd825;
	mov.u32 	%r1286, %r534;
	mov.u64 	%rd827, %rd393;
	@%p92 bra 	$L__BB7_306;
	setp.lt.s32 	%p93, %r534, %r1281;
	mov.u32 	%r1173, %r1284;
	mov.u64 	%rd710, %rd825;
	mov.u32 	%r1286, %r1281;
	mov.u64 	%rd827, %rd822;
	@%p93 bra 	$L__BB7_306;
	setp.lt.s64 	%p94, %rd822, %rd393;
	selp.b32 	%r1286, %r1281, %r534, %p94;
	min.s64 	%rd827, %rd822, %rd393;
	mov.u32 	%r1173, %r1284;
	mov.u64 	%rd710, %rd825;
$L__BB7_306:
	mov.b32 	%r591, 2;
	mov.b32 	%r592, 31;
	mov.b32 	%r593, -1;
	// begin inline asm
	shfl.sync.down.b32 %r554, %r1173, %r591, %r592, %r593;
	// end inline asm
	// begin inline asm
	shfl.sync.down.b32 %r559, %r560, %r591, %r592, %r593;
	// end inline asm
	mov.b64 	{%r565, %r570}, %rd710;
	// begin inline asm
	shfl.sync.down.b32 %r564, %r565, %r591, %r592, %r593;
	// end inline asm
	// begin inline asm
	shfl.sync.down.b32 %r569, %r570, %r591, %r592, %r593;
	// end inline asm
	mov.b64 	%rd399, {%r564, %r569};
	// begin inline asm
	shfl.sync.down.b32 %r574, %r1286, %r591, %r592, %r593;
	// end inline asm
	// begin inline asm
	shfl.sync.down.b32 %r579, %r580, %r591, %r592, %r593;
	// end inline asm
	mov.b64 	{%r585, %r590}, %rd827;
	// begin inline asm
	shfl.sync.down.b32 %r584, %r585, %r591, %r592, %r593;
	// end inline asm
	// begin inline asm
	shfl.sync.down.b32 %r589, %r590, %r591, %r592, %r593;
	// end inline asm
	mov.b64 	%rd400, {%r584, %r589};
	setp.gt.s32 	%p95, %r513, 29;
	mov.u32 	%r1289, %r1286;
	mov.u64 	%rd830, %rd827;
	@%p95 bra 	$L__BB7_313;
	setp.lt.s32 	%p96, %r1173, %r554;
	mov.u32 	%r1287, %r1173;
	mov.u64 	%rd828, %rd710;
	@%p96 bra 	$L__BB7_310;
	setp.lt.s32 	%p97, %r554, %r1173;
	mov.u32 	%r1287, %r554;
	mov.u64 	%rd828, %rd399;
	@%p97 bra 	$L__BB7_310;
	setp.lt.s64 	%p98, %rd710, %rd399;
	selp.b32 	%r1287, %r1173, %r554, %p98;
	min.s64 	%rd828, %rd710, %rd399;
$L__BB7_310:
	setp.lt.s32 	%p99, %r1286, %r574;
	mov.u32 	%r1173, %r1287;
	mov.u64 	%rd710, %rd828;
	mov.u32 	%r1289, %r574;
	mov.u64 	%rd830, %rd400;
	@%p99 bra 	$L__BB7_313;
	setp.lt.s32 	%p100, %r574, %r1286;
	mov.u32 	%r1173, %r1287;
	mov.u64 	%rd710, %rd828;
	mov.u32 	%r1289, %r1286;
	mov.u64 	%rd830, %rd827;
	@%p100 bra 	$L__BB7_313;
	setp.lt.s64 	%p101, %rd827, %rd400;
	selp.b32 	%r1289, %r1286, %r574, %p101;
	min.s64 	%rd830, %rd827, %rd400;
	mov.u32 	%r1173, %r1287;
	mov.u64 	%rd710, %rd828;
$L__BB7_313:
	mov.b32 	%r631, 4;
	mov.b32 	%r632, 31;
	mov.b32 	%r633, -1;
	// begin inline asm
	shfl.sync.down.b32 %r594, %r1173, %r631, %r632, %r633;
	// end inline asm
	// begin inline asm
	shfl.sync.down.b32 %r599, %r600, %r631, %r632, %r633;
	// end inline asm
	mov.b64 	{%r605, %r610}, %rd710;
	// begin inline asm
	shfl.sync.down.b32 %r604, %r605, %r631, %r632, %r633;
	// end inline asm
	// begin inline asm
	shfl.sync.down.b32 %r609, %r610, %r631, %r632, %r633;
	// end inline asm
	mov.b64 	%rd406, {%r604, %r609};
	// begin inline asm
	shfl.sync.down.b32 %r614, %r1289, %r631, %r632, %r633;
	// end inline asm
	// begin inline asm
	shfl.sync.down.b32 %r619, %r620, %r631, %r632, %r633;
	// end inline asm
	mov.b64 	{%r625, %r630}, %rd830;
	// begin inline asm
	shfl.sync.down.b32 %r624, %r625, %r631, %r632, %r633;
	// end inline asm
	// begin inline asm
	shfl.sync.down.b32 %r629, %r630, %r631, %r632, %r633;
	// end inline asm
	mov.b64 	%rd407, {%r624, %r629};
	setp.gt.s32 	%p102, %r513, 27;
	mov.u32 	%r1292, %r1289;
	mov.u64 	%rd833, %rd830;
	@%p102 bra 	$L__BB7_320;
	setp.lt.s32 	%p103, %r1173, %r594;
	mov.u32 	%r1290, %r1173;
	mov.u64 	%rd831, %rd710;
	@%p103 bra 	$L__BB7_317;
	setp.lt.s32 	%p104, %r594, %r1173;
	mov.u32 	%r1290, %r594;
	mov.u64 	%rd831, %rd406;
	@%p104 bra 	$L__BB7_317;
	setp.lt.s64 	%p105, %rd710, %rd406;
	selp.b32 	%r1290, %r1173, %r594, %p105;
	min.s64 	%rd831, %rd710, %rd406;
$L__BB7_317:
	setp.lt.s32 	%p106, %r1289, %r614;
	mov.u32 	%r1173, %r1290;
	mov.u64 	%rd710, %rd831;
	mov.u32 	%r1292, %r614;
	mov.u64 	%rd833, %rd407;
	@%p106 bra 	$L__BB7_320;
	setp.lt.s32 	%p107, %r614, %r1289;
	mov.u32 	%r1173, %r1290;
	mov.u64 	%rd710, %rd831;
	mov.u32 	%r1292, %r1289;
	mov.u64 	%rd833, %rd830;
	@%p107 bra 	$L__BB7_320;
	setp.lt.s64 	%p108, %rd830, %rd407;
	selp.b32 	%r1292, %r1289, %r614, %p108;
	min.s64 	%rd833, %rd830, %rd407;
	mov.u32 	%r1173, %r1290;
	mov.u64 	%rd710, %rd831;
$L__BB7_320:
	mov.b32 	%r671, 8;
	mov.b32 	%r672, 31;
	mov.b32 	%r673, -1;
	// begin inline asm
	shfl.sync.down.b32 %r634, %r1173, %r671, %r672, %r673;
	// end inline asm
	// begin inline asm
	shfl.sync.down.b32 %r639, %r640, %r671, %r672, %r673;
	// end inline asm
	mov.b64 	{%r645, %r650}, %rd710;
	// begin inline asm
	shfl.sync.down.b32 %r644, %r645, %r671, %r672, %r673;
	// end inline asm
	// begin inline asm
	shfl.sync.down.b32 %r649, %r650, %r671, %r672, %r673;
	// end inline asm
	mov.b64 	%rd413, {%r644, %r649};
	// begin inline asm
	shfl.sync.down.b32 %r654, %r1292, %r671, %r672, %r673;
	// end inline asm
	// begin inline asm
	shfl.sync.down.b32 %r659, %r660, %r671, %r672, %r673;
	// end inline asm
	mov.b64 	{%r665, %r670}, %rd833;
	// begin inline asm
	shfl.sync.down.b32 %r664, %r665, %r671, %r672, %r673;
	// end inline asm
	// begin inline asm
	shfl.sync.down.b32 %r669, %r670, %r671, %r672, %r673;
	// end inline asm
	mov.b64 	%rd414, {%r664, %r669};
	setp.gt.s32 	%p109, %r513, 23;
	mov.u32 	%r1295, %r1292;
	mov.u64 	%rd836, %rd833;
	@%p109 bra 	$L__BB7_327;
	setp.lt.s32 	%p110, %r1173, %r634;
	mov.u32 	%r1293, %r1173;
	mov.u64 	%rd834, %rd710;
	@%p110 bra 	$L__BB7_324;
	setp.lt.s32 	%p111, %r634, %r1173;
	mov.u32 	%r1293, %r634;
	mov.u64 	%rd834, %rd413;
	@%p111 bra 	$L__BB7_324;
	setp.lt.s64 	%p112, %rd710, %rd413;
	selp.b32 	%r1293, %r1173, %r634, %p112;
	min.s64 	%rd834, %rd710, %rd413;
$L__BB7_324:
	setp.lt.s32 	%p113, %r1292, %r654;
	mov.u32 	%r1173, %r1293;
	mov.u64 	%rd710, %rd834;
	mov.u32 	%r1295, %r654;
	mov.u64 	%rd836, %rd414;
	@%p113 bra 	$L__BB7_327;
	setp.lt.s32 	%p114, %r654, %r1292;
	mov.u32 	%r1173, %r1293;
	mov.u64 	%rd710, %rd834;
	mov.u32 	%r1295, %r1292;
	mov.u64 	%rd836, %rd833;
	@%p114 bra 	$L__BB7_327;
	setp.lt.s64 	%p115, %rd833, %rd414;
	selp.b32 	%r1295, %r1292, %r654, %p115;
	min.s64 	%rd836, %rd833, %rd414;
	mov.u32 	%r1173, %r1293;
	mov.u64 	%rd710, %rd834;
$L__BB7_327:
	mov.b32 	%r711, 16;
	mov.b32 	%r712, 31;
	mov.b32 	%r713, -1;
	// begin inline asm
	shfl.sync.down.b32 %r674, %r1173, %r711, %r712, %r713;
	// end inline asm
	// begin inline asm
	shfl.sync.down.b32 %r679, %r680, %r711, %r712, %r713;
	// end inline asm
	mov.b64 	{%r685, %r690}, %rd710;
	// begin inline asm
	shfl.sync.down.b32 %r684, %r685, %r711, %r712, %r713;
	// end inline asm
	// begin inline asm
	shfl.sync.down.b32 %r689, %r690, %r711, %r712, %r713;
	// end inline asm
	mov.b64 	%rd420, {%r684, %r689};
	// begin inline asm
	shfl.sync.down.b32 %r694, %r1295, %r711, %r712, %r713;
	// end inline asm
	// begin inline asm
	shfl.sync.down.b32 %r699, %r700, %r711, %r712, %r713;
	// end inline asm
	mov.b64 	{%r705, %r710}, %rd836;
	// begin inline asm
	shfl.sync.down.b32 %r704, %r705, %r711, %r712, %r713;
	// end inline asm
	// begin inline asm
	shfl.sync.down.b32 %r709, %r710, %r711, %r712, %r713;
	// end inline asm
	mov.b64 	%rd421, {%r704, %r709};
	setp.gt.s32 	%p116, %r513, 15;
	mov.u32 	%r1313, %r1295;
	mov.u64 	%rd854, %rd836;
	@%p116 bra 	$L__BB7_334;
	setp.lt.s32 	%p117, %r1173, %r674;
	mov.u32 	%r1296, %r1173;
	mov.u64 	%rd837, %rd710;
	@%p117 bra 	$L__BB7_331;
	setp.lt.s32 	%p118, %r674, %r1173;
	mov.u32 	%r1296, %r674;
	mov.u64 	%rd837, %rd420;
	@%p118 bra 	$L__BB7_331;
	setp.lt.s64 	%p119, %rd710, %rd420;
	selp.b32 	%r1296, %r1173, %r674, %p119;
	min.s64 	%rd837, %rd710, %rd420;
$L__BB7_331:
	setp.lt.s32 	%p120, %r1295, %r694;
	mov.u32 	%r1173, %r1296;
	mov.u64 	%rd710, %rd837;
	mov.u32 	%r1313, %r694;
	mov.u64 	%rd854, %rd421;
	@%p120 bra 	$L__BB7_334;
	setp.lt.s32 	%p121, %r694, %r1295;
	mov.u32 	%r1173, %r1296;
	mov.u64 	%rd710, %rd837;
	mov.u32 	%r1313, %r1295;
	mov.u64 	%rd854, %rd836;
	@%p121 bra 	$L__BB7_334;
	setp.lt.s64 	%p122, %rd836, %rd421;
	selp.b32 	%r1313, %r1295, %r694, %p122;
	min.s64 	%rd854, %rd836, %rd421;
	mov.u32 	%r1173, %r1296;
	mov.u64 	%rd710, %rd837;
$L__BB7_334:
	setp.ne.s32 	%p123, %r513, 0;
	@%p123 bra 	$L__BB7_336;
	and.b32  	%r714, %r290, 992;
	mov.u32 	%r715, _ZN6thrust24THRUST_300001_SM_1000_NS8cuda_cub4core6detail5shmemE;
	add.s32 	%r716, %r715, %r714;
	st.shared.u32 	[%r716+8], %r1173;
	st.shared.u64 	[%r716+16], %rd710;
	st.shared.u32 	[%r716+24], %r1313;
	st.shared.u64 	[%r716+32], %rd854;
$L__BB7_336:
	bar.sync 	0;
	setp.ne.s32 	%p124, %r290, 0;
	@%p124 bra 	$L__BB7_380;
	ld.shared.u32 	%r430, [_ZN6thrust24THRUST_300001_SM_1000_NS8cuda_cub4core6detail5shmemE+40];
	ld.shared.u64 	%rd427, [_ZN6thrust24THRUST_300001_SM_1000_NS8cuda_cub4core6detail5shmemE+48];
	ld.shared.u32 	%r431, [_ZN6thrust24THRUST_300001_SM_1000_NS8cuda_cub4core6detail5shmemE+56];
	ld.shared.u64 	%rd428, [_ZN6thrust24THRUST_300001_SM_1000_NS8cuda_cub4core6detail5shmemE+64];
	setp.lt.s32 	%p125, %r1173, %r430;
	mov.u32 	%r1299, %r1173;
	mov.u64 	%rd840, %rd710;
	@%p125 bra 	$L__BB7_340;
	setp.lt.s32 	%p126, %r430, %r1173;
	mov.u32 	%r1299, %r430;
	mov.u64 	%rd840, %rd427;
	@%p126 bra 	$L__BB7_340;
	setp.lt.s64 	%p127, %rd710, %rd427;
	selp.b32 	%r1299, %r1173, %r430, %p127;
	min.s64 	%rd840, %rd710, %rd427;
$L__BB7_340:
	setp.lt.s32 	%p128, %r1313, %r431;
	mov.u32 	%r1300, %r431;
	mov.u64 	%rd841, %rd428;
	@%p128 bra 	$L__BB7_344;
	setp.ge.s32 	%p129, %r431, %r1313;
	mov.u32 	%r1300, %r1313;
	mov.u64 	%rd841, %rd854;
	@%p129 bra 	$L__BB7_342;
	bra.uni 	$L__BB7_344;
$L__BB7_342:
	setp.ge.s64 	%p130, %rd854, %rd428;
	mov.u32 	%r1300, %r431;
	mov.u64 	%rd841, %rd428;
	@%p130 bra 	$L__BB7_344;
	mov.u32 	%r1300, %r1313;
	mov.u64 	%rd841, %rd854;
$L__BB7_344:
	ld.shared.u32 	%r440, [_ZN6thrust24THRUST_300001_SM_1000_NS8cuda_cub4core6detail5shmemE+72];
	ld.shared.u64 	%rd438, [_ZN6thrust24THRUST_300001_SM_1000_NS8cuda_cub4core6detail5shmemE+80];
	ld.shared.u32 	%r442, [_ZN6thrust24THRUST_300001_SM_1000_NS8cuda_cub4core6detail5shmemE+88];
	ld.shared.u64 	%rd440, [_ZN6thrust24THRUST_300001_SM_1000_NS8cuda_cub4core6detail5shmemE+96];
	setp.lt.s32 	%p131, %r1299, %r440;
	mov.u32 	%r1301, %r1299;
	mov.u64 	%rd842, %rd840;
	@%p131 bra 	$L__BB7_347;
	setp.lt.s32 	%p132, %r440, %r1299;
	mov.u32 	%r1301, %r440;
	mov.u64 	%rd842, %rd438;
	@%p132 bra 	$L__BB7_347;
	setp.lt.s64 	%p133, %rd840, %rd438;
	selp.b32 	%r1301, %r1299, %r440, %p133;
	min.s64 	%rd842, %rd840, %rd438;
$L__BB7_347:
	setp.lt.s32 	%p134, %r1300, %r442;
	mov.u32 	%r1302, %r442;
	mov.u64 	%rd843, %rd440;
	@%p134 bra 	$L__BB7_350;
	setp.lt.s32 	%p135, %r442, %r1300;
	mov.u32 	%r1302, %r1300;
	mov.u64 	%rd843, %rd841;
	@%p135 bra 	$L__BB7_350;
	setp.lt.s64 	%p136, %rd841, %rd440;
	selp.b64 	%rd843, %rd841, %rd440, %p136;
	selp.b32 	%r1302, %r1300, %r442, %p136;
$L__BB7_350:
	ld.shared.u32 	%r450, [_ZN6thrust24THRUST_300001_SM_1000_NS8cuda_cub4core6detail5shmemE+104];
	ld.shared.u64 	%rd448, [_ZN6thrust24THRUST_300001_SM_1000_NS8cuda_cub4core6detail5shmemE+112];
	ld.shared.u32 	%r452, [_ZN6thrust24THRUST_300001_SM_1000_NS8cuda_cub4core6detail5shmemE+120];
	ld.shared.u64 	%rd450, [_ZN6thrust24THRUST_300001_SM_1000_NS8cuda_cub4core6detail5shmemE+128];
	setp.lt.s32 	%p137, %r1301, %r450;
	mov.u32 	%r1303, %r1301;
	mov.u64 	%rd844, %rd842;
	@%p137 bra 	$L__BB7_353;
	setp.lt.s32 	%p138, %r450, %r1301;
	mov.u32 	%r1303, %r450;
	mov.u64 	%rd844, %rd448;
	@%p138 bra 	$L__BB7_353;
	setp.lt.s64 	%p139, %rd842, %rd448;
	selp.b32 	%r1303, %r1301, %r450, %p139;
	min.s64 	%rd844, %rd842, %rd448;
$L__BB7_353:
	setp.lt.s32 	%p140, %r1302, %r452;
	mov.u32 	%r1304, %r452;
	mov.u64 	%rd845, %rd450;
	@%p140 bra 	$L__BB7_356;
	setp.lt.s32 	%p141, %r452, %r1302;
	mov.u32 	%r1304, %r1302;
	mov.u64 	%rd845, %rd843;
	@%p141 bra 	$L__BB7_356;
	setp.lt.s64 	%p142, %rd843, %rd450;
	selp.b64 	%rd845, %rd843, %rd450, %p142;
	selp.b32 	%r1304, %r1302, %r452, %p142;
$L__BB7_356:
	ld.shared.u32 	%r460, [_ZN6thrust24THRUST_300001_SM_1000_NS8cuda_cub4core6detail5shmemE+136];
	ld.shared.u64 	%rd458, [_ZN6thrust24THRUST_300001_SM_1000_NS8cuda_cub4core6detail5shmemE+144];
	ld.shared.u32 	%r462, [_ZN6thrust24THRUST_300001_SM_1000_NS8cuda_cub4core6detail5shmemE+152];
	ld.shared.u64 	%rd460, [_ZN6thrust24THRUST_300001_SM_1000_NS8cuda_cub4core6detail5shmemE+160];
	setp.lt.s32 	%p143, %r1303, %r460;
	mov.u32 	%r1305, %r1303;
	mov.u64 	%rd846, %rd844;
	@%p143 bra 	$L__BB7_359;
	setp.lt.s32 	%p144, %r460, %r1303;
	mov.u32 	%r1305, %r460;
	mov.u64 	%rd846, %rd458;
	@%p144 bra 	$L__BB7_359;
	setp.lt.s64 	%p145, %rd844, %rd458;
	selp.b32 	%r1305, %r1303, %r460, %p145;
	min.s64 	%rd846, %rd844, %rd458;
$L__BB7_359:
	setp.lt.s32 	%p146, %r1304, %r462;
	mov.u32 	%r1306, %r462;
	mov.u64 	%rd847, %rd460;
	@%p146 bra 	$L__BB7_362;
	setp.lt.s32 	%p147, %r462, %r1304;
	mov.u32 	%r1306, %r1304;
	mov.u64 	%rd847, %rd845;
	@%p147 bra 	$L__BB7_362;
	setp.lt.s64 	%p148, %rd845, %rd460;
	selp.b64 	%rd847, %rd845, %rd460, %p148;
	selp.b32 	%r1306, %r1304, %r462, %p148;
$L__BB7_362:
	ld.shared.u32 	%r470, [_ZN6thrust24THRUST_300001_SM_1000_NS8cuda_cub4core6detail5shmemE+168];
	ld.shared.u64 	%rd468, [_ZN6thrust24THRUST_300001_SM_1000_NS8cuda_cub4core6detail5shmemE+176];
	ld.shared.u32 	%r472, [_ZN6thrust24THRUST_300001_SM_1000_NS8cuda_cub4core6detail5shmemE+184];
	ld.shared.u64 	%rd470, [_ZN6thrust24THRUST_300001_SM_1000_NS8cuda_cub4core6detail5shmemE+192];
	setp.lt.s32 	%p149, %r1305, %r470;
	mov.u32 	%r1307, %r1305;
	mov.u64 	%rd848, %rd846;
	@%p149 bra 	$L__BB7_365;
	setp.lt.s32 	%p150, %r470, %r1305;
	mov.u32 	%r1307, %r470;
	mov.u64 	%rd848, %rd468;
	@%p150 bra 	$L__BB7_365;
	setp.lt.s64 	%p151, %rd846, %rd468;
	selp.b32 	%r1307, %r1305, %r470, %p151;
	min.s64 	%rd848, %rd846, %rd468;
$L__BB7_365:
	setp.lt.s32 	%p152, %r1306, %r472;
	mov.u32 	%r1308, %r472;
	mov.u64 	%rd849, %rd470;
	@%p152 bra 	$L__BB7_368;
	setp.lt.s32 	%p153, %r472, %r1306;
	mov.u32 	%r1308, %r1306;
	mov.u64 	%rd849, %rd847;
	@%p153 bra 	$L__BB7_368;
	setp.lt.s64 	%p154, %rd847, %rd470;
	selp.b64 	%rd849, %rd847, %rd470, %p154;
	selp.b32 	%r1308, %r1306, %r472, %p154;
$L__BB7_368:
	ld.shared.u32 	%r480, [_ZN6thrust24THRUST_300001_SM_1000_NS8cuda_cub4core6detail5shmemE+200];
	ld.shared.u64 	%rd478, [_ZN6thrust24THRUST_300001_SM_1000_NS8cuda_cub4core6detail5shmemE+208];
	ld.shared.u32 	%r482, [_ZN6thrust24THRUST_300001_SM_1000_NS8cuda_cub4core6detail5shmemE+216];
	ld.shared.u64 	%rd480, [_ZN6thrust24THRUST_300001_SM_1000_NS8cuda_cub4core6detail5shmemE+224];
	setp.lt.s32 	%p155, %r1307, %r480;
	mov.u32 	%r1309, %r1307;
	mov.u64 	%rd850, %rd848;
	@%p155 bra 	$L__BB7_371;
	setp.lt.s32 	%p156, %r480, %r1307;
	mov.u32 	%r1309, %r480;
	mov.u64 	%rd850, %rd478;
	@%p156 bra 	$L__BB7_371;
	setp.lt.s64 	%p157, %rd848, %rd478;
	selp.b32 	%r1309, %r1307, %r480, %p157;
	min.s64 	%rd850, %rd848, %rd478;
$L__BB7_371:
	setp.lt.s32 	%p158, %r1308, %r482;
	mov.u32 	%r1310, %r482;
	mov.u64 	%rd851, %rd480;
	@%p158 bra 	$L__BB7_374;
	setp.lt.s32 	%p159, %r482, %r1308;
	mov.u32 	%r1310, %r1308;
	mov.u64 	%rd851, %rd849;
	@%p159 bra 	$L__BB7_374;
	setp.lt.s64 	%p160, %rd849, %rd480;
	selp.b64 	%rd851, %rd849, %rd480, %p160;
	selp.b32 	%r1310, %r1308, %r482, %p160;
$L__BB7_374:
	ld.shared.u32 	%r490, [_ZN6thrust24THRUST_300001_SM_1000_NS8cuda_cub4core6detail5shmemE+232];
	ld.shared.u64 	%rd488, [_ZN6thrust24THRUST_300001_SM_1000_NS8cuda_cub4core6detail5shmemE+240];
	ld.shared.u32 	%r492, [_ZN6thrust24THRUST_300001_SM_1000_NS8cuda_cub4core6detail5shmemE+248];
	ld.shared.u64 	%rd490, [_ZN6thrust24THRUST_300001_SM_1000_NS8cuda_cub4core6detail5shmemE+256];
	setp.lt.s32 	%p161, %r1309, %r490;
	mov.u32 	%r1173, %r1309;
	mov.u64 	%rd710, %rd850;
	@%p161 bra 	$L__BB7_377;
	setp.lt.s32 	%p162, %r490, %r1309;
	mov.u32 	%r1173, %r490;
	mov.u64 	%rd710, %rd488;
	@%p162 bra 	$L__BB7_377;
	setp.lt.s64 	%p163, %rd850, %rd488;
	selp.b32 	%r1173, %r1309, %r490, %p163;
	min.s64 	%rd710, %rd850, %rd488;
$L__BB7_377:
	setp.lt.s32 	%p164, %r1310, %r492;
	mov.u32 	%r1313, %r492;
	mov.u64 	%rd854, %rd490;
	@%p164 bra 	$L__BB7_380;
	setp.lt.s32 	%p165, %r492, %r1310;
	mov.u32 	%r1313, %r1310;
	mov.u64 	%rd854, %rd851;
	@%p165 bra 	$L__BB7_380;
	setp.lt.s64 	%p166, %rd851, %rd490;
	selp.b64 	%rd854, %rd851, %rd490, %p166;
	selp.b32 	%r1313, %r1310, %r492, %p166;
$L__BB7_380:
	mov.u32 	%r1140, %tid.x;
	setp.ne.s32 	%p370, %r1140, 0;
	@%p370 bra 	$L__BB7_382;
	ld.param.u64 	%rd681, [_ZN6thrust24THRUST_300001_SM_1000_NS8cuda_cub4core6detail13_kernel_agentINS1_8__reduce11ReduceAgentIPN4cuda3std3__45tupleIJNSA_IJilEEESB_EEESD_SC_lNS1_9__extrema12arg_minmax_fIilNS9_4lessIiEEEEEEJSD_SD_iSI_EEEvDpT0__param_1];
	cvta.to.global.u64 	%rd680, %rd681;
	st.global.u32 	[%rd680], %r1173;
	st.global.u64 	[%rd680+8], %rd710;
	st.global.u32 	[%rd680+16], %r1313;
	st.global.u64 	[%rd680+24], %rd854;
$L__BB7_382:
	ret;

}
	// .globl	_ZN6thrust24THRUST_300001_SM_1000_NS8cuda_cub4core6detail13_kernel_agentINS1_8__reduce11ReduceAgentINS0_18transform_iteratorINS1_9__extrema12arg_minmax_fI9key_valuel17compare_key_valueE15duplicate_tupleENS0_12zip_iteratorIN4cuda3std3__45tupleIJNS0_6detail15normal_iteratorINS0_10device_ptrISA_EEEENS0_17counting_iteratorIlNS0_11use_defaultESP_SP_EEEEEEENSI_IJNSI_IJSA_lEEEST_EEESU_EEPSU_SU_iSC_EEJSV_SW_iSC_EEEvDpT0_
.visible .entry _ZN6thrust24THRUST_300001_SM_1000_NS8cuda_cub4core6detail13_kernel_agentINS1_8__reduce11ReduceAgentINS0_18transform_iteratorINS1_9__extrema12arg_minmax_fI9key_valuel17compare_key_valueE15duplicate_tupleENS0_12zip_iteratorIN4cuda3std3__45tupleIJNS0_6detail15normal_iteratorINS0_10device_ptrISA_EEEENS0_17counting_iteratorIlNS0_11use_defaultESP_SP_EEEEEEENSI_IJNSI_IJSA_lEEEST_EEESU_EEPSU_SU_iSC_EEJSV_SW_iSC_EEEvDpT0_(
	.param .align 8 .b8 _ZN6thrust24THRUST_300001_SM_1000_NS8cuda_cub4core6detail13_kernel_agentINS1_8__reduce11ReduceAgentINS0_18transform_iteratorINS1_9__extrema12arg_minmax_fI9key_valuel17compare_key_valueE15duplicate_tupleENS0_12zip_iteratorIN4cuda3std3__45tupleIJNS0_6detail15normal_iteratorINS0_10device_ptrISA_EEEENS0_17counting_iteratorIlNS0_11use_defaultESP_SP_EEEEEEENSI_IJNSI_IJSA_lEEEST_EEESU_EEPSU_SU_iSC_EEJSV_SW_iSC_EEEvDpT0__param_0[24],
	.param .u64 .ptr .align 1 _ZN6thrust24THRUST_300001_SM_1000_NS8cuda_cub4core6detail13_kernel_agentINS1_8__reduce11ReduceAgentINS0_18transform_iteratorINS1_9__extrema12arg_minmax_fI9key_valuel17compare_key_valueE15duplicate_tupleENS0_12zip_iteratorIN4cuda3std3__45tupleIJNS0_6detail15normal_iteratorINS0_10device_ptrISA_EEEENS0_17counting_iteratorIlNS0_11use_defaultESP_SP_EEEEEEENSI_IJNSI_IJSA_lEEEST_EEESU_EEPSU_SU_iSC_EEJSV_SW_iSC_EEEvDpT0__param_1,
	.param .u32 _ZN6thrust24THRUST_300001_SM_1000_NS8cuda_cub4core6detail13_kernel_agentINS1_8__reduce11ReduceAgentINS0_18transform_iteratorINS1_9__extrema12arg_minmax_fI9key_valuel17compare_key_valueE15duplicate_tupleENS0_12zip_iteratorIN4cuda3std3__45tupleIJNS0_6detail15normal_iteratorINS0_10device_ptrISA_EEEENS0_17counting_iteratorIlNS0_11use_defaultESP_SP_EEEEEEENSI_IJNSI_IJSA_lEEEST_EEESU_EEPSU_SU_iSC_EEJSV_SW_iSC_EEEvDpT0__param_2,
	.param .align 1 .b8 _ZN6thrust24THRUST_300001_SM_1000_NS8cuda_cub4core6detail13_kernel_agentINS1_8__reduce11ReduceAgentINS0_18transform_iteratorINS1_9__extrema12arg_minmax_fI9key_valuel17compare_key_valueE15duplicate_tupleENS0_12zip_iteratorIN4cuda3std3__45tupleIJNS0_6detail15normal_iteratorINS0_10device_ptrISA_EEEENS0_17counting_iteratorIlNS0_11use_defaultESP_SP_EEEEEEENSI_IJNSI_IJSA_lEEEST_EEESU_EEPSU_SU_iSC_EEJSV_SW_iSC_EEEvDpT0__param_3[1]
)
.maxntid 256
{
	.reg .pred 	%p<340>;
	.reg .b16 	%rs<9>;
	.reg .b32 	%r<1640>;
	.reg .b64 	%rd<534>;

	ld.param.u64 	%rd349, [_ZN6thrust24THRUST_300001_SM_1000_NS8cuda_cub4core6detail13_kernel_agentINS1_8__reduce11ReduceAgentINS0_18transform_iteratorINS1_9__extrema12arg_minmax_fI9key_valuel17compare_key_valueE15duplicate_tupleENS0_12zip_iteratorIN4cuda3std3__45tupleIJNS0_6detail15normal_iteratorINS0_10device_ptrISA_EEEENS0_17counting_iteratorIlNS0_11use_defaultESP_SP_EEEEEEENSI_IJNSI_IJSA_lEEEST_EEESU_EEPSU_SU_iSC_EEJSV_SW_iSC_EEEvDpT0__param_0+8];
	ld.param.u64 	%rd348, [_ZN6thrust24THRUST_300001_SM_1000_NS8cuda_cub4core6detail13_kernel_agentINS1_8__reduce11ReduceAgentINS0_18transform_iteratorINS1_9__extrema12arg_minmax_fI9key_valuel17compare_key_valueE15duplicate_tupleENS0_12zip_iteratorIN4cuda3std3__45tupleIJNS0_6detail15normal_iteratorINS0_10device_ptrISA_EEEENS0_17counting_iteratorIlNS0_11use_defaultESP_SP_EEEEEEENSI_IJNSI_IJSA_lEEEST_EEESU_EEPSU_SU_iSC_EEJSV_SW_iSC_EEEvDpT0__param_0];
	ld.param.u64 	%rd350, [_ZN6thrust24THRUST_300001_SM_1000_NS8cuda_cub4core6detail13_kernel_agentINS1_8__reduce11ReduceAgentINS0_18transform_iteratorINS1_9__extrema12arg_minmax_fI9key_valuel17compare_key_valueE15duplicate_tupleENS0_12zip_iteratorIN4cuda3std3__45tupleIJNS0_6detail15normal_iteratorINS0_10device_ptrISA_EEEENS0_17counting_iteratorIlNS0_11use_defaultESP_SP_EEEEEEENSI_IJNSI_IJSA_lEEEST_EEESU_EEPSU_SU_iSC_EEJSV_SW_iSC_EEEvDpT0__param_1];
	ld.param.u32 	%r684, [_ZN6thrust24THRUST_300001_SM_1000_NS8cuda_cub4core6detail13_kernel_agentINS1_8__reduce11ReduceAgentINS0_18transform_iteratorINS1_9__extrema12arg_minmax_fI9key_valuel17compare_key_valueE15duplicate_tupleENS0_12zip_iteratorIN4cuda3std3__45tupleIJNS0_6detail15normal_iteratorINS0_10device_ptrISA_EEEENS0_17counting_iteratorIlNS0_11use_defaultESP_SP_EEEEEEENSI_IJNSI_IJSA_lEEEST_EEESU_EEPSU_SU_iSC_EEJSV_SW_iSC_EEEvDpT0__param_2];
	setp.eq.s32 	%p1, %r684, 0;
	@%p1 bra 	$L__BB8_342;
	cvta.to.global.u64 	%rd1, %rd348;
	setp.gt.s32 	%p2, %r684, 511;
	@%p2 bra 	$L__BB8_209;
	mov.u32 	%r1, %tid.x;
	setp.ge.s32 	%p136, %r1, %r684;
	mov.b32 	%r1387, 0;
	mov.b64 	%rd406, 0;
	mov.u32 	%r1388, %r1387;
	mov.u32 	%r1359, %r1;
	@%p136 bra 	$L__BB8_4;
	cvt.u64.u32 	%rd373, %r1;
	mul.wide.u32 	%rd374, %r1, 8;
	add.s64 	%rd375, %rd1, %rd374;
	add.s64 	%rd406, %rd349, %rd373;
	ld.global.u32 	%r1388, [%rd375];
	ld.global.u32 	%r1387, [%rd375+4];
	add.s32 	%r1359, %r1, 256;
$L__BB8_4:
	setp.ge.s32 	%p137, %r1359, %r684;
	mov.u64 	%rd405, %rd406;
	mov.u32 	%r1385, %r1387;
	mov.u32 	%r1386, %r1388;
	@%p137 bra 	$L__BB8_41;
	not.b32 	%r920, %r1359;
	add.s32 	%r8, %r684, %r920;
	and.b32  	%r921, %r8, 768;
	setp.eq.s32 	%p138, %r921, 768;
	mov.u32 	%r1386, %r1388;
	mov.u32 	%r1385, %r1387;
	mov.u64 	%rd405, %rd406;
	@%p138 bra 	$L__BB8_14;
	cvt.u64.u32 	%rd377, %r1359;
	add.s64 	%rd388, %rd349, %rd377;
	mul.wide.u32 	%rd378, %r1359, 8;
	add.s64 	%rd379, %rd378, %rd1;
	add.s64 	%rd387, %rd379, 4;
	shr.u32 	%r922, %r8, 8;
	add.s32 	%r923, %r922, 1;
	and.b32  	%r924, %r923, 3;
	neg.s32 	%r1349, %r924;
	mov.u32 	%r1386, %r1388;
	mov.u32 	%r1385, %r1387;
	mov.u64 	%rd405, %rd406;
$L__BB8_7:
	.pragma "nounroll";
	mov.u64 	%rd10, %rd406;
	mov.u32 	%r15, %r1387;
	mov.u32 	%r14, %r1388;
	mov.u64 	%rd9, %rd405;
	mov.u32 	%r13, %r1385;
	mov.u32 	%r12, %r1386;
	ld.global.u32 	%r16, [%rd387+-4];
	ld.global.u32 	%r17, [%rd387];
	setp.lt.s32 	%p139, %r12, %r16;
	@%p139 bra 	$L__BB8_10;
	setp.lt.s32 	%p140, %r16, %r12;
	mov.u64 	%rd405, %rd388;
	mov.u32 	%r1385, %r17;
	mov.u32 	%r1386, %r16;
	@%p140 bra 	$L__BB8_10;
	setp.lt.s64 	%p141, %rd9, %rd388;
	min.s64 	%rd405, %rd9, %rd388;
	selp.b32 	%r1385, %r13, %r17, %p141;
	selp.b32 	%r1386, %r12, %r16, %p141;
$L__BB8_10:
	setp.lt.s32 	%p142, %r14, %r16;
	mov.u64 	%rd406, %rd388;
	mov.u32 	%r1387, %r17;
	mov.u32 	%r1388, %r16;
	@%p142 bra 	$L__BB8_13;
	setp.lt.s32 	%p143, %r16, %r14;
	mov.u64 	%rd406, %rd10;
	mov.u32 	%r1387, %r15;
	mov.u32 	%r1388, %r14;
	@%p143 bra 	$L__BB8_13;
	setp.lt.s64 	%p144, %rd10, %rd388;
	min.s64 	%rd406, %rd10, %rd388;
	selp.b32 	%r1387, %r15, %r17, %p144;
	selp.b32 	%r1388, %r14, %r16, %p144;
$L__BB8_13:
	add.s32 	%r1359, %r1359, 256;
	add.s64 	%rd388, %rd388, 256;
	add.s64 	%rd387, %rd387, 2048;
	add.s32 	%r1349, %r1349, 1;
	setp.ne.s32 	%p145, %r1349, 0;
	@%p145 bra 	$L__BB8_7;
$L__BB8_14:
	setp.lt.u32 	%p146, %r8, 768;
	@%p146 bra 	$L__BB8_41;
	add.s32 	%r1368, %r1359, 512;
$L__BB8_16:
	mov.u32 	%r38, %r1368;
	add.s32 	%r925, %r38, -512;
	cvt.s64.s32 	%rd380, %r925;
	mul.wide.s32 	%rd381, %r925, 8;
	add.s64 	%rd23, %rd1, %rd381;
	add.s64 	%rd24, %rd349, %rd380;
	ld.global.u32 	%r43, [%rd23];
	ld.global.u32 	%r44, [%rd23+4];
	setp.lt.s32 	%p147, %r1386, %r43;
	mov.u64 	%rd399, %rd405;
	mov.u32 	%r1373, %r1385;
	mov.u32 	%r1374, %r1386;
	@%p147 bra 	$L__BB8_19;
	setp.lt.s32 	%p148, %r43, %r1386;
	mov.u64 	%rd399, %rd24;
	mov.u32 	%r1373, %r44;
	mov.u32 	%r1374, %r43;
	@%p148 bra 	$L__BB8_19;
	setp.lt.s64 	%p149, %rd405, %rd24;
	min.s64 	%rd399, %rd405, %rd24;
	selp.b32 	%r1373, %r1385, %r44, %p149;
	selp.b32 	%r1374, %r1386, %r43, %p149;
$L__BB8_19:
	setp.lt.s32 	%p150, %r1388, %r43;
	mov.u64 	%rd400, %rd24;
	mov.u32 	%r1375, %r44;
	mov.u32 	%r1376, %r43;
	@%p150 bra 	$L__BB8_22;
	setp.lt.s32 	%p151, %r43, %r1388;
	mov.u64 	%rd400, %rd406;
	mov.u32 	%r1375, %r1387;
	mov.u32 	%r1376, %r1388;
	@%p151 bra 	$L__BB8_22;
	setp.lt.s64 	%p152, %rd406, %rd24;
	min.s64 	%rd400, %rd406, %rd24;
	selp.b32 	%r1375, %r1387, %r44, %p152;
	selp.b32 	%r1376, %r1388, %r43, %p152;
$L__BB8_22:
	add.s32 	%r926, %r38, -256;
	cvt.s64.s32 	%rd382, %r926;
	add.s64 	%rd29, %rd349, %rd382;
	ld.global.u32 	%r53, [%rd23+2048];
	ld.global.u32 	%r54, [%rd23+2052];
	setp.lt.s32 	%p153, %r1374, %r53;
	mov.u64 	%rd401, %rd399;
	mov.u32 	%r1377, %r1373;
	mov.u32 	%r1378, %r1374;
	@%p153 bra 	$L__BB8_25;
	setp.lt.s32 	%p154, %r53, %r1374;
	mov.u64 	%rd401, %rd29;
	mov.u32 	%r1377, %r54;
	mov.u32 	%r1378, %r53;
	@%p154 bra 	$L__BB8_25;
	setp.lt.s64 	%p155, %rd399, %rd29;
	min.s64 	%rd401, %rd399, %rd29;
	selp.b32 	%r1377, %r1373, %r54, %p155;
	selp.b32 	%r1378, %r1374, %r53, %p155;
$L__BB8_25:
	setp.lt.s32 	%p156, %r1376, %r53;
	mov.u64 	%rd402, %rd29;
	mov.u32 	%r1379, %r54;
	mov.u32 	%r1380, %r53;
	@%p156 bra 	$L__BB8_28;
	setp.lt.s32 	%p157, %r53, %r1376;
	mov.u64 	%rd402, %rd400;
	mov.u32 	%r1379, %r1375;
	mov.u32 	%r1380, %r1376;
	@%p157 bra 	$L__BB8_28;
	setp.lt.s64 	%p158, %rd400, %rd29;
	min.s64 	%rd402, %rd400, %rd29;
	selp.b32 	%r1379, %r1375, %r54, %p158;
	selp.b32 	%r1380, %r1376, %r53, %p158;
$L__BB8_28:
	cvt.s64.s32 	%rd383, %r38;
	add.s64 	%rd34, %rd349, %rd383;
	ld.global.u32 	%r63, [%rd23+4096];
	ld.global.u32 	%r64, [%rd23+4100];
	setp.lt.s32 	%p159, %r1378, %r63;
	mov.u64 	%rd403, %rd401;
	mov.u32 	%r1381, %r1377;
	mov.u32 	%r1382, %r1378;
	@%p159 bra 	$L__BB8_31;
	setp.lt.s32 	%p160, %r63, %r1378;
	mov.u64 	%rd403, %rd34;
	mov.u32 	%r1381, %r64;
	mov.u32 	%r1382, %r63;
	@%p160 bra 	$L__BB8_31;
	setp.lt.s64 	%p161, %rd401, %rd34;
	min.s64 	%rd403, %rd401, %rd34;
	selp.b32 	%r1381, %r1377, %r64, %p161;
	selp.b32 	%r1382, %r1378, %r63, %p161;
$L__BB8_31:
	setp.lt.s32 	%p162, %r1380, %r63;
	mov.u64 	%rd404, %rd34;
	mov.u32 	%r1383, %r64;
	mov.u32 	%r1384, %r63;
	@%p162 bra 	$L__BB8_34;
	setp.lt.s32 	%p163, %r63, %r1380;
	mov.u64 	%rd404, %rd402;
	mov.u32 	%r1383, %r1379;
	mov.u32 	%r1384, %r1380;
	@%p163 bra 	$L__BB8_34;
	setp.lt.s64 	%p164, %rd402, %rd34;
	min.s64 	%rd404, %rd402, %rd34;
	selp.b32 	%r1383, %r1379, %r64, %p164;
	selp.b32 	%r1384, %r1380, %r63, %p164;
$L__BB8_34:
	add.s32 	%r927, %r38, 256;
	cvt.s64.s32 	%rd384, %r927;
	add.s64 	%rd39, %rd349, %rd384;
	ld.global.u32 	%r73, [%rd23+6144];
	ld.global.u32 	%r74, [%rd23+6148];
	setp.lt.s32 	%p165, %r1382, %r73;
	mov.u64 	%rd405, %rd403;
	mov.u32 	%r1385, %r1381;
	mov.u32 	%r1386, %r1382;
	@%p165 bra 	$L__BB8_37;
	setp.lt.s32 	%p166, %r73, %r1382;
	mov.u64 	%rd405, %rd39;
	mov.u32 	%r1385, %r74;
	mov.u32 	%r1386, %r73;
	@%p166 bra 	$L__BB8_37;
	setp.lt.s64 	%p167, %rd403, %rd39;
	min.s64 	%rd405, %rd403, %rd39;
	selp.b32 	%r1385, %r1381, %r74, %p167;
	selp.b32 	%r1386, %r1382, %r73, %p167;
$L__BB8_37:
	setp.lt.s32 	%p168, %r1384, %r73;
	mov.u64 	%rd406, %rd39;
	mov.u32 	%r1387, %r74;
	mov.u32 	%r1388, %r73;
	@%p168 bra 	$L__BB8_40;
	setp.lt.s32 	%p169, %r73, %r1384;
	mov.u64 	%rd406, %rd404;
	mov.u32 	%r1387, %r1383;
	mov.u32 	%r1388, %r1384;
	@%p169 bra 	$L__BB8_40;
	setp.lt.s64 	%p170, %rd404, %rd39;
	min.s64 	%rd406, %rd404, %rd39;
	selp.b32 	%r1387, %r1383, %r74, %p170;
	selp.b32 	%r1388, %r1384, %r73, %p170;
$L__BB8_40:
	add.s32 	%r1368, %r38, 1024;
	add.s32 	%r928, %r38, 512;
	setp.lt.s32 	%p171, %r928, %r684;
	@%p171 bra 	$L__BB8_16;
$L__BB8_41:
	setp.lt.s32 	%p172, %r684, 256;
	@%p172 bra 	$L__BB8_122;
	// begin inline asm
	mov.u32 %r1141, %laneid;
	// end inline asm
	mov.b32 	%r1179, 1;
	mov.b32 	%r1180, 31;
	mov.b32 	%r1181, -1;
	// begin inline asm
	shfl.sync.down.b32 %r1142, %r1386, %r1179, %r1180, %r1181;
	// end inline asm
	// begin inline asm
	shfl.sync.down.b32 %r1147, %r1385, %r1179, %r1180, %r1181;
	// end inline asm
	mov.b64 	{%r1153, %r1158}, %rd405;
	// begin inline asm
	shfl.sync.down.b32 %r1152, %r1153, %r1179, %r1180, %r1181;
	// end inline asm
	// begin inline asm
	shfl.sync.down.b32 %r1157, %r1158, %r1179, %r1180, %r1181;
	// end inline asm
	mov.b64 	%rd46, {%r1152, %r1157};
	// begin inline asm
	shfl.sync.down.b32 %r1162, %r1388, %r1179, %r1180, %r1181;
	// end inline asm
	// begin inline asm
	shfl.sync.down.b32 %r1167, %r1387, %r1179, %r1180, %r1181;
	// end inline asm
	mov.b64 	{%r1173, %r1178}, %rd406;
	// begin inline asm
	shfl.sync.down.b32 %r1172, %r1173, %r1179, %r1180, %r1181;
	// end inline asm
	// begin inline asm
	shfl.sync.down.b32 %r1177, %r1178, %r1179, %r1180, %r1181;
	// end inline asm
	mov.b64 	%rd47, {%r1172, %r1177};
	setp.gt.s32 	%p260, %r1141, 30;
	mov.u64 	%rd410, %rd406;
	mov.u32 	%r1395, %r1387;
	mov.u32 	%r1396, %r1388;
	mov.u64 	%rd456, %rd405;
	mov.u32 	%r1488, %r1385;
	mov.u32 	%r1487, %r1386;
	@%p260 bra 	$L__BB8_49;
	setp.lt.s32 	%p261, %r1386, %r1142;
	mov.u64 	%rd456, %rd405;
	mov.u32 	%r1488, %r1385;
	mov.u32 	%r1487, %r1386;
	@%p261 bra 	$L__BB8_46;
	setp.lt.s32 	%p262, %r1142, %r1386;
	mov.u64 	%rd456, %rd46;
	mov.u32 	%r1488, %r1147;
	mov.u32 	%r1487, %r1142;
	@%p262 bra 	$L__BB8_46;
	setp.lt.s64 	%p263, %rd405, %rd46;
	min.s64 	%rd456, %rd405, %rd46;
	selp.b32 	%r1488, %r1385, %r1147, %p263;
	selp.b32 	%r1487, %r1386, %r1142, %p263;
$L__BB8_46:
	setp.lt.s32 	%p264, %r1388, %r1162;
	mov.u64 	%rd410, %rd47;
	mov.u32 	%r1395, %r1167;
	mov.u32 	%r1396, %r1162;
	@%p264 bra 	$L__BB8_49;
	setp.lt.s32 	%p265, %r1162, %r1388;
	mov.u64 	%rd410, %rd406;
	mov.u32 	%r1395, %r1387;
	mov.u32 	%r1396, %r1388;
	@%p265 bra 	$L__BB8_49;
	setp.lt.s64 	%p266, %rd406, %rd47;
	min.s64 	%rd410, %rd406, %rd47;
	selp.b32 	%r1395, %r1387, %r1167, %p266;
	selp.b32 	%r1396, %r1388, %r1162, %p266;
$L__BB8_49:
	mov.b32 	%r1219, 2;
	mov.b32 	%r1220, 31;
	mov.b32 	%r1221, -1;
	// begin inline asm
	shfl.sync.down.b32 %r1182, %r1487, %r1219, %r1220, %r1221;
	// end inline asm
	// begin inline asm
	shfl.sync.down.b32 %r1187, %r1488, %r1219, %r1220, %r1221;
	// end inline asm
	mov.b64 	{%r1193, %r1198}, %rd456;
	// begin inline asm
	shfl.sync.down.b32 %r1192, %r1193, %r1219, %r1220, %r1221;
	// end inline asm
	// begin inline asm
	shfl.sync.down.b32 %r1197, %r1198, %r1219, %r1220, %r1221;
	// end inline asm
	mov.b64 	%rd53, {%r1192, %r1197};
	// begin inline asm
	shfl.sync.down.b32 %r1202, %r1396, %r1219, %r1220, %r1221;
	// end inline asm
	// begin inline asm
	shfl.sync.down.b32 %r1207, %r1395, %r1219, %r1220, %r1221;
	// end inline asm
	mov.b64 	{%r1213, %r1218}, %rd410;
	// begin inline asm
	shfl.sync.down.b32 %r1212, %r1213, %r1219, %r1220, %r1221;
	// end inline asm
	// begin inline asm
	shfl.sync.down.b32 %r1217, %r1218, %r1219, %r1220, %r1221;
	// end inline asm
	mov.b64 	%rd54, {%r1212, %r1217};
	setp.gt.s32 	%p267, %r1141, 29;
	mov.u64 	%rd413, %rd410;
	mov.u32 	%r1401, %r1395;
	mov.u32 	%r1402, %r1396;
	@%p267 bra 	$L__BB8_56;
	setp.lt.s32 	%p268, %r1487, %r1182;
	mov.u64 	%rd412, %rd456;
	mov.u32 	%r1399, %r1488;
	mov.u32 	%r1400, %r1487;
	@%p268 bra 	$L__BB8_53;
	setp.lt.s32 	%p269, %r1182, %r1487;
	mov.u64 	%rd412, %rd53;
	mov.u32 	%r1399, %r1187;
	mov.u32 	%r1400, %r1182;
	@%p269 bra 	$L__BB8_53;
	setp.lt.s64 	%p270, %rd456, %rd53;
	min.s64 	%rd412, %rd456, %rd53;
	selp.b32 	%r1399, %r1488, %r1187, %p270;
	selp.b32 	%r1400, %r1487, %r1182, %p270;
$L__BB8_53:
	setp.lt.s32 	%p271, %r1396, %r1202;
	mov.u64 	%rd413, %rd54;
	mov.u32 	%r1401, %r1207;
	mov.u32 	%r1402, %r1202;
	mov.u64 	%rd456, %rd412;
	mov.u32 	%r1488, %r1399;
	mov.u32 	%r1487, %r1400;
	@%p271 bra 	$L__BB8_56;
	setp.lt.s32 	%p272, %r1202, %r1396;
	mov.u64 	%rd413, %rd410;
	mov.u32 	%r1401, %r1395;
	mov.u32 	%r1402, %r1396;
	mov.u64 	%rd456, %rd412;
	mov.u32 	%r1488, %r1399;
	mov.u32 	%r1487, %r1400;
	@%p272 bra 	$L__BB8_56;
	setp.lt.s64 	%p273, %rd410, %rd54;
	min.s64 	%rd413, %rd410, %rd54;
	selp.b32 	%r1401, %r1395, %r1207, %p273;
	selp.b32 	%r1402, %r1396, %r1202, %p273;
	mov.u64 	%rd456, %rd412;
	mov.u32 	%r1488, %r1399;
	mov.u32 	%r1487, %r1400;
$L__BB8_56:
	mov.b32 	%r1259, 4;
	mov.b32 	%r1260, 31;
	mov.b32 	%r1261, -1;
	// begin inline asm
	shfl.sync.down.b32 %r1222, %r1487, %r1259, %r1260, %r1261;
	// end inline asm
	// begin inline asm
	shfl.sync.down.b32 %r1227, %r1488, %r1259, %r1260, %r1261;
	// end inline asm
	mov.b64 	{%r1233, %r1238}, %rd456;
	// begin inline asm
	shfl.sync.down.b32 %r1232, %r1233, %r1259, %r1260, %r1261;
	// end inline asm
	// begin inline asm
	shfl.sync.down.b32 %r1237, %r1238, %r1259, %r1260, %r1261;
	// end inline asm
	mov.b64 	%rd60, {%r1232, %r1237};
	// begin inline asm
	shfl.sync.down.b32 %r1242, %r1402, %r1259, %r1260, %r1261;
	// end inline asm
	// begin inline asm
	shfl.sync.down.b32 %r1247, %r1401, %r1259, %r1260, %r1261;
	// end inline asm
	mov.b64 	{%r1253, %r1258}, %rd413;
	// begin inline asm
	shfl.sync.down.b32 %r1252, %r1253, %r1259, %r1260, %r1261;
	// end inline asm
	// begin inline asm
	shfl.sync.down.b32 %r1257, %r1258, %r1259, %r1260, %r1261;
	// end inline asm
	mov.b64 	%rd61, {%r1252, %r1257};
	setp.gt.s32 	%p274, %r1141, 27;
	mov.u64 	%rd416, %rd413;
	mov.u32 	%r1407, %r1401;
	mov.u32 	%r1408, %r1402;
	@%p274 bra 	$L__BB8_63;
	setp.lt.s32 	%p275, %r1487, %r1222;
	mov.u64 	%rd415, %rd456;
	mov.u32 	%r1405, %r1488;
	mov.u32 	%r1406, %r1487;
	@%p275 bra 	$L__BB8_60;
	setp.lt.s32 	%p276, %r1222, %r1487;
	mov.u64 	%rd415, %rd60;
	mov.u32 	%r1405, %r1227;
	mov.u32 	%r1406, %r1222;
	@%p276 bra 	$L__BB8_60;
	setp.lt.s64 	%p277, %rd456, %rd60;
	min.s64 	%rd415, %rd456, %rd60;
	selp.b32 	%r1405, %r1488, %r1227, %p277;
	selp.b32 	%r1406, %r1487, %r1222, %p277;
$L__BB8_60:
	setp.lt.s32 	%p278, %r1402, %r1242;
	mov.u64 	%rd416, %rd61;
	mov.u32 	%r1407, %r1247;
	mov.u32 	%r1408, %r1242;
	mov.u64 	%rd456, %rd415;
	mov.u32 	%r1488, %r1405;
	mov.u32 	%r1487, %r1406;
	@%p278 bra 	$L__BB8_63;
	setp.lt.s32 	%p279, %r1242, %r1402;
	mov.u64 	%rd416, %rd413;
	mov.u32 	%r1407, %r1401;
	mov.u32 	%r1408, %r1402;
	mov.u64 	%rd456, %rd415;
	mov.u32 	%r1488, %r1405;
	mov.u32 	%r1487, %r1406;
	@%p279 bra 	$L__BB8_63;
	setp.lt.s64 	%p280, %rd413, %rd61;
	min.s64 	%rd416, %rd413, %rd61;
	selp.b32 	%r1407, %r1401, %r1247, %p280;
	selp.b32 	%r1408, %r1402, %r1242, %p280;
	mov.u64 	%rd456, %rd415;
	mov.u32 	%r1488, %r1405;
	mov.u32 	%r1487, %r1406;
$L__BB8_63:
	mov.b32 	%r1299, 8;
	mov.b32 	%r1300, 31;
	mov.b32 	%r1301, -1;
	// begin inline asm
	shfl.sync.down.b32 %r1262, %r1487, %r1299, %r1300, %r1301;
	// end inline asm
	// begin inline asm
	shfl.sync.down.b32 %r1267, %r1488, %r1299, %r1300, %r1301;
	// end inline asm
	mov.b64 	{%r1273, %r1278}, %rd456;
	// begin inline asm
	shfl.sync.down.b32 %r1272, %r1273, %r1299, %r1300, %r1301;
	// end inline asm
	// begin inline asm
	shfl.sync.down.b32 %r1277, %r1278, %r1299, %r1300, %r1301;
	// end inline asm
	mov.b64 	%rd67, {%r1272, %r1277};
	// begin inline asm
	shfl.sync.down.b32 %r1282, %r1408, %r1299, %r1300, %r1301;
	// end inline asm
	// begin inline asm
	shfl.sync.down.b32 %r1287, %r1407, %r1299, %r1300, %r1301;
	// end inline asm
	mov.b64 	{%r1293, %r1298}, %rd416;
	// begin inline asm
	shfl.sync.down.b32 %r1292, %r1293, %r1299, %r1300, %r1301;
	// end inline asm
	// begin inline asm
	shfl.sync.down.b32 %r1297, %r1298, %r1299, %r1300, %r1301;
	// end inline asm
	mov.b64 	%rd68, {%r1292, %r1297};
	setp.gt.s32 	%p281, %r1141, 23;
	mov.u64 	%rd419, %rd416;
	mov.u32 	%r1413, %r1407;
	mov.u32 	%r1414, %r1408;
	@%p281 bra 	$L__BB8_70;
	setp.lt.s32 	%p282, %r1487, %r1262;
	mov.u64 	%rd418, %rd456;
	mov.u32 	%r1411, %r1488;
	mov.u32 	%r1412, %r1487;
	@%p282 bra 	$L__BB8_67;
	setp.lt.s32 	%p283, %r1262, %r1487;
	mov.u64 	%rd418, %rd67;
	mov.u32 	%r1411, %r1267;
	mov.u32 	%r1412, %r1262;
	@%p283 bra 	$L__BB8_67;
	setp.lt.s64 	%p284, %rd456, %rd67;
	min.s64 	%rd418, %rd456, %rd67;
	selp.b32 	%r1411, %r1488, %r1267, %p284;
	selp.b32 	%r1412, %r1487, %r1262, %p284;
$L__BB8_67:
	setp.lt.s32 	%p285, %r1408, %r1282;
	mov.u64 	%rd419, %rd68;
	mov.u32 	%r1413, %r1287;
	mov.u32 	%r1414, %r1282;
	mov.u64 	%rd456, %rd418;
	mov.u32 	%r1488, %r1411;
	mov.u32 	%r1487, %r1412;
	@%p285 bra 	$L__BB8_70;
	setp.lt.s32 	%p286, %r1282, %r1408;
	mov.u64 	%rd419, %rd416;
	mov.u32 	%r1413, %r1407;
	mov.u32 	%r1414, %r1408;
	mov.u64 	%rd456, %rd418;
	mov.u32 	%r1488, %r1411;
	mov.u32 	%r1487, %r1412;
	@%p286 bra 	$L__BB8_70;
	setp.lt.s64 	%p287, %rd416, %rd68;
	min.s64 	%rd419, %rd416, %rd68;
	selp.b32 	%r1413, %r1407, %r1287, %p287;
	selp.b32 	%r1414, %r1408, %r1282, %p287;
	mov.u64 	%rd456, %rd418;
	mov.u32 	%r1488, %r1411;
	mov.u32 	%r1487, %r1412;
$L__BB8_70:
	mov.b32 	%r1339, 16;
	mov.b32 	%r1340, 31;
	mov.b32 	%r1341, -1;
	// begin inline asm
	shfl.sync.down.b32 %r1302, %r1487, %r1339, %r1340, %r1341;
	// end inline asm
	// begin inline asm
	shfl.sync.down.b32 %r1307, %r1488, %r1339, %r1340, %r1341;
	// end inline asm
	mov.b64 	{%r1313, %r1318}, %rd456;
	// begin inline asm
	shfl.sync.down.b32 %r1312, %r1313, %r1339, %r1340, %r1341;
	// end inline asm
	// begin inline asm
	shfl.sync.down.b32 %r1317, %r1318, %r1339, %r1340, %r1341;
	// end inline asm
	mov.b64 	%rd74, {%r1312, %r1317};
	// begin inline asm
	shfl.sync.down.b32 %r1322, %r1414, %r1339, %r1340, %r1341;
	// end inline asm
	// begin inline asm
	shfl.sync.down.b32 %r1327, %r1413, %r1339, %r1340, %r1341;
	// end inline asm
	mov.b64 	{%r1333, %r1338}, %rd419;
	// begin inline asm
	shfl.sync.down.b32 %r1332, %r1333, %r1339, %r1340, %r1341;
	// end inline asm
	// begin inline asm
	shfl.sync.down.b32 %r1337, %r1338, %r1339, %r1340, %r1341;
	// end inline asm
	mov.b64 	%rd75, {%r1332, %r1337};
	setp.gt.s32 	%p288, %r1141, 15;
	mov.u64 	%rd532, %rd419;
	mov.u32 	%r1636, %r1413;
	mov.u32 	%r1637, %r1414;
	@%p288 bra 	$L__BB8_77;
	setp.lt.s32 	%p289, %r1487, %r1302;
	mov.u64 	%rd421, %rd456;
	mov.u32 	%r1417, %r1488;
	mov.u32 	%r1418, %r1487;
	@%p289 bra 	$L__BB8_74;
	setp.lt.s32 	%p290, %r1302, %r1487;
	mov.u64 	%rd421, %rd74;
	mov.u32 	%r1417, %r1307;
	mov.u32 	%r1418, %r1302;
	@%p290 bra 	$L__BB8_74;
	setp.lt.s64 	%p291, %rd456, %rd74;
	min.s64 	%rd421, %rd456, %rd74;
	selp.b32 	%r1417, %r1488, %r1307, %p291;
	selp.b32 	%r1418, %r1487, %r1302, %p291;
$L__BB8_74:
	setp.lt.s32 	%p292, %r1414, %r1322;
	mov.u64 	%rd532, %rd75;
	mov.u32 	%r1636, %r1327;
	mov.u32 	%r1637, %r1322;
	mov.u64 	%rd456, %rd421;
	mov.u32 	%r1488, %r1417;
	mov.u32 	%r1487, %r1418;
	@%p292 bra 	$L__BB8_77;
	setp.lt.s32 	%p293, %r1322, %r1414;
	mov.u64 	%rd532, %rd419;
	mov.u32 	%r1636, %r1413;
	mov.u32 	%r1637, %r1414;
	mov.u64 	%rd456, %rd421;
	mov.u32 	%r1488, %r1417;
	mov.u32 	%r1487, %r1418;
	@%p293 bra 	$L__BB8_77;
	setp.lt.s64 	%p294, %rd419, %rd75;
	min.s64 	%rd532, %rd419, %rd75;
	selp.b32 	%r1636, %r1413, %r1327, %p294;
	selp.b32 	%r1637, %r1414, %r1322, %p294;
	mov.u64 	%rd456, %rd421;
	mov.u32 	%r1488, %r1417;
	mov.u32 	%r1487, %r1418;
$L__BB8_77:
	setp.ne.s32 	%p295, %r1141, 0;
	@%p295 bra 	$L__BB8_79;
	and.b32  	%r1342, %r1, 992;
	mov.u32 	%r1343, _ZN6thrust24THRUST_300001_SM_1000_NS8cuda_cub4core6detail5shmemE;
	add.s32 	%r1344, %r1343, %r1342;
	st.shared.v2.u32 	[%r1344+8], {%r1487, %r1488};
	st.shared.u64 	[%r1344+16], %rd456;
	st.shared.v2.u32 	[%r1344+24], {%r1637, %r1636};
	st.shared.u64 	[%r1344+32], %rd532;
$L__BB8_79:
	bar.sync 	0;
	setp.ne.s32 	%p296, %r1, 0;
	@%p296 bra 	$L__BB8_340;
	ld.shared.v2.u32 	{%r159, %r160}, [_ZN6thrust24THRUST_300001_SM_1000_NS8cuda_cub4core6detail5shmemE+40];
	ld.shared.u64 	%rd81, [_ZN6thrust24THRUST_300001_SM_1000_NS8cuda_cub4core6detail5shmemE+48];
	ld.shared.v2.u32 	{%r161, %r162}, [_ZN6thrust24THRUST_300001_SM_1000_NS8cuda_cub4core6detail5shmemE+56];
	ld.shared.u64 	%rd82, [_ZN6thrust24THRUST_300001_SM_1000_NS8cuda_cub4core6detail5shmemE+64];
	setp.lt.s32 	%p297, %r1487, %r159;
	mov.u64 	%rd424, %rd456;
	mov.u32 	%r1423, %r1488;
	mov.u32 	%r1424, %r1487;
	@%p297 bra 	$L__BB8_83;
	setp.lt.s32 	%p298, %r159, %r1487;
	mov.u64 	%rd424, %rd81;
	mov.u32 	%r1423, %r160;
	mov.u32 	%r1424, %r159;
	@%p298 bra 	$L__BB8_83;
	setp.lt.s64 	%p299, %rd456, %rd81;
	min.s64 	%rd424, %rd456, %rd81;
	selp.b32 	%r1423, %r1488, %r160, %p299;
	selp.b32 	%r1424, %r1487, %r159, %p299;
$L__BB8_83:
	setp.lt.s32 	%p300, %r1637, %r161;
	mov.u64 	%rd425, %rd82;
	mov.u32 	%r1425, %r162;
	mov.u32 	%r1426, %r161;
	@%p300 bra 	$L__BB8_86;
	setp.lt.s32 	%p301, %r161, %r1637;
	mov.u64 	%rd425, %rd532;
	mov.u32 	%r1425, %r1636;
	mov.u32 	%r1426, %r1637;
	@%p301 bra 	$L__BB8_86;
	setp.lt.s64 	%p302, %rd532, %rd82;
	min.s64 	%rd425, %rd532, %rd82;
	selp.b32 	%r1425, %r1636, %r162, %p302;
	selp.b32 	%r1426, %r1637, %r161, %p302;
$L__BB8_86:
	ld.shared.v2.u32 	{%r171, %r172}, [_ZN6thrust24THRUST_300001_SM_1000_NS8cuda_cub4core6detail5shmemE+72];
	ld.shared.u64 	%rd87, [_ZN6thrust24THRUST_300001_SM_1000_NS8cuda_cub4core6detail5shmemE+80];
	ld.shared.v2.u32 	{%r173, %r174}, [_ZN6thrust24THRUST_300001_SM_1000_NS8cuda_cub4core6detail5shmemE+88];
	ld.shared.u64 	%rd88, [_ZN6thrust24THRUST_300001_SM_1000_NS8cuda_cub4core6detail5shmemE+96];
	setp.lt.s32 	%p303, %r1424, %r171;
	mov.u64 	%rd426, %rd424;
	mov.u32 	%r1427, %r1423;
	mov.u32 	%r1428, %r1424;
	@%p303 bra 	$L__BB8_89;
	setp.lt.s32 	%p304, %r171, %r1424;
	mov.u64 	%rd426, %rd87;
	mov.u32 	%r1427, %r172;
	mov.u32 	%r1428, %r171;
	@%p304 bra 	$L__BB8_89;
	setp.lt.s64 	%p305, %rd424, %rd87;
	min.s64 	%rd426, %rd424, %rd87;
	selp.b32 	%r1427, %r1423, %r172, %p305;
	selp.b32 	%r1428, %r1424, %r171, %p305;
$L__BB8_89:
	setp.lt.s32 	%p306, %r1426, %r173;
	mov.u64 	%rd427, %rd88;
	mov.u32 	%r1429, %r174;
	mov.u32 	%r1430, %r173;
	@%p306 bra 	$L__BB8_92;
	setp.lt.s32 	%p307, %r173, %r1426;
	mov.u64 	%rd427, %rd425;
	mov.u32 	%r1429, %r1425;
	mov.u32 	%r1430, %r1426;
	@%p307 bra 	$L__BB8_92;
	setp.lt.s64 	%p308, %rd425, %rd88;
	min.s64 	%rd427, %rd425, %rd88;
	selp.b32 	%r1429, %r1425, %r174, %p308;
	selp.b32 	%r1430, %r1426, %r173, %p308;
$L__BB8_92:
	ld.shared.v2.u32 	{%r183, %r184}, [_ZN6thrust24THRUST_300001_SM_1000_NS8cuda_cub4core6detail5shmemE+104];
	ld.shared.u64 	%rd93, [_ZN6thrust24THRUST_300001_SM_1000_NS8cuda_cub4core6detail5shmemE+112];
	ld.shared.v2.u32 	{%r185, %r186}, [_ZN6thrust24THRUST_300001_SM_1000_NS8cuda_cub4core6detail5shmemE+120];
	ld.shared.u64 	%rd94, [_ZN6thrust24THRUST_300001_SM_1000_NS8cuda_cub4core6detail5shmemE+128];
	setp.lt.s32 	%p309, %r1428, %r183;
	mov.u64 	%rd428, %rd426;
	mov.u32 	%r1431, %r1427;
	mov.u32 	%r1432, %r1428;
	@%p309 bra 	$L__BB8_95;
	setp.lt.s32 	%p310, %r183, %r1428;
	mov.u64 	%rd428, %rd93;
	mov.u32 	%r1431, %r184;
	mov.u32 	%r1432, %r183;
	@%p310 bra 	$L__BB8_95;
	setp.lt.s64 	%p311, %rd426, %rd93;
	min.s64 	%rd428, %rd426, %rd93;
	selp.b32 	%r1431, %r1427, %r184, %p311;
	selp.b32 	%r1432, %r1428, %r183, %p311;
$L__BB8_95:
	setp.lt.s32 	%p312, %r1430, %r185;
	mov.u64 	%rd429, %rd94;
	mov.u32 	%r1433, %r186;
	mov.u32 	%r1434, %r185;
	@%p312 bra 	$L__BB8_98;
	setp.lt.s32 	%p313, %r185, %r1430;
	mov.u64 	%rd429, %rd427;
	mov.u32 	%r1433, %r1429;
	mov.u32 	%r1434, %r1430;
	@%p313 bra 	$L__BB8_98;
	setp.lt.s64 	%p314, %rd427, %rd94;
	min.s64 	%rd429, %rd427, %rd94;
	selp.b32 	%r1433, %r1429, %r186, %p314;
	selp.b32 	%r1434, %r1430, %r185, %p314;
$L__BB8_98:
	ld.shared.v2.u32 	{%r195, %r196}, [_ZN6thrust24THRUST_300001_SM_1000_NS8cuda_cub4core6detail5shmemE+136];
	ld.shared.u64 	%rd99, [_ZN6thrust24THRUST_300001_SM_1000_NS8cuda_cub4core6detail5shmemE+144];
	ld.shared.v2.u32 	{%r197, %r198}, [_ZN6thrust24THRUST_300001_SM_1000_NS8cuda_cub4core6detail5shmemE+152];
	ld.shared.u64 	%rd100, [_ZN6thrust24THRUST_300001_SM_1000_NS8cuda_cub4core6detail5shmemE+160];
	setp.lt.s32 	%p315, %r1432, %r195;
	mov.u64 	%rd430, %rd428;
	mov.u32 	%r1435, %r1431;
	mov.u32 	%r1436, %r1432;
	@%p315 bra 	$L__BB8_101;
	setp.lt.s32 	%p316, %r195, %r1432;
	mov.u64 	%rd430, %rd99;
	mov.u32 	%r1435, %r196;
	mov.u32 	%r1436, %r195;
	@%p316 bra 	$L__BB8_101;
	setp.lt.s64 	%p317, %rd428, %rd99;
	min.s64 	%rd430, %rd428, %rd99;
	selp.b32 	%r1435, %r1431, %r196, %p317;
	selp.b32 	%r1436, %r1432, %r195, %p317;
$L__BB8_101:
	setp.lt.s32 	%p318, %r1434, %r197;
	mov.u64 	%rd431, %rd100;
	mov.u32 	%r1437, %r198;
	mov.u32 	%r1438, %r197;
	@%p318 bra 	$L__BB8_104;
	setp.lt.s32 	%p319, %r197, %r1434;
	mov.u64 	%rd431, %rd429;
	mov.u32 	%r1437, %r1433;
	mov.u32 	%r1438, %r1434;
	@%p319 bra 	$L__BB8_104;
	setp.lt.s64 	%p320, %rd429, %rd100;
	min.s64 	%rd431, %rd429, %rd100;
	selp.b32 	%r1437, %r1433, %r198, %p320;
	selp.b32 	%r1438, %r1434, %r197, %p320;
$L__BB8_104:
	ld.shared.v2.u32 	{%r207, %r208}, [_ZN6thrust24THRUST_300001_SM_1000_NS8cuda_cub4core6detail5shmemE+168];
	ld.shared.u64 	%rd105, [_ZN6thrust24THRUST_300001_SM_1000_NS8cuda_cub4core6detail5shmemE+176];
	ld.shared.v2.u32 	{%r209, %r210}, [_ZN6thrust24THRUST_300001_SM_1000_NS8cuda_cub4core6detail5shmemE+184];
	ld.shared.u64 	%rd106, [_ZN6thrust24THRUST_300001_SM_1000_NS8cuda_cub4core6detail5shmemE+192];
	setp.lt.s32 	%p321, %r1436, %r207;
	mov.u64 	%rd432, %rd430;
	mov.u32 	%r1439, %r1435;
	mov.u32 	%r1440, %r1436;
	@%p321 bra 	$L__BB8_107;
	setp.lt.s32 	%p322, %r207, %r1436;
	mov.u64 	%rd432, %rd105;
	mov.u32 	%r1439, %r208;
	mov.u32 	%r1440, %r207;
	@%p322 bra 	$L__BB8_107;
	setp.lt.s64 	%p323, %rd430, %rd105;
	min.s64 	%rd432, %rd430, %rd105;
	selp.b32 	%r1439, %r1435, %r208, %p323;
	selp.b32 	%r1440, %r1436, %r207, %p323;
$L__BB8_107:
	setp.lt.s32 	%p324, %r1438, %r209;
	mov.u64 	%rd433, %rd106;
	mov.u32 	%r1441, %r210;
	mov.u32 	%r1442, %r209;
	@%p324 bra 	$L__BB8_110;
	setp.lt.s32 	%p325, %r209, %r1438;
	mov.u64 	%rd433, %rd431;
	mov.u32 	%r1441, %r1437;
	mov.u32 	%r1442, %r1438;
	@%p325 bra 	$L__BB8_110;
	setp.lt.s64 	%p326, %rd431, %rd106;
	min.s64 	%rd433, %rd431, %rd106;
	selp.b32 	%r1441, %r1437, %r210, %p326;
	selp.b32 	%r1442, %r1438, %r209, %p326;
$L__BB8_110:
	ld.shared.v2.u32 	{%r219, %r220}, [_ZN6thrust24THRUST_300001_SM_1000_NS8cuda_cub4core6detail5shmemE+200];
	ld.shared.u64 	%rd111, [_ZN6thrust24THRUST_300001_SM_1000_NS8cuda_cub4core6detail5shmemE+208];
	ld.shared.v2.u32 	{%r221, %r222}, [_ZN6thrust24THRUST_300001_SM_1000_NS8cuda_cub4core6detail5shmemE+216];
	ld.shared.u64 	%rd112, [_ZN6thrust24THRUST_300001_SM_1000_NS8cuda_cub4core6detail5shmemE+224];
	setp.lt.s32 	%p327, %r1440, %r219;
	mov.u32 	%r1443, %r1440;
	mov.u32 	%r1444, %r1439;
	mov.u64 	%rd434, %rd432;
	@%p327 bra 	$L__BB8_113;
	setp.lt.s32 	%p328, %r219, %r1440;
	mov.u32 	%r1443, %r219;
	mov.u32 	%r1444, %r220;
	mov.u64 	%rd434, %rd111;
	@%p328 bra 	$L__BB8_113;
	setp.lt.s64 	%p329, %rd432, %rd111;
	selp.b32 	%r1443, %r1440, %r219, %p329;
	selp.b32 	%r1444, %r1439, %r220, %p329;
	min.s64 	%rd434, %rd432, %rd111;
$L__BB8_113:
	setp.lt.s32 	%p330, %r1442, %r221;
	mov.u32 	%r1445, %r221;
	mov.u32 	%r1446, %r222;
	mov.u64 	%rd435, %rd112;
	@%p330 bra 	$L__BB8_116;
	setp.lt.s32 	%p331, %r221, %r1442;
	mov.u32 	%r1445, %r1442;
	mov.u32 	%r1446, %r1441;
	mov.u64 	%rd435, %rd433;
	@%p331 bra 	$L__BB8_116;
	setp.lt.s64 	%p332, %rd433, %rd112;
	selp.b32 	%r1445, %r1442, %r221, %p332;
	selp.b32 	%r1446, %r1441, %r222, %p332;
	min.s64 	%rd435, %rd433, %rd112;
$L__BB8_116:
	ld.shared.v2.u32 	{%r231, %r232}, [_ZN6thrust24THRUST_300001_SM_1000_NS8cuda_cub4core6detail5shmemE+232];
	ld.shared.u64 	%rd117, [_ZN6thrust24THRUST_300001_SM_1000_NS8cuda_cub4core6detail5shmemE+240];
	ld.shared.v2.u32 	{%r233, %r234}, [_ZN6thrust24THRUST_300001_SM_1000_NS8cuda_cub4core6detail5shmemE+248];
	ld.shared.u64 	%rd118, [_ZN6thrust24THRUST_300001_SM_1000_NS8cuda_cub4core6detail5shmemE+256];
	setp.lt.s32 	%p333, %r1443, %r231;
	mov.u32 	%r1487, %r1443;
	mov.u32 	%r1488, %r1444;
	mov.u64 	%rd456, %rd434;
	@%p333 bra 	$L__BB8_119;
	setp.lt.s32 	%p334, %r231, %r1443;
	mov.u32 	%r1487, %r231;
	mov.u32 	%r1488, %r232;
	mov.u64 	%rd456, %rd117;
	@%p334 bra 	$L__BB8_119;
	setp.lt.s64 	%p335, %rd434, %rd117;
	selp.b32 	%r1487, %r1443, %r231, %p335;
	selp.b32 	%r1488, %r1444, %r232, %p335;
	min.s64 	%rd456, %rd434, %rd117;
$L__BB8_119:
	setp.lt.s32 	%p336, %r1445, %r233;
	mov.u64 	%rd532, %rd118;
	mov.u32 	%r1636, %r234;
	mov.u32 	%r1637, %r233;
	@%p336 bra 	$L__BB8_340;
	setp.lt.s32 	%p337, %r233, %r1445;
	mov.u64 	%rd532, %rd435;
	mov.u32 	%r1636, %r1446;
	mov.u32 	%r1637, %r1445;
	@%p337 bra 	$L__BB8_340;
	setp.lt.s64 	%p338, %rd435, %rd118;
	selp.b32 	%r1637, %r1445, %r233, %p338;
	selp.b32 	%r1636, %r1446, %r234, %p338;
	min.s64 	%rd532, %rd435, %rd118;
	bra.uni 	$L__BB8_340;
$L__BB8_122:
	// begin inline asm
	mov.u32 %r929, %laneid;
	// end inline asm
	and.b32  	%r970, %r1, 992;
	add.s32 	%r971, %r970, 32;
	setp.gt.s32 	%p173, %r971, %r684;
	not.b32 	%r972, %r970;
	add.s32 	%r973, %r684, %r972;
	selp.b32 	%r968, %r973, 31, %p173;
	mov.b32 	%r967, 1;
	mov.b32 	%r969, -1;
	// begin inline asm
	shfl.sync.down.b32 %r930, %r1386, %r967, %r968, %r969;
	// end inline asm
	// begin inline asm
	shfl.sync.down.b32 %r935, %r1385, %r967, %r968, %r969;
	// end inline asm
	mov.b64 	{%r941, %r946}, %rd405;
	// begin inline asm
	shfl.sync.down.b32 %r940, %r941, %r967, %r968, %r969;
	// end inline asm
	// begin inline asm
	shfl.sync.down.b32 %r945, %r946, %r967, %r968, %r969;
	// end inline asm
	mov.b64 	%rd122, {%r940, %r945};
	// begin inline asm
	shfl.sync.down.b32 %r950, %r1388, %r967, %r968, %r969;
	// end inline asm
	// begin inline asm
	shfl.sync.down.b32 %r955, %r1387, %r967, %r968, %r969;
	// end inline asm
	mov.b64 	{%r961, %r966}, %rd406;
	// begin inline asm
	shfl.sync.down.b32 %r960, %r961, %r967, %r968, %r969;
	// end inline asm
	// begin inline asm
	shfl.sync.down.b32 %r965, %r966, %r967, %r968, %r969;
	// end inline asm
	mov.b64 	%rd123, {%r960, %r965};
	setp.ge.s32 	%p174, %r929, %r968;
	mov.u32 	%r1457, %r1386;
	mov.u32 	%r1458, %r1385;
	mov.u64 	%rd441, %rd405;
	mov.u32 	%r1453, %r1388;
	mov.u32 	%r1454, %r1387;
	mov.u64 	%rd439, %rd406;
	@%p174 bra 	$L__BB8_129;
	setp.lt.s32 	%p175, %r1386, %r930;
	mov.u32 	%r1457, %r1386;
	mov.u32 	%r1458, %r1385;
	mov.u64 	%rd441, %rd405;
	@%p175 bra 	$L__BB8_126;
	setp.lt.s32 	%p176, %r930, %r1386;
	mov.u32 	%r1457, %r930;
	mov.u32 	%r1458, %r935;
	mov.u64 	%rd441, %rd122;
	@%p176 bra 	$L__BB8_126;
	setp.lt.s64 	%p177, %rd405, %rd122;
	selp.b32 	%r1457, %r1386, %r930, %p177;
	selp.b32 	%r1458, %r1385, %r935, %p177;
	min.s64 	%rd441, %rd405, %rd122;
$L__BB8_126:
	setp.lt.s32 	%p178, %r1388, %r950;
	mov.u32 	%r1453, %r950;
	mov.u32 	%r1454, %r955;
	mov.u64 	%rd439, %rd123;
	@%p178 bra 	$L__BB8_129;
	setp.lt.s32 	%p179, %r950, %r1388;
	mov.u32 	%r1453, %r1388;
	mov.u32 	%r1454, %r1387;
	mov.u64 	%rd439, %rd406;
	@%p179 bra 	$L__BB8_129;
	setp.lt.s64 	%p180, %rd406, %rd123;
	selp.b32 	%r1453, %r1388, %r950, %p180;
	selp.b32 	%r1454, %r1387, %r955, %p180;
	min.s64 	%rd439, %rd406, %rd123;
$L__BB8_129:
	mov.b32 	%r1011, 2;
	mov.b32 	%r1013, -1;
	// begin inline asm
	shfl.sync.down.b32 %r974, %r1457, %r1011, %r968, %r1013;
	// end inline asm
	// begin inline asm
	shfl.sync.down.b32 %r979, %r1458, %r1011, %r968, %r1013;
	// end inline asm
	mov.b64 	{%r985, %r990}, %rd441;
	// begin inline asm
	shfl.sync.down.b32 %r984, %r985, %r1011, %r968, %r1013;
	// end inline asm
	// begin inline asm
	shfl.sync.down.b32 %r989, %r990, %r1011, %r968, %r1013;
	// end inline asm
	mov.b64 	%rd129, {%r984, %r989};
	// begin inline asm
	shfl.sync.down.b32 %r994, %r1453, %r1011, %r968, %r1013;
	// end inline asm
	// begin inline asm
	shfl.sync.down.b32 %r999, %r1454, %r1011, %r968, %r1013;
	// end inline asm
	mov.b64 	{%r1005, %r1010}, %rd439;
	// begin inline asm
	shfl.sync.down.b32 %r1004, %r1005, %r1011, %r968, %r1013;
	// end inline asm
	// begin inline asm
	shfl.sync.down.b32 %r1009, %r1010, %r1011, %r968, %r1013;
	// end inline asm
	mov.b64 	%rd130, {%r1004, %r1009};
	add.s32 	%r1014, %r929, 2;
	setp.gt.s32 	%p181, %r1014, %r968;
	mov.u32 	%r1459, %r1453;
	mov.u32 	%r1460, %r1454;
	mov.u64 	%rd442, %rd439;
	@%p181 bra 	$L__BB8_136;
	setp.lt.s32 	%p182, %r1457, %r974;
	mov.u32 	%r1455, %r1457;
	mov.u32 	%r1456, %r1458;
	mov.u64 	%rd440, %rd441;
	@%p182 bra 	$L__BB8_133;
	setp.lt.s32 	%p183, %r974, %r1457;
	mov.u32 	%r1455, %r974;
	mov.u32 	%r1456, %r979;
	mov.u64 	%rd440, %rd129;
	@%p183 bra 	$L__BB8_133;
	setp.lt.s64 	%p184, %rd441, %rd129;
	selp.b32 	%r1455, %r1457, %r974, %p184;
	selp.b32 	%r1456, %r1458, %r979, %p184;
	min.s64 	%rd440, %rd441, %rd129;
$L__BB8_133:
	setp.lt.s32 	%p185, %r1453, %r994;
	mov.u32 	%r1457, %r1455;
	mov.u32 	%r1458, %r1456;
	mov.u64 	%rd441, %rd440;
	mov.u32 	%r1459, %r994;
	mov.u32 	%r1460, %r999;
	mov.u64 	%rd442, %rd130;
	@%p185 bra 	$L__BB8_136;
	setp.lt.s32 	%p186, %r994, %r1453;
	mov.u32 	%r1457, %r1455;
	mov.u32 	%r1458, %r1456;
	mov.u64 	%rd441, %rd440;
	mov.u32 	%r1459, %r1453;
	mov.u32 	%r1460, %r1454;
	mov.u64 	%rd442, %rd439;
	@%p186 bra 	$L__BB8_136;
	setp.lt.s64 	%p187, %rd439, %rd130;
	selp.b32 	%r1459, %r1453, %r994, %p187;
	selp.b32 	%r1460, %r1454, %r999, %p187;
	min.s64 	%rd442, %rd439, %rd130;
	mov.u32 	%r1457, %r1455;
	mov.u32 	%r1458, %r1456;
	mov.u64 	%rd441, %rd440;
$L__BB8_136:
	mov.b32 	%r1052, 4;
	mov.b32 	%r1054, -1;
	// begin inline asm
	shfl.sync.down.b32 %r1015, %r1457, %r1052, %r968, %r1054;
	// end inline asm
	// begin inline asm
	shfl.sync.down.b32 %r1020, %r1458, %r1052, %r968, %r1054;
	// end inline asm
	mov.b64 	{%r1026, %r1031}, %rd441;
	// begin inline asm
	shfl.sync.down.b32 %r1025, %r1026, %r1052, %r968, %r1054;
	// end inline asm
	// begin inline asm
	shfl.sync.down.b32 %r1030, %r1031, %r1052, %r968, %r1054;
	// end inline asm
	mov.b64 	%rd136, {%r1025, %r1030};
	// begin inline asm
	shfl.sync.down.b32 %r1035, %r1459, %r1052, %r968, %r1054;
	// end inline asm
	// begin inline asm
	shfl.sync.down.b32 %r1040, %r1460, %r1052, %r968, %r1054;
	// end inline asm
	mov.b64 	{%r1046, %r1051}, %rd442;
	// begin inline asm
	shfl.sync.down.b32 %r1045, %r1046, %r1052, %r968, %r1054;
	// end inline asm
	// begin inline asm
	shfl.sync.down.b32 %r1050, %r1051, %r1052, %r968, %r1054;
	// end inline asm
	mov.b64 	%rd137, {%r1045, %r1050};
	add.s32 	%r1055, %r929, 4;
	setp.gt.s32 	%p188, %r1055, %r968;
	mov.u32 	%r1465, %r1459;
	mov.u32 	%r1466, %r1460;
	mov.u64 	%rd445, %rd442;
	@%p188 bra 	$L__BB8_143;
	setp.lt.s32 	%p189, %r1457, %r1015;
	mov.u32 	%r1461, %r1457;
	mov.u32 	%r1462, %r1458;
	mov.u64 	%rd443, %rd441;
	@%p189 bra 	$L__BB8_140;
	setp.lt.s32 	%p190, %r1015, %r1457;
	mov.u32 	%r1461, %r1015;
	mov.u32 	%r1462, %r1020;
	mov.u64 	%rd443, %rd136;
	@%p190 bra 	$L__BB8_140;
	setp.lt.s64 	%p191, %rd441, %rd136;
	selp.b32 	%r1461, %r1457, %r1015, %p191;
	selp.b32 	%r1462, %r1458, %r1020, %p191;
	min.s64 	%rd443, %rd441, %rd136;
$L__BB8_140:
	setp.lt.s32 	%p192, %r1459, %r1035;
	mov.u32 	%r1457, %r1461;
	mov.u32 	%r1458, %r1462;
	mov.u64 	%rd441, %rd443;
	mov.u32 	%r1465, %r1035;
	mov.u32 	%r1466, %r1040;
	mov.u64 	%rd445, %rd137;
	@%p192 bra 	$L__BB8_143;
	setp.lt.s32 	%p193, %r1035, %r1459;
	mov.u32 	%r1457, %r1461;
	mov.u32 	%r1458, %r1462;
	mov.u64 	%rd441, %rd443;
	mov.u32 	%r1465, %r1459;
	mov.u32 	%r1466, %r1460;
	mov.u64 	%rd445, %rd442;
	@%p193 bra 	$L__BB8_143;
	setp.lt.s64 	%p194, %rd442, %rd137;
	selp.b32 	%r1465, %r1459, %r1035, %p194;
	selp.b32 	%r1466, %r1460, %r1040, %p194;
	min.s64 	%rd445, %rd442, %rd137;
	mov.u32 	%r1457, %r1461;
	mov.u32 	%r1458, %r1462;
	mov.u64 	%rd441, %rd443;
$L__BB8_143:
	mov.b32 	%r1093, 8;
	mov.b32 	%r1095, -1;
	// begin inline asm
	shfl.sync.down.b32 %r1056, %r1457, %r1093, %r968, %r1095;
	// end inline asm
	// begin inline asm
	shfl.sync.down.b32 %r1061, %r1458, %r1093, %r968, %r1095;
	// end inline asm
	mov.b64 	{%r1067, %r1072}, %rd441;
	// begin inline asm
	shfl.sync.down.b32 %r1066, %r1067, %r1093, %r968, %r1095;
	// end inline asm
	// begin inline asm
	shfl.sync.down.b32 %r1071, %r1072, %r1093, %r968, %r1095;
	// end inline asm
	mov.b64 	%rd143, {%r1066, %r1071};
	// begin inline asm
	shfl.sync.down.b32 %r1076, %r1465, %r1093, %r968, %r1095;
	// end inline asm
	// begin inline asm
	shfl.sync.down.b32 %r1081, %r1466, %r1093, %r968, %r1095;
	// end inline asm
	mov.b64 	{%r1087, %r1092}, %rd445;
	// begin inline asm
	shfl.sync.down.b32 %r1086, %r1087, %r1093, %r968, %r1095;
	// end inline asm
	// begin inline asm
	shfl.sync.down.b32 %r1091, %r1092, %r1093, %r968, %r1095;
	// end inline asm
	mov.b64 	%rd144, {%r1086, %r1091};
	add.s32 	%r1096, %r929, 8;
	setp.gt.s32 	%p195, %r1096, %r968;
	mov.u32 	%r1471, %r1465;
	mov.u32 	%r1472, %r1466;
	mov.u64 	%rd448, %rd445;
	@%p195 bra 	$L__BB8_150;
	setp.lt.s32 	%p196, %r1457, %r1056;
	mov.u32 	%r1467, %r1457;
	mov.u32 	%r1468, %r1458;
	mov.u64 	%rd446, %rd441;
	@%p196 bra 	$L__BB8_147;
	setp.lt.s32 	%p197, %r1056, %r1457;
	mov.u32 	%r1467, %r1056;
	mov.u32 	%r1468, %r1061;
	mov.u64 	%rd446, %rd143;
	@%p197 bra 	$L__BB8_147;
	setp.lt.s64 	%p198, %rd441, %rd143;
	selp.b32 	%r1467, %r1457, %r1056, %p198;
	selp.b32 	%r1468, %r1458, %r1061, %p198;
	min.s64 	%rd446, %rd441, %rd143;
$L__BB8_147:
	setp.lt.s32 	%p199, %r1465, %r1076;
	mov.u32 	%r1457, %r1467;
	mov.u32 	%r1458, %r1468;
	mov.u64 	%rd441, %rd446;
	mov.u32 	%r1471, %r1076;
	mov.u32 	%r1472, %r1081;
	mov.u64 	%rd448, %rd144;
	@%p199 bra 	$L__BB8_150;
	setp.lt.s32 	%p200, %r1076, %r1465;
	mov.u32 	%r1457, %r1467;
	mov.u32 	%r1458, %r1468;
	mov.u64 	%rd441, %rd446;
	mov.u32 	%r1471, %r1465;
	mov.u32 	%r1472, %r1466;
	mov.u64 	%rd448, %rd445;
	@%p200 bra 	$L__BB8_150;
	setp.lt.s64 	%p201, %rd445, %rd144;
	selp.b32 	%r1471, %r1465, %r1076, %p201;
	selp.b32 	%r1472, %r1466, %r1081, %p201;
	min.s64 	%rd448, %rd445, %rd144;
	mov.u32 	%r1457, %r1467;
	mov.u32 	%r1458, %r1468;
	mov.u64 	%rd441, %rd446;
$L__BB8_150:
	mov.b32 	%r1134, 16;
	mov.b32 	%r1136, -1;
	// begin inline asm
	shfl.sync.down.b32 %r1097, %r1457, %r1134, %r968, %r1136;
	// end inline asm
	// begin inline asm
	shfl.sync.down.b32 %r1102, %r1458, %r1134, %r968, %r1136;
	// end inline asm
	mov.b64 	{%r1108, %r1113}, %rd441;
	// begin inline asm
	shfl.sync.down.b32 %r1107, %r1108, %r1134, %r968, %r1136;
	// end inline asm
	// begin inline asm
	shfl.sync.down.b32 %r1112, %r1113, %r1134, %r968, %r1136;
	// end inline asm
	mov.b64 	%rd150, {%r1107, %r1112};
	// begin inline asm
	shfl.sync.down.b32 %r1117, %r1471, %r1134, %r968, %r1136;
	// end inline asm
	// begin inline asm
	shfl.sync.down.b32 %r1122, %r1472, %r1134, %r968, %r1136;
	// end inline asm
	mov.b64 	{%r1128, %r1133}, %rd448;
	// begin inline asm
	shfl.sync.down.b32 %r1127, %r1128, %r1134, %r968, %r1136;
	// end inline asm
	// begin inline asm
	shfl.sync.down.b32 %r1132, %r1133, %r1134, %r968, %r1136;
	// end inline asm
	mov.b64 	%rd151, {%r1127, %r1132};
	add.s32 	%r1137, %r929, 16;
	setp.gt.s32 	%p202, %r1137, %r968;
	mov.u32 	%r1637, %r1471;
	mov.u32 	%r1636, %r1472;
	mov.u64 	%rd532, %rd448;
	@%p202 bra 	$L__BB8_157;
	setp.lt.s32 	%p203, %r1457, %r1097;
	mov.u32 	%r1473, %r1457;
	mov.u32 	%r1474, %r1458;
	mov.u64 	%rd449, %rd441;
	@%p203 bra 	$L__BB8_154;
	setp.lt.s32 	%p204, %r1097, %r1457;
	mov.u32 	%r1473, %r1097;
	mov.u32 	%r1474, %r1102;
	mov.u64 	%rd449, %rd150;
	@%p204 bra 	$L__BB8_154;
	setp.lt.s64 	%p205, %rd441, %rd150;
	selp.b32 	%r1473, %r1457, %r1097, %p205;
	selp.b32 	%r1474, %r1458, %r1102, %p205;
	min.s64 	%rd449, %rd441, %rd150;
$L__BB8_154:
	setp.lt.s32 	%p206, %r1471, %r1117;
	mov.u32 	%r1457, %r1473;
	mov.u32 	%r1458, %r1474;
	mov.u64 	%rd441, %rd449;
	mov.u32 	%r1637, %r1117;
	mov.u32 	%r1636, %r1122;
	mov.u64 	%rd532, %rd151;
	@%p206 bra 	$L__BB8_157;
	setp.lt.s32 	%p207, %r1117, %r1471;
	mov.u32 	%r1457, %r1473;
	mov.u32 	%r1458, %r1474;
	mov.u64 	%rd441, %rd449;
	mov.u32 	%r1637, %r1471;
	mov.u32 	%r1636, %r1472;
	mov.u64 	%rd532, %rd448;
	@%p207 bra 	$L__BB8_157;
	setp.lt.s64 	%p208, %rd448, %rd151;
	selp.b32 	%r1637, %r1471, %r1117, %p208;
	selp.b32 	%r1636, %r1472, %r1122, %p208;
	min.s64 	%rd532, %rd448, %rd151;
	mov.u32 	%r1457, %r1473;
	mov.u32 	%r1458, %r1474;
	mov.u64 	%rd441, %rd449;
$L__BB8_157:
	setp.ne.s32 	%p209, %r929, 0;
	@%p209 bra 	$L__BB8_159;
	mov.u32 	%r1139, _ZN6thrust24THRUST_300001_SM_1000_NS8cuda_cub4core6detail5shmemE;
	add.s32 	%r1140, %r1139, %r970;
	st.shared.v2.u32 	[%r1140+8], {%r1457, %r1458};
	st.shared.u64 	[%r1140+16], %rd441;
	st.shared.v2.u32 	[%r1140+24], {%r1637, %r1636};
	st.shared.u64 	[%r1140+32], %rd532;
$L__BB8_159:
	bar.sync 	0;
	setp.ne.s32 	%p210, %r1, 0;
	mov.u64 	%rd456, %rd441;
	mov.u32 	%r1488, %r1458;
	mov.u32 	%r1487, %r1457;
	@%p210 bra 	$L__BB8_340;
	setp.lt.s32 	%p211, %r684, 33;
	mov.u32 	%r1487, %r1457;
	mov.u32 	%r1488, %r1458;
	mov.u64 	%rd456, %rd441;
	mov.u32 	%r1483, %r1637;
	mov.u32 	%r1484, %r1636;
	mov.u64 	%rd454, %rd532;
	@%p211 bra 	$L__BB8_167;
	ld.shared.v2.u32 	{%r313, %r314}, [_ZN6thrust24THRUST_300001_SM_1000_NS8cuda_cub4core6detail5shmemE+40];
	ld.shared.u64 	%rd157, [_ZN6thrust24THRUST_300001_SM_1000_NS8cuda_cub4core6detail5shmemE+48];
	ld.shared.v2.u32 	{%r315, %r316}, [_ZN6thrust24THRUST_300001_SM_1000_NS8cuda_cub4core6detail5shmemE+56];
	ld.shared.u64 	%rd158, [_ZN6thrust24THRUST_300001_SM_1000_NS8cuda_cub4core6detail5shmemE+64];
	setp.lt.s32 	%p212, %r1457, %r313;
	mov.u32 	%r1487, %r1457;
	mov.u32 	%r1488, %r1458;
	mov.u64 	%rd456, %rd441;
	@%p212 bra 	$L__BB8_164;
	setp.lt.s32 	%p213, %r313, %r1457;
	mov.u32 	%r1487, %r313;
	mov.u32 	%r1488, %r314;
	mov.u64 	%rd456, %rd157;
	@%p213 bra 	$L__BB8_164;
	setp.lt.s64 	%p214, %rd441, %rd157;
	selp.b32 	%r1487, %r1457, %r313, %p214;
	selp.b32 	%r1488, %r1458, %r314, %p214;
	min.s64 	%rd456, %rd441, %rd157;
$L__BB8_164:
	setp.lt.s32 	%p215, %r1637, %r315;
	mov.u32 	%r1483, %r315;
	mov.u32 	%r1484, %r316;
	mov.u64 	%rd454, %rd158;
	@%p215 bra 	$L__BB8_167;
	setp.lt.s32 	%p216, %r315, %r1637;
	mov.u32 	%r1483, %r1637;
	mov.u32 	%r1484, %r1636;
	mov.u64 	%rd454, %rd532;
	@%p216 bra 	$L__BB8_167;
	setp.lt.s64 	%p217, %rd532, %rd158;
	selp.b32 	%r1483, %r1637, %r315, %p217;
	selp.b32 	%r1484, %r1636, %r316, %p217;
	min.s64 	%rd454, %rd532, %rd158;
$L__BB8_167:
	setp.lt.s32 	%p218, %r684, 65;
	mov.u32 	%r1489, %r1483;
	mov.u32 	%r1490, %r1484;
	mov.u64 	%rd457, %rd454;
	@%p218 bra 	$L__BB8_174;
	ld.shared.v2.u32 	{%r327, %r328}, [_ZN6thrust24THRUST_300001_SM_1000_NS8cuda_cub4core6detail5shmemE+72];
	ld.shared.u64 	%rd164, [_ZN6thrust24THRUST_300001_SM_1000_NS8cuda_cub4core6detail5shmemE+80];
	ld.shared.v2.u32 	{%r329, %r330}, [_ZN6thrust24THRUST_300001_SM_1000_NS8cuda_cub4core6detail5shmemE+88];
	ld.shared.u64 	%rd165, [_ZN6thrust24THRUST_300001_SM_1000_NS8cuda_cub4core6detail5shmemE+96];
	setp.lt.s32 	%p219, %r1487, %r327;
	mov.u32 	%r1485, %r1487;
	mov.u32 	%r1486, %r1488;
	mov.u64 	%rd455, %rd456;
	@%p219 bra 	$L__BB8_171;
	setp.lt.s32 	%p220, %r327, %r1487;
	mov.u32 	%r1485, %r327;
	mov.u32 	%r1486, %r328;
	mov.u64 	%rd455, %rd164;
	@%p220 bra 	$L__BB8_171;
	setp.lt.s64 	%p221, %rd456, %rd164;
	selp.b32 	%r1485, %r1487, %r327, %p221;
	selp.b32 	%r1486, %r1488, %r328, %p221;
	min.s64 	%rd455, %rd456, %rd164;
$L__BB8_171:
	setp.lt.s32 	%p222, %r1483, %r329;
	mov.u32 	%r1487, %r1485;
	mov.u32 	%r1488, %r1486;
	mov.u64 	%rd456, %rd455;
	mov.u32 	%r1489, %r329;
	mov.u32 	%r1490, %r330;
	mov.u64 	%rd457, %rd165;
	@%p222 bra 	$L__BB8_174;
	setp.lt.s32 	%p223, %r329, %r1483;
	mov.u32 	%r1487, %r1485;
	mov.u32 	%r1488, %r1486;
	mov.u64 	%rd456, %rd455;
	mov.u32 	%r1489, %r1483;
	mov.u32 	%r1490, %r1484;
	mov.u64 	%rd457, %rd454;
	@%p223 bra 	$L__BB8_174;
	setp.lt.s64 	%p224, %rd454, %rd165;
	selp.b32 	%r1489, %r1483, %r329, %p224;
	selp.b32 	%r1490, %r1484, %r330, %p224;
	min.s64 	%rd457, %rd454, %rd165;
	mov.u32 	%r1487, %r1485;
	mov.u32 	%r1488, %r1486;
	mov.u64 	%rd456, %rd455;
$L__BB8_174:
	setp.lt.s32 	%p225, %r684, 97;
	mov.u32 	%r1495, %r1489;
	mov.u32 	%r1496, %r1490;
	mov.u64 	%rd460, %rd457;
	@%p225 bra 	$L__BB8_181;
	ld.shared.v2.u32 	{%r341, %r342}, [_ZN6thrust24THRUST_300001_SM_1000_NS8cuda_cub4core6detail5shmemE+104];
	ld.shared.u64 	%rd171, [_ZN6thrust24THRUST_300001_SM_1000_NS8cuda_cub4core6detail5shmemE+112];
	ld.shared.v2.u32 	{%r343, %r344}, [_ZN6thrust24THRUST_300001_SM_1000_NS8cuda_cub4core6detail5shmemE+120];
	ld.shared.u64 	%rd172, [_ZN6thrust24THRUST_300001_SM_1000_NS8cuda_cub4core6detail5shmemE+128];
	setp.lt.s32 	%p226, %r1487, %r341;
	mov.u32 	%r1491, %r1487;
	mov.u32 	%r1492, %r1488;
	mov.u64 	%rd458, %rd456;
	@%p226 bra 	$L__BB8_178;
	setp.lt.s32 	%p227, %r341, %r1487;
	mov.u32 	%r1491, %r341;
	mov.u32 	%r1492, %r342;
	mov.u64 	%rd458, %rd171;
	@%p227 bra 	$L__BB8_178;
	setp.lt.s64 	%p228, %rd456, %rd171;
	selp.b32 	%r1491, %r1487, %r341, %p228;
	selp.b32 	%r1492, %r1488, %r342, %p228;
	min.s64 	%rd458, %rd456, %rd171;
$L__BB8_178:
	setp.lt.s32 	%p229, %r1489, %r343;
	mov.u32 	%r1487, %r1491;
	mov.u32 	%r1488, %r1492;
	mov.u64 	%rd456, %rd458;
	mov.u32 	%r1495, %r343;
	mov.u32 	%r1496, %r344;
	mov.u64 	%rd460, %rd172;
	@%p229 bra 	$L__BB8_181;
	setp.lt.s32 	%p230, %r343, %r1489;
	mov.u32 	%r1487, %r1491;
	mov.u32 	%r1488, %r1492;
	mov.u64 	%rd456, %rd458;
	mov.u32 	%r1495, %r1489;
	mov.u32 	%r1496, %r1490;
	mov.u64 	%rd460, %rd457;
	@%p230 bra 	$L__BB8_181;
	setp.lt.s64 	%p231, %rd457, %rd172;
	selp.b32 	%r1495, %r1489, %r343, %p231;
	selp.b32 	%r1496, %r1490, %r344, %p231;
	min.s64 	%rd460, %rd457, %rd172;
	mov.u32 	%r1487, %r1491;
	mov.u32 	%r1488, %r1492;
	mov.u64 	%rd456, %rd458;
$L__BB8_181:
	setp.lt.s32 	%p232, %r684, 129;
	mov.u32 	%r1501, %r1495;
	mov.u32 	%r1502, %r1496;
	mov.u64 	%rd463, %rd460;
	@%p232 bra 	$L__BB8_188;
	ld.shared.v2.u32 	{%r355, %r356}, [_ZN6thrust24THRUST_300001_SM_1000_NS8cuda_cub4core6detail5shmemE+136];
	ld.shared.u64 	%rd178, [_ZN6thrust24THRUST_300001_SM_1000_NS8cuda_cub4core6detail5shmemE+144];
	ld.shared.v2.u32 	{%r357, %r358}, [_ZN6thrust24THRUST_300001_SM_1000_NS8cuda_cub4core6detail5shmemE+152];
	ld.shared.u64 	%rd179, [_ZN6thrust24THRUST_300001_SM_1000_NS8cuda_cub4core6detail5shmemE+160];
	setp.lt.s32 	%p233, %r1487, %r355;
	mov.u32 	%r1497, %r1487;
	mov.u32 	%r1498, %r1488;
	mov.u64 	%rd461, %rd456;
	@%p233 bra 	$L__BB8_185;
	setp.lt.s32 	%p234, %r355, %r1487;
	mov.u32 	%r1497, %r355;
	mov.u32 	%r1498, %r356;
	mov.u64 	%rd461, %rd178;
	@%p234 bra 	$L__BB8_185;
	setp.lt.s64 	%p235, %rd456, %rd178;
	selp.b32 	%r1497, %r1487, %r355, %p235;
	selp.b32 	%r1498, %r1488, %r356, %p235;
	min.s64 	%rd461, %rd456, %rd178;
$L__BB8_185:
	setp.lt.s32 	%p236, %r1495, %r357;
	mov.u32 	%r1487, %r1497;
	mov.u32 	%r1488, %r1498;
	mov.u64 	%rd456, %rd461;
	mov.u32 	%r1501, %r357;
	mov.u32 	%r1502, %r358;
	mov.u64 	%rd463, %rd179;
	@%p236 bra 	$L__BB8_188;
	setp.lt.s32 	%p237, %r357, %r1495;
	mov.u32 	%r1487, %r1497;
	mov.u32 	%r1488, %r1498;
	mov.u64 	%rd456, %rd461;
	mov.u32 	%r1501, %r1495;
	mov.u32 	%r1502, %r1496;
	mov.u64 	%rd463, %rd460;
	@%p237 bra 	$L__BB8_188;
	setp.lt.s64 	%p238, %rd460, %rd179;
	selp.b32 	%r1501, %r1495, %r357, %p238;
	selp.b32 	%r1502, %r1496, %r358, %p238;
	min.s64 	%rd463, %rd460, %rd179;
	mov.u32 	%r1487, %r1497;
	mov.u32 	%r1488, %r1498;
	mov.u64 	%rd456, %rd461;
$L__BB8_188:
	setp.lt.s32 	%p239, %r684, 161;
	mov.u32 	%r1507, %r1501;
	mov.u32 	%r1508, %r1502;
	mov.u64 	%rd466, %rd463;
	@%p239 bra 	$L__BB8_195;
	ld.shared.v2.u32 	{%r369, %r370}, [_ZN6thrust24THRUST_300001_SM_1000_NS8cuda_cub4core6detail5shmemE+168];
	ld.shared.u64 	%rd185, [_ZN6thrust24THRUST_300001_SM_1000_NS8cuda_cub4core6detail5shmemE+176];
	ld.shared.v2.u32 	{%r371, %r372}, [_ZN6thrust24THRUST_300001_SM_1000_NS8cuda_cub4core6detail5shmemE+184];
	ld.shared.u64 	%rd186, [_ZN6thrust24THRUST_300001_SM_1000_NS8cuda_cub4core6detail5shmemE+192];
	setp.lt.s32 	%p240, %r1487, %r369;
	mov.u32 	%r1503, %r1487;
	mov.u32 	%r1504, %r1488;
	mov.u64 	%rd464, %rd456;
	@%p240 bra 	$L__BB8_192;
	setp.lt.s32 	%p241, %r369, %r1487;
	mov.u32 	%r1503, %r369;
	mov.u32 	%r1504, %r370;
	mov.u64 	%rd464, %rd185;
	@%p241 bra 	$L__BB8_192;
	setp.lt.s64 	%p242, %rd456, %rd185;
	selp.b32 	%r1503, %r1487, %r369, %p242;
	selp.b32 	%r1504, %r1488, %r370, %p242;
	min.s64 	%rd464, %rd456, %rd185;
$L__BB8_192:
	setp.lt.s32 	%p243, %r1501, %r371;
	mov.u32 	%r1487, %r1503;
	mov.u32 	%r1488, %r1504;
	mov.u64 	%rd456, %rd464;
	mov.u32 	%r1507, %r371;
	mov.u32 	%r1508, %r372;
	mov.u64 	%rd466, %rd186;
	@%p243 bra 	$L__BB8_195;
	setp.lt.s32 	%p244, %r371, %r1501;
	mov.u32 	%r1487, %r1503;
	mov.u32 	%r1488, %r1504;
	mov.u64 	%rd456, %rd464;
	mov.u32 	%r1507, %r1501;
	mov.u32 	%r1508, %r1502;
	mov.u64 	%rd466, %rd463;
	@%p244 bra 	$L__BB8_195;
	setp.lt.s64 	%p245, %rd463, %rd186;
	selp.b32 	%r1507, %r1501, %r371, %p245;
	selp.b32 	%r1508, %r1502, %r372, %p245;
	min.s64 	%rd466, %rd463, %rd186;
	mov.u32 	%r1487, %r1503;
	mov.u32 	%r1488, %r1504;
	mov.u64 	%rd456, %rd464;
$L__BB8_195:
	setp.lt.s32 	%p246, %r684, 193;
	mov.u32 	%r1513, %r1507;
	mov.u32 	%r1514, %r1508;
	mov.u64 	%rd469, %rd466;
	@%p246 bra 	$L__BB8_202;
	ld.shared.v2.u32 	{%r383, %r384}, [_ZN6thrust24THRUST_300001_SM_1000_NS8cuda_cub4core6detail5shmemE+200];
	ld.shared.u64 	%rd192, [_ZN6thrust24THRUST_300001_SM_1000_NS8cuda_cub4core6detail5shmemE+208];
	ld.shared.v2.u32 	{%r385, %r386}, [_ZN6thrust24THRUST_300001_SM_1000_NS8cuda_cub4core6detail5shmemE+216];
	ld.shared.u64 	%rd193, [_ZN6thrust24THRUST_300001_SM_1000_NS8cuda_cub4core6detail5shmemE+224];
	setp.lt.s32 	%p247, %r1487, %r383;
	mov.u32 	%r1509, %r1487;
	mov.u32 	%r1510, %r1488;
	mov.u64 	%rd467, %rd456;
	@%p247 bra 	$L__BB8_199;
	setp.lt.s32 	%p248, %r383, %r1487;
	mov.u32 	%r1509, %r383;
	mov.u32 	%r1510, %r384;
	mov.u64 	%rd467, %rd192;
	@%p248 bra 	$L__BB8_199;
	setp.lt.s64 	%p249, %rd456, %rd192;
	selp.b32 	%r1509, %r1487, %r383, %p249;
	selp.b32 	%r1510, %r1488, %r384, %p249;
	min.s64 	%rd467, %rd456, %rd192;
$L__BB8_199:
	setp.lt.s32 	%p250, %r1507, %r385;
	mov.u32 	%r1487, %r1509;
	mov.u32 	%r1488, %r1510;
	mov.u64 	%rd456, %rd467;
	mov.u32 	%r1513, %r385;
	mov.u32 	%r1514, %r386;
	mov.u64 	%rd469, %rd193;
	@%p250 bra 	$L__BB8_202;
	setp.lt.s32 	%p251, %r385, %r1507;
	mov.u32 	%r1487, %r1509;
	mov.u32 	%r1488, %r1510;
	mov.u64 	%rd456, %rd467;
	mov.u32 	%r1513, %r1507;
	mov.u32 	%r1514, %r1508;
	mov.u64 	%rd469, %rd466;
	@%p251 bra 	$L__BB8_202;
	setp.lt.s64 	%p252, %rd466, %rd193;
	selp.b32 	%r1513, %r1507, %r385, %p252;
	selp.b32 	%r1514, %r1508, %r386, %p252;
	min.s64 	%rd469, %rd466, %rd193;
	mov.u32 	%r1487, %r1509;
	mov.u32 	%r1488, %r1510;
	mov.u64 	%rd456, %rd467;
$L__BB8_202:
	setp.lt.s32 	%p253, %r684, 225;
	mov.u64 	%rd532, %rd469;
	mov.u32 	%r1636, %r1514;
	mov.u32 	%r1637, %r1513;
	@%p253 bra 	$L__BB8_340;
	ld.shared.v2.u32 	{%r397, %r398}, [_ZN6thrust24THRUST_300001_SM_1000_NS8cuda_cub4core6detail5shmemE+232];
	ld.shared.u64 	%rd199, [_ZN6thrust24THRUST_300001_SM_1000_NS8cuda_cub4core6detail5shmemE+240];
	ld.shared.v2.u32 	{%r399, %r400}, [_ZN6thrust24THRUST_300001_SM_1000_NS8cuda_cub4core6detail5shmemE+248];
	ld.shared.u64 	%rd200, [_ZN6thrust24THRUST_300001_SM_1000_NS8cuda_cub4core6detail5shmemE+256];
	setp.lt.s32 	%p254, %r1487, %r397;
	mov.u32 	%r1515, %r1487;
	mov.u32 	%r1516, %r1488;
	mov.u64 	%rd470, %rd456;
	@%p254 bra 	$L__BB8_206;
	setp.lt.s32 	%p255, %r397, %r1487;
	mov.u32 	%r1515, %r397;
	mov.u32 	%r1516, %r398;
	mov.u64 	%rd470, %rd199;
	@%p255 bra 	$L__BB8_206;
	setp.lt.s64 	%p256, %rd456, %rd199;
	selp.b32 	%r1515, %r1487, %r397, %p256;
	selp.b32 	%r1516, %r1488, %r398, %p256;
	min.s64 	%rd470, %rd456, %rd199;
$L__BB8_206:
	setp.lt.s32 	%p257, %r1513, %r399;
	mov.u64 	%rd532, %rd200;
	mov.u32 	%r1636, %r400;
	mov.u32 	%r1637, %r399;
	mov.u64 	%rd456, %rd470;
	mov.u32 	%r1488, %r1516;
	mov.u32 	%r1487, %r1515;
	@%p257 bra 	$L__BB8_340;
	setp.lt.s32 	%p258, %r399, %r1513;
	mov.u64 	%rd532, %rd469;
	mov.u32 	%r1636, %r1514;
	mov.u32 	%r1637, %r1513;
	mov.u64 	%rd456, %rd470;
	mov.u32 	%r1488, %r1516;
	mov.u32 	%r1487, %r1515;
	@%p258 bra 	$L__BB8_340;
	setp.lt.s64 	%p259, %rd469, %rd200;
	selp.b32 	%r1637, %r1513, %r399, %p259;
	selp.b32 	%r1636, %r1514, %r400, %p259;
	min.s64 	%rd532, %rd469, %rd200;
	mov.u64 	%rd456, %rd470;
	mov.u32 	%r1488, %r1516;
	mov.u32 	%r1487, %r1515;
	bra.uni 	$L__BB8_340;
$L__BB8_209:
	mov.u32 	%r407, %tid.x;
	cvt.u64.u32 	%rd351, %r407;
	mul.wide.u32 	%rd352, %r407, 8;
	add.s64 	%rd204, %rd1, %rd352;
	add.s64 	%rd205, %rd349, %rd351;
	ld.global.u32 	%r696, [%rd204];
	ld.global.u32 	%r697, [%rd204+4];
	add.s64 	%rd353, %rd205, 256;
	ld.global.u32 	%r698, [%rd204+2048];
	ld.global.u32 	%r699, [%rd204+2052];
	setp.lt.s32 	%p3, %r696, %r698;
	setp.lt.s32 	%p4, %r698, %r696;
	min.s32 	%r1487, %r698, %r696;
	selp.b32 	%r1488, %r699, %r697, %p4;
	selp.b64 	%rd456, %rd353, %rd205, %p4;
	max.s32 	%r1574, %r696, %r698;
	selp.b32 	%r1575, %r699, %r697, %p3;
	selp.b64 	%rd501, %rd353, %rd205, %p3;
	setp.lt.u32 	%p5, %r684, 1024;
	mov.b32 	%r1534, 512;
	@%p5 bra 	$L__BB8_222;
	mov.b32 	%r1517, 512;
	mov.u32 	%r1520, %r1574;
	mov.u32 	%r1521, %r1575;
	mov.u64 	%rd472, %rd501;
$L__BB8_211:
	cvt.u64.u32 	%rd354, %r1517;
	mul.wide.u32 	%rd355, %r1517, 8;
	add.s64 	%rd356, %rd204, %rd355;
	add.s64 	%rd474, %rd205, %rd354;
	ld.global.u32 	%r1524, [%rd356];
	ld.global.u32 	%r1525, [%rd356+4];
	add.s64 	%rd501, %rd474, 256;
	ld.global.u32 	%r1574, [%rd356+2048];
	ld.global.u32 	%r1575, [%rd356+2052];
	setp.lt.s32 	%p6, %r1487, %r1524;
	mov.u32 	%r1522, %r1487;
	mov.u32 	%r1523, %r1488;
	mov.u64 	%rd473, %rd456;
	@%p6 bra 	$L__BB8_214;
	setp.lt.s32 	%p7, %r1524, %r1487;
	mov.u32 	%r1522, %r1524;
	mov.u32 	%r1523, %r1525;
	mov.u64 	%rd473, %rd474;
	@%p7 bra 	$L__BB8_214;
	setp.lt.s64 	%p8, %rd456, %rd474;
	selp.b32 	%r1522, %r1487, %r1524, %p8;
	selp.b32 	%r1523, %r1488, %r1525, %p8;
	min.s64 	%rd473, %rd456, %rd474;
$L__BB8_214:
	setp.lt.s32 	%p9, %r1520, %r1524;
	@%p9 bra 	$L__BB8_216;
	setp.lt.s32 	%p10, %r1524, %r1520;
	setp.lt.s64 	%p11, %rd472, %rd474;
	or.pred  	%p12, %p10, %p11;
	selp.b32 	%r1524, %r1520, %r1524, %p12;
	selp.b32 	%r1525, %r1521, %r1525, %p12;
	selp.b64 	%rd474, %rd472, %rd474, %p12;
$L__BB8_216:
	setp.lt.s32 	%p13, %r1522, %r1574;
	mov.u32 	%r1487, %r1522;
	mov.u32 	%r1488, %r1523;
	mov.u64 	%rd456, %rd473;
	@%p13 bra 	$L__BB8_219;
	setp.lt.s32 	%p14, %r1574, %r1522;
	mov.u32 	%r1487, %r1574;
	mov.u32 	%r1488, %r1575;
	mov.u64 	%rd456, %rd501;
	@%p14 bra 	$L__BB8_219;
	setp.lt.s64 	%p15, %rd473, %rd501;
	selp.b32 	%r1487, %r1522, %r1574, %p15;
	selp.b32 	%r1488, %r1523, %r1575, %p15;
	min.s64 	%rd456, %rd473, %rd501;
$L__BB8_219:
	setp.lt.s32 	%p16, %r1524, %r1574;
	@%p16 bra 	$L__BB8_221;
	setp.lt.s32 	%p17, %r1574, %r1524;
	setp.lt.s64 	%p18, %rd474, %rd501;
	or.pred  	%p19, %p17, %p18;
	selp.b32 	%r1574, %r1524, %r1574, %p19;
	selp.b32 	%r1575, %r1525, %r1575, %p19;
	selp.b64 	%rd501, %rd474, %rd501, %p19;
$L__BB8_221:
	add.s32 	%r1534, %r1517, 512;
	add.s32 	%r701, %r1517, 1024;
	setp.le.s32 	%p20, %r701, %r684;
	mov.u32 	%r1517, %r1534;
	mov.u32 	%r1520, %r1574;
	mov.u32 	%r1521, %r1575;
	mov.u64 	%rd472, %rd501;
	@%p20 bra 	$L__BB8_211;
$L__BB8_222:
	setp.le.s32 	%p21, %r684, %r1534;
	@%p21 bra 	$L__BB8_260;
	sub.s32 	%r443, %r684, %r1534;
	setp.ge.s32 	%p22, %r407, %r443;
	@%p22 bra 	$L__BB8_260;
	not.b32 	%r703, %r407;
	add.s32 	%r704, %r684, %r703;
	sub.s32 	%r444, %r704, %r1534;
	and.b32  	%r705, %r444, 768;
	setp.eq.s32 	%p23, %r705, 768;
	mov.u32 	%r1545, %r407;
	@%p23 bra 	$L__BB8_233;
	add.s32 	%r706, %r407, %r1534;
	cvt.u64.u32 	%rd358, %r706;
	add.s64 	%rd480, %rd349, %rd358;
	mul.wide.u32 	%rd359, %r706, 8;
	add.s64 	%rd360, %rd359, %rd1;
	add.s64 	%rd479, %rd360, 4;
	shr.u32 	%r707, %r444, 8;
	add.s32 	%r708, %r707, 1;
	and.b32  	%r709, %r708, 3;
	neg.s32 	%r1535, %r709;
	mov.u32 	%r1545, %r407;
$L__BB8_226:
	.pragma "nounroll";
	mov.u64 	%rd227, %rd501;
	mov.u32 	%r451, %r1575;
	mov.u32 	%r450, %r1574;
	mov.u64 	%rd226, %rd456;
	mov.u32 	%r449, %r1488;
	mov.u32 	%r448, %r1487;
	ld.global.u32 	%r452, [%rd479+-4];
	ld.global.u32 	%r453, [%rd479];
	setp.lt.s32 	%p24, %r448, %r452;
	@%p24 bra 	$L__BB8_229;
	setp.lt.s32 	%p25, %r452, %r448;
	mov.u32 	%r1487, %r452;
	mov.u32 	%r1488, %r453;
	mov.u64 	%rd456, %rd480;
	@%p25 bra 	$L__BB8_229;
	setp.lt.s64 	%p26, %rd226, %rd480;
	selp.b32 	%r1487, %r448, %r452, %p26;
	selp.b32 	%r1488, %r449, %r453, %p26;
	min.s64 	%rd456, %rd226, %rd480;
$L__BB8_229:
	setp.lt.s32 	%p27, %r450, %r452;
	mov.u32 	%r1574, %r452;
	mov.u32 	%r1575, %r453;
	mov.u64 	%rd501, %rd480;
	@%p27 bra 	$L__BB8_232;
	setp.lt.s32 	%p28, %r452, %r450;
	mov.u32 	%r1574, %r450;
	mov.u32 	%r1575, %r451;
	mov.u64 	%rd501, %rd227;
	@%p28 bra 	$L__BB8_232;
	setp.lt.s64 	%p29, %rd227, %rd480;
	selp.b32 	%r1574, %r450, %r452, %p29;
	selp.b32 	%r1575, %r451, %r453, %p29;
	min.s64 	%rd501, %rd227, %rd480;
$L__BB8_232:
	add.s32 	%r1545, %r1545, 256;
	add.s64 	%rd480, %rd480, 256;
	add.s64 	%rd479, %rd479, 2048;
	add.s32 	%r1535, %r1535, 1;
	setp.ne.s32 	%p30, %r1535, 0;
	@%p30 bra 	$L__BB8_226;
$L__BB8_233:
	setp.lt.u32 	%p31, %r444, 768;
	@%p31 bra 	$L__BB8_260;
	add.s32 	%r1555, %r1545, %r1534;
	cvt.u64.u32 	%rd361, %r1555;
	add.s64 	%rd491, %rd349, %rd361;
	mul.wide.u32 	%rd362, %r1555, 8;
	add.s64 	%rd363, %rd362, %rd1;
	add.s64 	%rd490, %rd363, 4;
	cvt.u64.u32 	%rd364, %r1545;
	cvt.u64.u32 	%rd365, %r1534;
	add.s64 	%rd366, %rd364, %rd365;
	shl.b64 	%rd367, %rd366, 3;
	add.s64 	%rd368, %rd367, %rd1;
	add.s64 	%rd489, %rd368, 4096;
	add.s32 	%r1554, %r1545, 512;
$L__BB8_235:
	mov.u32 	%r475, %r1554;
	ld.global.u32 	%r481, [%rd490+-4];
	ld.global.u32 	%r482, [%rd490];
	setp.lt.s32 	%p32, %r1487, %r481;
	mov.u32 	%r1560, %r1487;
	mov.u32 	%r1561, %r1488;
	mov.u64 	%rd494, %rd456;
	@%p32 bra 	$L__BB8_238;
	setp.lt.s32 	%p33, %r481, %r1487;
	mov.u32 	%r1560, %r481;
	mov.u32 	%r1561, %r482;
	mov.u64 	%rd494, %rd491;
	@%p33 bra 	$L__BB8_238;
	setp.lt.s64 	%p34, %rd456, %rd491;
	selp.b32 	%r1560, %r1487, %r481, %p34;
	selp.b32 	%r1561, %r1488, %r482, %p34;
	min.s64 	%rd494, %rd456, %rd491;
$L__BB8_238:
	setp.lt.s32 	%p35, %r1574, %r481;
	mov.u32 	%r1562, %r481;
	mov.u32 	%r1563, %r482;
	mov.u64 	%rd495, %rd491;
	@%p35 bra 	$L__BB8_241;
	setp.lt.s32 	%p36, %r481, %r1574;
	mov.u32 	%r1562, %r1574;
	mov.u32 	%r1563, %r1575;
	mov.u64 	%rd495, %rd501;
	@%p36 bra 	$L__BB8_241;
	setp.lt.s64 	%p37, %rd501, %rd491;
	selp.b32 	%r1562, %r1574, %r481, %p37;
	selp.b32 	%r1563, %r1575, %r482, %p37;
	min.s64 	%rd495, %rd501, %rd491;
$L__BB8_241:
	add.s32 	%r710, %r1555, 256;
	cvt.u64.u32 	%rd369, %r710;
	add.s64 	%rd250, %rd349, %rd369;
	ld.global.u32 	%r491, [%rd489+-2048];
	ld.global.u32 	%r492, [%rd489+-2044];
	setp.lt.s32 	%p38, %r1560, %r491;
	mov.u32 	%r1564, %r1560;
	mov.u32 	%r1565, %r1561;
	mov.u64 	%rd496, %rd494;
	@%p38 bra 	$L__BB8_244;
	setp.lt.s32 	%p39, %r491, %r1560;
	mov.u32 	%r1564, %r491;
	mov.u32 	%r1565, %r492;
	mov.u64 	%rd496, %rd250;
	@%p39 bra 	$L__BB8_244;
	setp.lt.s64 	%p40, %rd494, %rd250;
	selp.b32 	%r1564, %r1560, %r491, %p40;
	selp.b32 	%r1565, %r1561, %r492, %p40;
	min.s64 	%rd496, %rd494, %rd250;
$L__BB8_244:
	setp.lt.s32 	%p41, %r1562, %r491;
	mov.u32 	%r1566, %r491;
	mov.u32 	%r1567, %r492;
	mov.u64 	%rd497, %rd250;
	@%p41 bra 	$L__BB8_247;
	setp.lt.s32 	%p42, %r491, %r1562;
	mov.u32 	%r1566, %r1562;
	mov.u32 	%r1567, %r1563;
	mov.u64 	%rd497, %rd495;
	@%p42 bra 	$L__BB8_247;
	setp.lt.s64 	%p43, %rd495, %rd250;
	selp.b32 	%r1566, %r1562, %r491, %p43;
	selp.b32 	%r1567, %r1563, %r492, %p43;
	min.s64 	%rd497, %rd495, %rd250;
$L__BB8_247:
	add.s32 	%r711, %r1555, 512;
	cvt.u64.u32 	%rd370, %r711;
	add.s64 	%rd255, %rd349, %rd370;
	ld.global.u32 	%r501, [%rd489];
	ld.global.u32 	%r502, [%rd489+4];
	setp.lt.s32 	%p44, %r1564, %r501;
	mov.u32 	%r1568, %r1564;
	mov.u32 	%r1569, %r1565;
	mov.u64 	%rd498, %rd496;
	@%p44 bra 	$L__BB8_250;
	setp.lt.s32 	%p45, %r501, %r1564;
	mov.u32 	%r1568, %r501;
	mov.u32 	%r1569, %r502;
	mov.u64 	%rd498, %rd255;
	@%p45 bra 	$L__BB8_250;
	setp.lt.s64 	%p46, %rd496, %rd255;
	selp.b32 	%r1568, %r1564, %r501, %p46;
	selp.b32 	%r1569, %r1565, %r502, %p46;
	min.s64 	%rd498, %rd496, %rd255;
$L__BB8_250:
	setp.lt.s32 	%p47, %r1566, %r501;
	mov.u32 	%r1570, %r501;
	mov.u32 	%r1571, %r502;
	mov.u64 	%rd499, %rd255;
	@%p47 bra 	$L__BB8_253;
	setp.lt.s32 	%p48, %r501, %r1566;
	mov.u32 	%r1570, %r1566;
	mov.u32 	%r1571, %r1567;
	mov.u64 	%rd499, %rd497;
	@%p48 bra 	$L__BB8_253;
	setp.lt.s64 	%p49, %rd497, %rd255;
	selp.b32 	%r1570, %r1566, %r501, %p49;
	selp.b32 	%r1571, %r1567, %r502, %p49;
	min.s64 	%rd499, %rd497, %rd255;
$L__BB8_253:
	add.s32 	%r712, %r1555, 768;
	cvt.u64.u32 	%rd371, %r712;
	add.s64 	%rd260, %rd349, %rd371;
	ld.global.u32 	%r511, [%rd489+2048];
	ld.global.u32 	%r512, [%rd489+2052];
	setp.lt.s32 	%p50, %r1568, %r511;
	mov.u32 	%r1487, %r1568;
	mov.u32 	%r1488, %r1569;
	mov.u64 	%rd456, %rd498;
	@%p50 bra 	$L__BB8_256;
	setp.lt.s32 	%p51, %r511, %r1568;
	mov.u32 	%r1487, %r511;
	mov.u32 	%r1488, %r512;
	mov.u64 	%rd456, %rd260;
	@%p51 bra 	$L__BB8_256;
	setp.lt.s64 	%p52, %rd498, %rd260;
	selp.b32 	%r1487, %r1568, %r511, %p52;
	selp.b32 	%r1488, %r1569, %r512, %p52;
	min.s64 	%rd456, %rd498, %rd260;
$L__BB8_256:
	setp.lt.s32 	%p53, %r1570, %r511;
	mov.u32 	%r1574, %r511;
	mov.u32 	%r1575, %r512;
	mov.u64 	%rd501, %rd260;
	@%p53 bra 	$L__BB8_259;
	setp.lt.s32 	%p54, %r511, %r1570;
	mov.u32 	%r1574, %r1570;
	mov.u32 	%r1575, %r1571;
	mov.u64 	%rd501, %rd499;
	@%p54 bra 	$L__BB8_259;
	setp.lt.s64 	%p55, %rd499, %rd260;
	selp.b32 	%r1574, %r1570, %r511, %p55;
	selp.b32 	%r1575, %r1571, %r512, %p55;
	min.s64 	%rd501, %rd499, %rd260;
$L__BB8_259:
	add.s64 	%rd491, %rd491, 1024;
	add.s64 	%rd490, %rd490, 8192;
	add.s32 	%r1555, %r1555, 1024;
	add.s64 	%rd489, %rd489, 8192;
	add.s32 	%r1554, %r475, 1024;
	add.s32 	%r713, %r475, 512;
	setp.lt.s32 	%p56, %r713, %r443;
	@%p56 bra 	$L__BB8_235;
$L__BB8_260:
	// begin inline asm
	mov.u32 %r714, %laneid;
	// end inline asm
	mov.b32 	%r752, 1;
	mov.b32 	%r753, 31;
	mov.b32 	%r754, -1;
	// begin inline asm
	shfl.sync.down.b32 %r715, %r1487, %r752, %r753, %r754;
	// end inline asm
	// begin inline asm
	shfl.sync.down.b32 %r720, %r1488, %r752, %r753, %r754;
	// end inline asm
	mov.b64 	{%r726, %r731}, %rd456;
	// begin inline asm
	shfl.sync.down.b32 %r725, %r726, %r752, %r753, %r754;
	// end inline asm
	// begin inline asm
	shfl.sync.down.b32 %r730, %r731, %r752, %r753, %r754;
	// end inline asm
	mov.b64 	%rd270, {%r725, %r730};
	// begin inline asm
	shfl.sync.down.b32 %r735, %r1574, %r752, %r753, %r754;
	// end inline asm
	// begin inline asm
	shfl.sync.down.b32 %r740, %r1575, %r752, %r753, %r754;
	// end inline asm
	mov.b64 	{%r746, %r751}, %rd501;
	// begin inline asm
	shfl.sync.down.b32 %r745, %r746, %r752, %r753, %r754;
	// end inline asm
	// begin inline asm
	shfl.sync.down.b32 %r750, %r751, %r752, %r753, %r754;
	// end inline asm
	mov.b64 	%rd271, {%r745, %r750};
	setp.gt.s32 	%p57, %r714, 30;
	mov.u32 	%r1584, %r1574;
	mov.u32 	%r1585, %r1575;
	mov.u64 	%rd506, %rd501;
	@%p57 bra 	$L__BB8_267;
	setp.lt.s32 	%p58, %r1487, %r715;
	mov.u32 	%r1580, %r1487;
	mov.u32 	%r1581, %r1488;
	mov.u64 	%rd504, %rd456;
	@%p58 bra 	$L__BB8_264;
	setp.lt.s32 	%p59, %r715, %r1487;
	mov.u32 	%r1580, %r715;
	mov.u32 	%r1581, %r720;
	mov.u64 	%rd504, %rd270;
	@%p59 bra 	$L__BB8_264;
	setp.lt.s64 	%p60, %rd456, %rd270;
	selp.b32 	%r1580, %r1487, %r715, %p60;
	selp.b32 	%r1581, %r1488, %r720, %p60;
	min.s64 	%rd504, %rd456, %rd270;
$L__BB8_264:
	setp.lt.s32 	%p61, %r1574, %r735;
	mov.u32 	%r1487, %r1580;
	mov.u32 	%r1488, %r1581;
	mov.u64 	%rd456, %rd504;
	mov.u32 	%r1584, %r735;
	mov.u32 	%r1585, %r740;
	mov.u64 	%rd506, %rd271;
	@%p61 bra 	$L__BB8_267;
	setp.lt.s32 	%p62, %r735, %r1574;
	mov.u32 	%r1487, %r1580;
	mov.u32 	%r1488, %r1581;
	mov.u64 	%rd456, %rd504;
	mov.u32 	%r1584, %r1574;
	mov.u32 	%r1585, %r1575;
	mov.u64 	%rd506, %rd501;
	@%p62 bra 	$L__BB8_267;
	setp.lt.s64 	%p63, %rd501, %rd271;
	selp.b32 	%r1584, %r1574, %r735, %p63;
	selp.b32 	%r1585, %r1575, %r740, %p63;
	min.s64 	%rd506, %rd501, %rd271;
	mov.u32 	%r1487, %r1580;
	mov.u32 	%r1488, %r1581;
	mov.u64 	%rd456, %rd504;
$L__BB8_267:
	mov.b32 	%r792, 2;
	mov.b32 	%r793, 31;
	mov.b32 	%r794, -1;
	// begin inline asm
	shfl.sync.down.b32 %r755, %r1487, %r792, %r793, %r794;
	// end inline asm
	// begin inline asm
	shfl.sync.down.b32 %r760, %r1488, %r792, %r793, %r794;
	// end inline asm
	mov.b64 	{%r766, %r771}, %rd456;
	// begin inline asm
	shfl.sync.down.b32 %r765, %r766, %r792, %r793, %r794;
	// end inline asm
	// begin inline asm
	shfl.sync.down.b32 %r770, %r771, %r792, %r793, %r794;
	// end inline asm
	mov.b64 	%rd277, {%r765, %r770};
	// begin inline asm
	shfl.sync.down.b32 %r775, %r1584, %r792, %r793, %r794;
	// end inline asm
	// begin inline asm
	shfl.sync.down.b32 %r780, %r1585, %r792, %r793, %r794;
	// end inline asm
	mov.b64 	{%r786, %r791}, %rd506;
	// begin inline asm
	shfl.sync.down.b32 %r785, %r786, %r792, %r793, %r794;
	// end inline asm
	// begin inline asm
	shfl.sync.down.b32 %r790, %r791, %r792, %r793, %r794;
	// end inline asm
	mov.b64 	%rd278, {%r785, %r790};
	setp.gt.s32 	%p64, %r714, 29;
	mov.u32 	%r1590, %r1584;
	mov.u32 	%r1591, %r1585;
	mov.u64 	%rd509, %rd506;
	@%p64 bra 	$L__BB8_274;
	setp.lt.s32 	%p65, %r1487, %r755;
	mov.u32 	%r1586, %r1487;
	mov.u32 	%r1587, %r1488;
	mov.u64 	%rd507, %rd456;
	@%p65 bra 	$L__BB8_271;
	setp.lt.s32 	%p66, %r755, %r1487;
	mov.u32 	%r1586, %r755;
	mov.u32 	%r1587, %r760;
	mov.u64 	%rd507, %rd277;
	@%p66 bra 	$L__BB8_271;
	setp.lt.s64 	%p67, %rd456, %rd277;
	selp.b32 	%r1586, %r1487, %r755, %p67;
	selp.b32 	%r1587, %r1488, %r760, %p67;
	min.s64 	%rd507, %rd456, %rd277;
$L__BB8_271:
	setp.lt.s32 	%p68, %r1584, %r775;
	mov.u32 	%r1487, %r1586;
	mov.u32 	%r1488, %r1587;
	mov.u64 	%rd456, %rd507;
	mov.u32 	%r1590, %r775;
	mov.u32 	%r1591, %r780;
	mov.u64 	%rd509, %rd278;
	@%p68 bra 	$L__BB8_274;
	setp.lt.s32 	%p69, %r775, %r1584;
	mov.u32 	%r1487, %r1586;
	mov.u32 	%r1488, %r1587;
	mov.u64 	%rd456, %rd507;
	mov.u32 	%r1590, %r1584;
	mov.u32 	%r1591, %r1585;
	mov.u64 	%rd509, %rd506;
	@%p69 bra 	$L__BB8_274;
	setp.lt.s64 	%p70, %rd506, %rd278;
	selp.b32 	%r1590, %r1584, %r775, %p70;
	selp.b32 	%r1591, %r1585, %r780, %p70;
	min.s64 	%rd509, %rd506, %rd278;
	mov.u32 	%r1487, %r1586;
	mov.u32 	%r1488, %r1587;
	mov.u64 	%rd456, %rd507;
$L__BB8_274:
	mov.b32 	%r832, 4;
	mov.b32 	%r833, 31;
	mov.b32 	%r834, -1;
	// begin inline asm
	shfl.sync.down.b32 %r795, %r1487, %r832, %r833, %r834;
	// end inline asm
	// begin inline asm
	shfl.sync.down.b32 %r800, %r1488, %r832, %r833, %r834;
	// end inline asm
	mov.b64 	{%r806, %r811}, %rd456;
	// begin inline asm
	shfl.sync.down.b32 %r805, %r806, %r832, %r833, %r834;
	// end inline asm
	// begin inline asm
	shfl.sync.down.b32 %r810, %r811, %r832, %r833, %r834;
	// end inline asm
	mov.b64 	%rd284, {%r805, %r810};
	// begin inline asm
	shfl.sync.down.b32 %r815, %r1590, %r832, %r833, %r834;
	// end inline asm
	// begin inline asm
	shfl.sync.down.b32 %r820, %r1591, %r832, %r833, %r834;
	// end inline asm
	mov.b64 	{%r826, %r831}, %rd509;
	// begin inline asm
	shfl.sync.down.b32 %r825, %r826, %r832, %r833, %r834;
	// end inline asm
	// begin inline asm
	shfl.sync.down.b32 %r830, %r831, %r832, %r833, %r834;
	// end inline asm
	mov.b64 	%rd285, {%r825, %r830};
	setp.gt.s32 	%p71, %r714, 27;
	mov.u32 	%r1596, %r1590;
	mov.u32 	%r1597, %r1591;
	mov.u64 	%rd512, %rd509;
	@%p71 bra 	$L__BB8_281;
	setp.lt.s32 	%p72, %r1487, %r795;
	mov.u32 	%r1592, %r1487;
	mov.u32 	%r1593, %r1488;
	mov.u64 	%rd510, %rd456;
	@%p72 bra 	$L__BB8_278;
	setp.lt.s32 	%p73, %r795, %r1487;
	mov.u32 	%r1592, %r795;
	mov.u32 	%r1593, %r800;
	mov.u64 	%rd510, %rd284;
	@%p73 bra 	$L__BB8_278;
	setp.lt.s64 	%p74, %rd456, %rd284;
	selp.b32 	%r1592, %r1487, %r795, %p74;
	selp.b32 	%r1593, %r1488, %r800, %p74;
	min.s64 	%rd510, %rd456, %rd284;
$L__BB8_278:
	setp.lt.s32 	%p75, %r1590, %r815;
	mov.u32 	%r1487, %r1592;
	mov.u32 	%r1488, %r1593;
	mov.u64 	%rd456, %rd510;
	mov.u32 	%r1596, %r815;
	mov.u32 	%r1597, %r820;
	mov.u64 	%rd512, %rd285;
	@%p75 bra 	$L__BB8_281;
	setp.lt.s32 	%p76, %r815, %r1590;
	mov.u32 	%r1487, %r1592;
	mov.u32 	%r1488, %r1593;
	mov.u64 	%rd456, %rd510;
	mov.u32 	%r1596, %r1590;
	mov.u32 	%r1597, %r1591;
	mov.u64 	%rd512, %rd509;
	@%p76 bra 	$L__BB8_281;
	setp.lt.s64 	%p77, %rd509, %rd285;
	selp.b32 	%r1596, %r1590, %r815, %p77;
	selp.b32 	%r1597, %r1591, %r820, %p77;
	min.s64 	%rd512, %rd509, %rd285;
	mov.u32 	%r1487, %r1592;
	mov.u32 	%r1488, %r1593;
	mov.u64 	%rd456, %rd510;
$L__BB8_281:
	mov.b32 	%r872, 8;
	mov.b32 	%r873, 31;
	mov.b32 	%r874, -1;
	// begin inline asm
	shfl.sync.down.b32 %r835, %r1487, %r872, %r873, %r874;
	// end inline asm
	// begin inline asm
	shfl.sync.down.b32 %r840, %r1488, %r872, %r873, %r874;
	// end inline asm
	mov.b64 	{%r846, %r851}, %rd456;
	// begin inline asm
	shfl.sync.down.b32 %r845, %r846, %r872, %r873, %r874;
	// end inline asm
	// begin inline asm
	shfl.sync.down.b32 %r850, %r851, %r872, %r873, %r874;
	// end inline asm
	mov.b64 	%rd291, {%r845, %r850};
	// begin inline asm
	shfl.sync.down.b32 %r855, %r1596, %r872, %r873, %r874;
	// end inline asm
	// begin inline asm
	shfl.sync.down.b32 %r860, %r1597, %r872, %r873, %r874;
	// end inline asm
	mov.b64 	{%r866, %r871}, %rd512;
	// begin inline asm
	shfl.sync.down.b32 %r865, %r866, %r872, %r873, %r874;
	// end inline asm
	// begin inline asm
	shfl.sync.down.b32 %r870, %r871, %r872, %r873, %r874;
	// end inline asm
	mov.b64 	%rd292, {%r865, %r870};
	setp.gt.s32 	%p78, %r714, 23;
	mov.u32 	%r1602, %r1596;
	mov.u32 	%r1603, %r1597;
	mov.u64 	%rd515, %rd512;
	@%p78 bra 	$L__BB8_288;
	setp.lt.s32 	%p79, %r1487, %r835;
	mov.u32 	%r1598, %r1487;
	mov.u32 	%r1599, %r1488;
	mov.u64 	%rd513, %rd456;
	@%p79 bra 	$L__BB8_285;
	setp.lt.s32 	%p80, %r835, %r1487;
	mov.u32 	%r1598, %r835;
	mov.u32 	%r1599, %r840;
	mov.u64 	%rd513, %rd291;
	@%p80 bra 	$L__BB8_285;
	setp.lt.s64 	%p81, %rd456, %rd291;
	selp.b32 	%r1598, %r1487, %r835, %p81;
	selp.b32 	%r1599, %r1488, %r840, %p81;
	min.s64 	%rd513, %rd456, %rd291;
$L__BB8_285:
	setp.lt.s32 	%p82, %r1596, %r855;
	mov.u32 	%r1487, %r1598;
	mov.u32 	%r1488, %r1599;
	mov.u64 	%rd456, %rd513;
	mov.u32 	%r1602, %r855;
	mov.u32 	%r1603, %r860;
	mov.u64 	%rd515, %rd292;
	@%p82 bra 	$L__BB8_288;
	setp.lt.s32 	%p83, %r855, %r1596;
	mov.u32 	%r1487, %r1598;
	mov.u32 	%r1488, %r1599;
	mov.u64 	%rd456, %rd513;
	mov.u32 	%r1602, %r1596;
	mov.u32 	%r1603, %r1597;
	mov.u64 	%rd515, %rd512;
	@%p83 bra 	$L__BB8_288;
	setp.lt.s64 	%p84, %rd512, %rd292;
	selp.b32 	%r1602, %r1596, %r855, %p84;
	selp.b32 	%r1603, %r1597, %r860, %p84;
	min.s64 	%rd515, %rd512, %rd292;
	mov.u32 	%r1487, %r1598;
	mov.u32 	%r1488, %r1599;
	mov.u64 	%rd456, %rd513;
$L__BB8_288:
	mov.b32 	%r912, 16;
	mov.b32 	%r913, 31;
	mov.b32 	%r914, -1;
	// begin inline asm
	shfl.sync.down.b32 %r875, %r1487, %r912, %r913, %r914;
	// end inline asm
	// begin inline asm
	shfl.sync.down.b32 %r880, %r1488, %r912, %r913, %r914;
	// end inline asm
	mov.b64 	{%r886, %r891}, %rd456;
	// begin inline asm
	shfl.sync.down.b32 %r885, %r886, %r912, %r913, %r914;
	// end inline asm
	// begin inline asm
	shfl.sync.down.b32 %r890, %r891, %r912, %r913, %r914;
	// end inline asm
	mov.b64 	%rd298, {%r885, %r890};
	// begin inline asm
	shfl.sync.down.b32 %r895, %r1602, %r912, %r913, %r914;
	// end inline asm
	// begin inline asm
	shfl.sync.down.b32 %r900, %r1603, %r912, %r913, %r914;
	// end inline asm
	mov.b64 	{%r906, %r911}, %rd515;
	// begin inline asm
	shfl.sync.down.b32 %r905, %r906, %r912, %r913, %r914;
	// end inline asm
	// begin inline asm
	shfl.sync.down.b32 %r910, %r911, %r912, %r913, %r914;
	// end inline asm
	mov.b64 	%rd299, {%r905, %r910};
	setp.gt.s32 	%p85, %r714, 15;
	mov.u32 	%r1637, %r1602;
	mov.u32 	%r1636, %r1603;
	mov.u64 	%rd532, %rd515;
	@%p85 bra 	$L__BB8_295;
	setp.lt.s32 	%p86, %r1487, %r875;
	mov.u32 	%r1604, %r1487;
	mov.u32 	%r1605, %r1488;
	mov.u64 	%rd516, %rd456;
	@%p86 bra 	$L__BB8_292;
	setp.lt.s32 	%p87, %r875, %r1487;
	mov.u32 	%r1604, %r875;
	mov.u32 	%r1605, %r880;
	mov.u64 	%rd516, %rd298;
	@%p87 bra 	$L__BB8_292;
	setp.lt.s64 	%p88, %rd456, %rd298;
	selp.b32 	%r1604, %r1487, %r875, %p88;
	selp.b32 	%r1605, %r1488, %r880, %p88;
	min.s64 	%rd516, %rd456, %rd298;
$L__BB8_292:
	setp.lt.s32 	%p89, %r1602, %r895;
	mov.u32 	%r1487, %r1604;
	mov.u32 	%r1488, %r1605;
	mov.u64 	%rd456, %rd516;
	mov.u32 	%r1637, %r895;
	mov.u32 	%r1636, %r900;
	mov.u64 	%rd532, %rd299;
	@%p89 bra 	$L__BB8_295;
	setp.lt.s32 	%p90, %r895, %r1602;
	mov.u32 	%r1487, %r1604;
	mov.u32 	%r1488, %r1605;
	mov.u64 	%rd456, %rd516;
	mov.u32 	%r1637, %r1602;
	mov.u32 	%r1636, %r1603;
	mov.u64 	%rd532, %rd515;
	@%p90 bra 	$L__BB8_295;
	setp.lt.s64 	%p91, %rd515, %rd299;
	selp.b32 	%r1637, %r1602, %r895, %p91;
	selp.b32 	%r1636, %r1603, %r900, %p91;
	min.s64 	%rd532, %rd515, %rd299;
	mov.u32 	%r1487, %r1604;
	mov.u32 	%r1488, %r1605;
	mov.u64 	%rd456, %rd516;
$L__BB8_295:
	setp.ne.s32 	%p92, %r714, 0;
	@%p92 bra 	$L__BB8_297;
	and.b32  	%r915, %r407, 992;
	mov.u32 	%r916, _ZN6thrust24THRUST_300001_SM_1000_NS8cuda_cub4core6detail5shmemE;
	add.s32 	%r917, %r916, %r915;
	st.shared.v2.u32 	[%r917+8], {%r1487, %r1488};
	st.shared.u64 	[%r917+16], %rd456;
	st.shared.v2.u32 	[%r917+24], {%r1637, %r1636};
	st.shared.u64 	[%r917+32], %rd532;
$L__BB8_297:
	bar.sync 	0;
	setp.ne.s32 	%p93, %r407, 0;
	@%p93 bra 	$L__BB8_340;
	ld.shared.v2.u32 	{%r598, %r599}, [_ZN6thrust24THRUST_300001_SM_1000_NS8cuda_cub4core6detail5shmemE+40];
	ld.shared.u64 	%rd305, [_ZN6thrust24THRUST_300001_SM_1000_NS8cuda_cub4core6detail5shmemE+48];
	ld.shared.v2.u32 	{%r600, %r601}, [_ZN6thrust24THRUST_300001_SM_1000_NS8cuda_cub4core6detail5shmemE+56];
	ld.shared.u64 	%rd306, [_ZN6thrust24THRUST_300001_SM_1000_NS8cuda_cub4core6detail5shmemE+64];
	setp.lt.s32 	%p94, %r1487, %r598;
	mov.u32 	%r1610, %r1487;
	mov.u32 	%r1611, %r1488;
	mov.u64 	%rd519, %rd456;
	@%p94 bra 	$L__BB8_301;
	setp.lt.s32 	%p95, %r598, %r1487;
	mov.u32 	%r1610, %r598;
	mov.u32 	%r1611, %r599;
	mov.u64 	%rd519, %rd305;
	@%p95 bra 	$L__BB8_301;
	setp.lt.s64 	%p96, %rd456, %rd305;
	selp.b32 	%r1610, %r1487, %r598, %p96;
	selp.b32 	%r1611, %r1488, %r599, %p96;
	min.s64 	%rd519, %rd456, %rd305;
$L__BB8_301:
	setp.lt.s32 	%p97, %r1637, %r600;
	mov.u32 	%r1612, %r600;
	mov.u32 	%r1613, %r601;
	mov.u64 	%rd520, %rd306;
	@%p97 bra 	$L__BB8_304;
	setp.lt.s32 	%p98, %r600, %r1637;
	mov.u32 	%r1612, %r1637;
	mov.u32 	%r1613, %r1636;
	mov.u64 	%rd520, %rd532;
	@%p98 bra 	$L__BB8_304;
	setp.lt.s64 	%p99, %rd532, %rd306;
	selp.b32 	%r1612, %r1637, %r600, %p99;
	selp.b32 	%r1613, %r1636, %r601, %p99;
	min.s64 	%rd520, %rd532, %rd306;
$L__BB8_304:
	ld.shared.v2.u32 	{%r610, %r611}, [_ZN6thrust24THRUST_300001_SM_1000_NS8cuda_cub4core6detail5shmemE+72];
	ld.shared.u64 	%rd311, [_ZN6thrust24THRUST_300001_SM_1000_NS8cuda_cub4core6detail5shmemE+80];
	ld.shared.v2.u32 	{%r612, %r613}, [_ZN6thrust24THRUST_300001_SM_1000_NS8cuda_cub4core6detail5shmemE+88];
	ld.shared.u64 	%rd312, [_ZN6thrust24THRUST_300001_SM_1000_NS8cuda_cub4core6detail5shmemE+96];
	setp.lt.s32 	%p100, %r1610, %r610;
	mov.u32 	%r1614, %r1610;
	mov.u32 	%r1615, %r1611;
	mov.u64 	%rd521, %rd519;
	@%p100 bra 	$L__BB8_307;
	setp.lt.s32 	%p101, %r610, %r1610;
	mov.u32 	%r1614, %r610;
	mov.u32 	%r1615, %r611;
	mov.u64 	%rd521, %rd311;
	@%p101 bra 	$L__BB8_307;
	setp.lt.s64 	%p102, %rd519, %rd311;
	selp.b32 	%r1614, %r1610, %r610, %p102;
	selp.b32 	%r1615, %r1611, %r611, %p102;
	min.s64 	%rd521, %rd519, %rd311;
$L__BB8_307:
	setp.lt.s32 	%p103, %r1612, %r612;
	mov.u32 	%r1616, %r612;
	mov.u32 	%r1617, %r613;
	mov.u64 	%rd522, %rd312;
	@%p103 bra 	$L__BB8_310;
	setp.lt.s32 	%p104, %r612, %r1612;
	mov.u32 	%r1616, %r1612;
	mov.u32 	%r1617, %r1613;
	mov.u64 	%rd522, %rd520;
	@%p104 bra 	$L__BB8_310;
	setp.lt.s64 	%p105, %rd520, %rd312;
	selp.b32 	%r1616, %r1612, %r612, %p105;
	selp.b32 	%r1617, %r1613, %r613, %p105;
	min.s64 	%rd522, %rd520, %rd312;
$L__BB8_310:
	ld.shared.v2.u32 	{%r622, %r623}, [_ZN6thrust24THRUST_300001_SM_1000_NS8cuda_cub4core6detail5shmemE+104];
	ld.shared.u64 	%rd317, [_ZN6thrust24THRUST_300001_SM_1000_NS8cuda_cub4core6detail5shmemE+112];
	ld.shared.v2.u32 	{%r624, %r625}, [_ZN6thrust24THRUST_300001_SM_1000_NS8cuda_cub4core6detail5shmemE+120];
	ld.shared.u64 	%rd318, [_ZN6thrust24THRUST_300001_SM_1000_NS8cuda_cub4core6detail5shmemE+128];
	setp.lt.s32 	%p106, %r1614, %r622;
	mov.u32 	%r1618, %r1614;
	mov.u32 	%r1619, %r1615;
	mov.u64 	%rd523, %rd521;
	@%p106 bra 	$L__BB8_313;
	setp.lt.s32 	%p107, %r622, %r1614;
	mov.u32 	%r1618, %r622;
	mov.u32 	%r1619, %r623;
	mov.u64 	%rd523, %rd317;
	@%p107 bra 	$L__BB8_313;
	setp.lt.s64 	%p108, %rd521, %rd317;
	selp.b32 	%r1618, %r1614, %r622, %p108;
	selp.b32 	%r1619, %r1615, %r623, %p108;
	min.s64 	%rd523, %rd521, %rd317;
$L__BB8_313:
	setp.lt.s32 	%p109, %r1616, %r624;
	mov.u32 	%r1620, %r624;
	mov.u32 	%r1621, %r625;
	mov.u64 	%rd524, %rd318;
	@%p109 bra 	$L__BB8_316;
	setp.lt.s32 	%p110, %r624, %r1616;
	mov.u32 	%r1620, %r1616;
	mov.u32 	%r1621, %r1617;
	mov.u64 	%rd524, %rd522;
	@%p110 bra 	$L__BB8_316;
	setp.lt.s64 	%p111, %rd522, %rd318;
	selp.b32 	%r1620, %r1616, %r624, %p111;
	selp.b32 	%r1621, %r1617, %r625, %p111;
	min.s64 	%rd524, %rd522, %rd318;
$L__BB8_316:
	ld.shared.v2.u32 	{%r634, %r635}, [_ZN6thrust24THRUST_300001_SM_1000_NS8cuda_cub4core6detail5shmemE+136];
	ld.shared.u64 	%rd323, [_ZN6thrust24THRUST_300001_SM_1000_NS8cuda_cub4core6detail5shmemE+144];
	ld.shared.v2.u32 	{%r636, %r637}, [_ZN6thrust24THRUST_300001_SM_1000_NS8cuda_cub4core6detail5shmemE+152];
	ld.shared.u64 	%rd324, [_ZN6thrust24THRUST_300001_SM_1000_NS8cuda_cub4core6detail5shmemE+160];
	setp.lt.s32 	%p112, %r1618, %r634;
	mov.u32 	%r1622, %r1618;
	mov.u32 	%r1623, %r1619;
	mov.u64 	%rd525, %rd523;
	@%p112 bra 	$L__BB8_319;
	setp.lt.s32 	%p113, %r634, %r1618;
	mov.u32 	%r1622, %r634;
	mov.u32 	%r1623, %r635;
	mov.u64 	%rd525, %rd323;
	@%p113 bra 	$L__BB8_319;
	setp.lt.s64 	%p114, %rd523, %rd323;
	selp.b32 	%r1622, %r1618, %r634, %p114;
	selp.b32 	%r1623, %r1619, %r635, %p114;
	min.s64 	%rd525, %rd523, %rd323;
$L__BB8_319:
	setp.lt.s32 	%p115, %r1620, %r636;
	mov.u32 	%r1624, %r636;
	mov.u32 	%r1625, %r637;
	mov.u64 	%rd526, %rd324;
	@%p115 bra 	$L__BB8_322;
	setp.lt.s32 	%p116, %r636, %r1620;
	mov.u32 	%r1624, %r1620;
	mov.u32 	%r1625, %r1621;
	mov.u64 	%rd526, %rd524;
	@%p116 bra 	$L__BB8_322;
	setp.lt.s64 	%p117, %rd524, %rd324;
	selp.b32 	%r1624, %r1620, %r636, %p117;
	selp.b32 	%r1625, %r1621, %r637, %p117;
	min.s64 	%rd526, %rd524, %rd324;
$L__BB8_322:
	ld.shared.v2.u32 	{%r646, %r647}, [_ZN6thrust24THRUST_300001_SM_1000_NS8cuda_cub4core6detail5shmemE+168];
	ld.shared.u64 	%rd329, [_ZN6thrust24THRUST_300001_SM_1000_NS8cuda_cub4core6detail5shmemE+176];
	ld.shared.v2.u32 	{%r648, %r649}, [_ZN6thrust24THRUST_300001_SM_1000_NS8cuda_cub4core6detail5shmemE+184];
	ld.shared.u64 	%rd330, [_ZN6thrust24THRUST_300001_SM_1000_NS8cuda_cub4core6detail5shmemE+192];
	setp.lt.s32 	%p118, %r1622, %r646;
	mov.u32 	%r1626, %r1622;
	mov.u32 	%r1627, %r1623;
	mov.u64 	%rd527, %rd525;
	@%p118 bra 	$L__BB8_325;
	setp.lt.s32 	%p119, %r646, %r1622;
	mov.u32 	%r1626, %r646;
	mov.u32 	%r1627, %r647;
	mov.u64 	%rd527, %rd329;
	@%p119 bra 	$L__BB8_325;
	setp.lt.s64 	%p120, %rd525, %rd329;
	selp.b32 	%r1626, %r1622, %r646, %p120;
	selp.b32 	%r1627, %r1623, %r647, %p120;
	min.s64 	%rd527, %rd525, %rd329;
$L__BB8_325:
	setp.lt.s32 	%p121, %r1624, %r648;
	mov.u32 	%r1628, %r648;
	mov.u32 	%r1629, %r649;
	mov.u64 	%rd528, %rd330;
	@%p121 bra 	$L__BB8_328;
	setp.lt.s32 	%p122, %r648, %r1624;
	mov.u32 	%r1628, %r1624;
	mov.u32 	%r1629, %r1625;
	mov.u64 	%rd528, %rd526;
	@%p122 bra 	$L__BB8_328;
	setp.lt.s64 	%p123, %rd526, %rd330;
	selp.b32 	%r1628, %r1624, %r648, %p123;
	selp.b32 	%r1629, %r1625, %r649, %p123;
	min.s64 	%rd528, %rd526, %rd330;
$L__BB8_328:
	ld.shared.v2.u32 	{%r658, %r659}, [_ZN6thrust24THRUST_300001_SM_1000_NS8cuda_cub4core6detail5shmemE+200];
	ld.shared.u64 	%rd335, [_ZN6thrust24THRUST_300001_SM_1000_NS8cuda_cub4core6detail5shmemE+208];
	ld.shared.v2.u32 	{%r660, %r661}, [_ZN6thrust24THRUST_300001_SM_1000_NS8cuda_cub4core6detail5shmemE+216];
	ld.shared.u64 	%rd336, [_ZN6thrust24THRUST_300001_SM_1000_NS8cuda_cub4core6detail5shmemE+224];
	setp.lt.s32 	%p124, %r1626, %r658;
	mov.u32 	%r1630, %r1626;
	mov.u32 	%r1631, %r1627;
	mov.u64 	%rd529, %rd527;
	@%p124 bra 	$L__BB8_331;
	setp.lt.s32 	%p125, %r658, %r1626;
	mov.u32 	%r1630, %r658;
	mov.u32 	%r1631, %r659;
	mov.u64 	%rd529, %rd335;
	@%p125 bra 	$L__BB8_331;
	setp.lt.s64 	%p126, %rd527, %rd335;
	selp.b32 	%r1630, %r1626, %r658, %p126;
	selp.b32 	%r1631, %r1627, %r659, %p126;
	min.s64 	%rd529, %rd527, %rd335;
$L__BB8_331:
	setp.lt.s32 	%p127, %r1628, %r660;
	mov.u32 	%r1632, %r660;
	mov.u32 	%r1633, %r661;
	mov.u64 	%rd530, %rd336;
	@%p127 bra 	$L__BB8_334;
	setp.lt.s32 	%p128, %r660, %r1628;
	mov.u32 	%r1632, %r1628;
	mov.u32 	%r1633, %r1629;
	mov.u64 	%rd530, %rd528;
	@%p128 bra 	$L__BB8_334;
	setp.lt.s64 	%p129, %rd528, %rd336;
	selp.b32 	%r1632, %r1628, %r660, %p129;
	selp.b32 	%r1633, %r1629, %r661, %p129;
	min.s64 	%rd530, %rd528, %rd336;
$L__BB8_334:
	ld.shared.v2.u32 	{%r670, %r671}, [_ZN6thrust24THRUST_300001_SM_1000_NS8cuda_cub4core6detail5shmemE+232];
	ld.shared.u64 	%rd341, [_ZN6thrust24THRUST_300001_SM_1000_NS8cuda_cub4core6detail5shmemE+240];
	ld.shared.v2.u32 	{%r672, %r673}, [_ZN6thrust24THRUST_300001_SM_1000_NS8cuda_cub4core6detail5shmemE+248];
	ld.shared.u64 	%rd342, [_ZN6thrust24THRUST_300001_SM_1000_NS8cuda_cub4core6detail5shmemE+256];
	setp.lt.s32 	%p130, %r1630, %r670;
	mov.u32 	%r1487, %r1630;
	mov.u32 	%r1488, %r1631;
	mov.u64 	%rd456, %rd529;
	@%p130 bra 	$L__BB8_337;
	setp.lt.s32 	%p131, %r670, %r1630;
	mov.u32 	%r1487, %r670;
	mov.u32 	%r1488, %r671;
	mov.u64 	%rd456, %rd341;
	@%p131 bra 	$L__BB8_337;
	setp.lt.s64 	%p132, %rd529, %rd341;
	selp.b32 	%r1487, %r1630, %r670, %p132;
	selp.b32 	%r1488, %r1631, %r671, %p132;
	min.s64 	%rd456, %rd529, %rd341;
$L__BB8_337:
	setp.lt.s32 	%p133, %r1632, %r672;
	mov.u64 	%rd532, %rd342;
	mov.u32 	%r1636, %r673;
	mov.u32 	%r1637, %r672;
	@%p133 bra 	$L__BB8_340;
	setp.lt.s32 	%p134, %r672, %r1632;
	mov.u64 	%rd532, %rd530;
	mov.u32 	%r1636, %r1633;
	mov.u32 	%r1637, %r1632;
	@%p134 bra 	$L__BB8_340;
	setp.lt.s64 	%p135, %rd530, %rd342;
	selp.b32 	%r1637, %r1632, %r672, %p135;
	selp.b32 	%r1636, %r1633, %r673, %p135;
	min.s64 	%rd532, %rd530, %rd342;
$L__BB8_340:
	mov.u32 	%r1345, %tid.x;
	setp.ne.s32 	%p339, %r1345, 0;
	@%p339 bra 	$L__BB8_342;
	cvta.to.global.u64 	%rd385, %rd350;
	st.global.u32 	[%rd385], %r1487;
	st.global.u32 	[%rd385+4], %r1488;
	st.global.u64 	[%rd385+8], %rd456;
	st.global.u32 	[%rd385+16], %r1637;
	st.global.u32 	[%rd385+20], %r1636;
	st.global.u64 	[%rd385+24], %rd532;
$L__BB8_342:
	ret;

}
	// .globl	_ZN6thrust24THRUST_300001_SM_1000_NS8cuda_cub4core6detail13_kernel_agentINS1_8__reduce11ReduceAgentINS0_18transform_iteratorINS1_9__extrema12arg_minmax_fI9key_valuel17compare_key_valueE15duplicate_tupleENS0_12zip_iteratorIN4cuda3std3__45tupleIJNS0_6detail15normal_iteratorINS0_10device_ptrISA_EEEENS0_17counting_iteratorIlNS0_11use_defaultESP_SP_EEEEEEENSI_IJNSI_IJSA_lEEEST_EEESU_EEPSU_SU_iSC_EEJSV_SW_iN3cub18CUB_300001_SM_100013GridEvenShareIiEENSZ_9GridQueueIjEESC_EEEvDpT0_
.visible .entry _ZN6thrust24THRUST_300001_SM_1000_NS8cuda_cub4core6detail13_kernel_agentINS1_8__reduce11ReduceAgentINS0_18transform_iteratorINS1_9__extrema12arg_minmax_fI9key_valuel17compare_key_valueE15duplicate_tupleENS0_12zip_iteratorIN4cuda3std3__45tupleIJNS0_6detail15normal_iteratorINS0_10device_ptrISA_EEEENS0_17counting_iteratorIlNS0_11use_defaultESP_SP_EEEEEEENSI_IJNSI_IJSA_lEEEST_EEESU_EEPSU_SU_iSC_EEJSV_SW_iN3cub18CUB_300001_SM_100013GridEvenShareIiEENSZ_9GridQueueIjEESC_EEEvDpT0_(
	.param .align 8 .b8 _ZN6thrust24THRUST_300001_SM_1000_NS8cuda_cub4core6detail13_kernel_agentINS1_8__reduce11ReduceAgentINS0_18transform_iteratorINS1_9__extrema12arg_minmax_fI9key_valuel17compare_key_valueE15duplicate_tupleENS0_12zip_iteratorIN4cuda3std3__45tupleIJNS0_6detail15normal_iteratorINS0_10device_ptrISA_EEEENS0_17counting_iteratorIlNS0_11use_defaultESP_SP_EEEEEEENSI_IJNSI_IJSA_lEEEST_EEESU_EEPSU_SU_iSC_EEJSV_SW_iN3cub18CUB_300001_SM_100013GridEvenShareIiEENSZ_9GridQueueIjEESC_EEEvDpT0__param_0[24],
	.param .u64 .ptr .align 1 _ZN6thrust24THRUST_300001_SM_1000_NS8cuda_cub4core6detail13_kernel_agentINS1_8__reduce11ReduceAgentINS0_18transform_iteratorINS1_9__extrema12arg_minmax_fI9key_valuel17compare_key_valueE15duplicate_tupleENS0_12zip_iteratorIN4cuda3std3__45tupleIJNS0_6detail15normal_iteratorINS0_10device_ptrISA_EEEENS0_17counting_iteratorIlNS0_11use_defaultESP_SP_EEEEEEENSI_IJNSI_IJSA_lEEEST_EEESU_EEPSU_SU_iSC_EEJSV_SW_iN3cub18CUB_300001_SM_100013GridEvenShareIiEENSZ_9GridQueueIjEESC_EEEvDpT0__param_1,
	.param .u32 _ZN6thrust24THRUST_300001_SM_1000_NS8cuda_cub4core6detail13_kernel_agentINS1_8__reduce11ReduceAgentINS0_18transform_iteratorINS1_9__extrema12arg_minmax_fI9key_valuel17compare_key_valueE15duplicate_tupleENS0_12zip_iteratorIN4cuda3std3__45tupleIJNS0_6detail15normal_iteratorINS0_10device_ptrISA_EEEENS0_17counting_iteratorIlNS0_11use_defaultESP_SP_EEEEEEENSI_IJNSI_IJSA_lEEEST_EEESU_EEPSU_SU_iSC_EEJSV_SW_iN3cub18CUB_300001_SM_100013GridEvenShareIiEENSZ_9GridQueueIjEESC_EEEvDpT0__param_2,
	.param .align 4 .b8 _ZN6thrust24THRUST_300001_SM_1000_NS8cuda_cub4core6detail13_kernel_agentINS1_8__reduce11ReduceAgentINS0_18transform_iteratorINS1_9__extrema12arg_minmax_fI9key_valuel17compare_key_valueE15duplicate_tupleENS0_12zip_iteratorIN4cuda3std3__45tupleIJNS0_6detail15normal_iteratorINS0_10device_ptrISA_EEEENS0_17counting_iteratorIlNS0_11use_defaultESP_SP_EEEEEEENSI_IJNSI_IJSA_lEEEST_EEESU_EEPSU_SU_iSC_EEJSV_SW_iN3cub18CUB_300001_SM_100013GridEvenShareIiEENSZ_9GridQueueIjEESC_EEEvDpT0__param_3[40],
	.param .align 8 .b8 _ZN6thrust24THRUST_300001_SM_1000_NS8cuda_cub4core6detail13_kernel_agentINS1_8__reduce11ReduceAgentINS0_18transform_iteratorINS1_9__extrema12arg_minmax_fI9key_valuel17compare_key_valueE15duplicate_tupleENS0_12zip_iteratorIN4cuda3std3__45tupleIJNS0_6detail15normal_iteratorINS0_10device_ptrISA_EEEENS0_17counting_iteratorIlNS0_11use_defaultESP_SP_EEEEEEENSI_IJNSI_IJSA_lEEEST_EEESU_EEPSU_SU_iSC_EEJSV_SW_iN3cub18CUB_300001_SM_100013GridEvenShareIiEENSZ_9GridQueueIjEESC_EEEvDpT0__param_4[8],
	.param .align 1 .b8 _ZN6thrust24THRUST_300001_SM_1000_NS8cuda_cub4core6detail13_kernel_agentINS1_8__reduce11ReduceAgentINS0_18transform_iteratorINS1_9__extrema12arg_minmax_fI9key_valuel17compare_key_valueE15duplicate_tupleENS0_12zip_iteratorIN4cuda3std3__45tupleIJNS0_6detail15normal_iteratorINS0_10device_ptrISA_EEEENS0_17counting_iteratorIlNS0_11use_defaultESP_SP_EEEEEEENSI_IJNSI_IJSA_lEEEST_EEESU_EEPSU_SU_iSC_EEJSV_SW_iN3cub18CUB_300001_SM_100013GridEvenShareIiEENSZ_9GridQueueIjEESC_EEEvDpT0__param_5[1]
)
.maxntid 256
{
	.reg .pred 	%p<342>;
	.reg .b16 	%rs<9>;
	.reg .b32 	%r<1677>;
	.reg .b64 	%rd<518>;

	ld.param.u64 	%rd334, [_ZN6thrust24THRUST_300001_SM_1000_NS8cuda_cub4core6detail13_kernel_agentINS1_8__reduce11ReduceAgentINS0_18transform_iteratorINS1_9__extrema12arg_minmax_fI9key_valuel17compare_key_valueE15duplicate_tupleENS0_12zip_iteratorIN4cuda3std3__45tupleIJNS0_6detail15normal_iteratorINS0_10device_ptrISA_EEEENS0_17counting_iteratorIlNS0_11use_defaultESP_SP_EEEEEEENSI_IJNSI_IJSA_lEEEST_EEESU_EEPSU_SU_iSC_EEJSV_SW_iN3cub18CUB_300001_SM_100013GridEvenShareIiEENSZ_9GridQueueIjEESC_EEEvDpT0__param_0+8];
	ld.param.u64 	%rd333, [_ZN6thrust24THRUST_300001_SM_1000_NS8cuda_cub4core6detail13_kernel_agentINS1_8__reduce11ReduceAgentINS0_18transform_iteratorINS1_9__extrema12arg_minmax_fI9key_valuel17compare_key_valueE15duplicate_tupleENS0_12zip_iteratorIN4cuda3std3__45tupleIJNS0_6detail15normal_iteratorINS0_10device_ptrISA_EEEENS0_17counting_iteratorIlNS0_11use_defaultESP_SP_EEEEEEENSI_IJNSI_IJSA_lEEEST_EEESU_EEPSU_SU_iSC_EEJSV_SW_iN3cub18CUB_300001_SM_100013GridEvenShareIiEENSZ_9GridQueueIjEESC_EEEvDpT0__param_0];
	ld.param.u64 	%rd336, [_ZN6thrust24THRUST_300001_SM_1000_NS8cuda_cub4core6detail13_kernel_agentINS1_8__reduce11ReduceAgentINS0_18transform_iteratorINS1_9__extrema12arg_minmax_fI9key_valuel17compare_key_valueE15duplicate_tupleENS0_12zip_iteratorIN4cuda3std3__45tupleIJNS0_6detail15normal_iteratorINS0_10device_ptrISA_EEEENS0_17counting_iteratorIlNS0_11use_defaultESP_SP_EEEEEEENSI_IJNSI_IJSA_lEEEST_EEESU_EEPSU_SU_iSC_EEJSV_SW_iN3cub18CUB_300001_SM_100013GridEvenShareIiEENSZ_9GridQueueIjEESC_EEEvDpT0__param_4];
	ld.param.u32 	%r714, [_ZN6thrust24THRUST_300001_SM_1000_NS8cuda_cub4core6detail13_kernel_agentINS1_8__reduce11ReduceAgentINS0_18transform_iteratorINS1_9__extrema12arg_minmax_fI9key_valuel17compare_key_valueE15duplicate_tupleENS0_12zip_iteratorIN4cuda3std3__45tupleIJNS0_6detail15normal_iteratorINS0_10device_ptrISA_EEEENS0_17counting_iteratorIlNS0_11use_defaultESP_SP_EEEEEEENSI_IJNSI_IJSA_lEEEST_EEESU_EEPSU_SU_iSC_EEJSV_SW_iN3cub18CUB_300001_SM_100013GridEvenShareIiEENSZ_9GridQueueIjEESC_EEEvDpT0__param_2];
	cvta.to.global.u64 	%rd1, %rd336;
	cvta.to.global.u64 	%rd2, %rd333;
	mov.u32 	%r1, %ctaid.x;
	shl.b32 	%r2, %r1, 9;
	mov.u32 	%r725, %nctaid.x;
	shl.b32 	%r3, %r725, 9;
	add.s32 	%r726, %r2, 512;
	setp.le.s32 	%p1, %r726, %r714;
	@%p1 bra 	$L__BB9_208;
	sub.s32 	%r4, %r714, %r2;
	mov.u32 	%r5, %tid.x;
	setp.ge.s32 	%p138, %r5, %r4;
	mov.b32 	%r1420, 0;
	mov.b64 	%rd395, 0;
	mov.u32 	%r1421, %r1420;
	mov.u32 	%r1388, %r5;
	@%p138 bra 	$L__BB9_3;
	add.s32 	%r949, %r2, %r5;
	cvt.s64.s32 	%rd359, %r949;
	mul.wide.s32 	%rd360, %r949, 8;
	add.s64 	%rd361, %rd2, %rd360;
	add.s64 	%rd395, %rd334, %rd359;
	ld.global.u32 	%r1421, [%rd361];
	ld.global.u32 	%r1420, [%rd361+4];
	add.s32 	%r1388, %r5, 256;
$L__BB9_3:
	setp.ge.s32 	%p139, %r1388, %r4;
	mov.u64 	%rd394, %rd395;
	mov.u32 	%r1418, %r1420;
	mov.u32 	%r1419, %r1421;
	@%p139 bra 	$L__BB9_40;
	not.b32 	%r951, %r1388;
	add.s32 	%r952, %r714, %r951;
	sub.s32 	%r12, %r952, %r2;
	and.b32  	%r953, %r12, 768;
	setp.eq.s32 	%p140, %r953, 768;
	mov.u32 	%r1419, %r1421;
	mov.u32 	%r1418, %r1420;
	mov.u64 	%rd394, %rd395;
	@%p140 bra 	$L__BB9_13;
	add.s32 	%r1378, %r1388, %r2;
	add.s64 	%rd6, %rd2, 4;
	shr.u32 	%r954, %r12, 8;
	add.s32 	%r955, %r954, 1;
	and.b32  	%r956, %r955, 3;
	neg.s32 	%r1377, %r956;
	mov.u32 	%r1419, %r1421;
	mov.u32 	%r1418, %r1420;
	mov.u64 	%rd394, %rd395;
$L__BB9_6:
	.pragma "nounroll";
	mov.u64 	%rd8, %rd395;
	mov.u32 	%r21, %r1420;
	mov.u32 	%r20, %r1421;
	mov.u64 	%rd7, %rd394;
	mov.u32 	%r19, %r1418;
	mov.u32 	%r18, %r1419;
	cvt.s64.s32 	%rd363, %r1378;
	add.s64 	%rd9, %rd334, %rd363;
	mul.wide.s32 	%rd364, %r1378, 8;
	add.s64 	%rd365, %rd6, %rd364;
	ld.global.u32 	%r22, [%rd365+-4];
	ld.global.u32 	%r23, [%rd365];
	setp.lt.s32 	%p141, %r18, %r22;
	@%p141 bra 	$L__BB9_9;
	setp.lt.s32 	%p142, %r22, %r18;
	mov.u64 	%rd394, %rd9;
	mov.u32 	%r1418, %r23;
	mov.u32 	%r1419, %r22;
	@%p142 bra 	$L__BB9_9;
	setp.lt.s64 	%p143, %rd7, %rd9;
	min.s64 	%rd394, %rd7, %rd9;
	selp.b32 	%r1418, %r19, %r23, %p143;
	selp.b32 	%r1419, %r18, %r22, %p143;
$L__BB9_9:
	setp.lt.s32 	%p144, %r20, %r22;
	mov.u64 	%rd395, %rd9;
	mov.u32 	%r1420, %r23;
	mov.u32 	%r1421, %r22;
	@%p144 bra 	$L__BB9_12;
	setp.lt.s32 	%p145, %r22, %r20;
	mov.u64 	%rd395, %rd8;
	mov.u32 	%r1420, %r21;
	mov.u32 	%r1421, %r20;
	@%p145 bra 	$L__BB9_12;
	setp.lt.s64 	%p146, %rd8, %rd9;
	min.s64 	%rd395, %rd8, %rd9;
	selp.b32 	%r1420, %r21, %r23, %p146;
	selp.b32 	%r1421, %r20, %r22, %p146;
$L__BB9_12:
	add.s32 	%r1388, %r1388, 256;
	add.s32 	%r1378, %r1378, 256;
	add.s32 	%r1377, %r1377, 1;
	setp.ne.s32 	%p147, %r1377, 0;
	@%p147 bra 	$L__BB9_6;
$L__BB9_13:
	setp.lt.u32 	%p148, %r12, 768;
	@%p148 bra 	$L__BB9_40;
	add.s32 	%r1397, %r1388, %r2;
	add.s32 	%r1400, %r1397, 256;
	add.s32 	%r1399, %r1397, 512;
	add.s32 	%r1398, %r1397, 768;
$L__BB9_15:
	cvt.s64.s32 	%rd366, %r1400;
	add.s64 	%rd20, %rd334, %rd366;
	cvt.s64.s32 	%rd367, %r1399;
	add.s64 	%rd21, %rd334, %rd367;
	cvt.s64.s32 	%rd368, %r1398;
	add.s64 	%rd22, %rd334, %rd368;
	cvt.s64.s32 	%rd369, %r1397;
	add.s64 	%rd23, %rd334, %rd369;
	mul.wide.s32 	%rd370, %r1397, 8;
	cvta.to.global.u64 	%rd371, %rd333;
	add.s64 	%rd372, %rd371, %rd370;
	add.s64 	%rd24, %rd372, 4096;
	ld.global.u32 	%r57, [%rd372];
	ld.global.u32 	%r58, [%rd372+4];
	setp.lt.s32 	%p149, %r1419, %r57;
	mov.u64 	%rd388, %rd394;
	mov.u32 	%r1406, %r1418;
	mov.u32 	%r1407, %r1419;
	@%p149 bra 	$L__BB9_18;
	setp.lt.s32 	%p150, %r57, %r1419;
	mov.u64 	%rd388, %rd23;
	mov.u32 	%r1406, %r58;
	mov.u32 	%r1407, %r57;
	@%p150 bra 	$L__BB9_18;
	setp.lt.s64 	%p151, %rd394, %rd23;
	min.s64 	%rd388, %rd394, %rd23;
	selp.b32 	%r1406, %r1418, %r58, %p151;
	selp.b32 	%r1407, %r1419, %r57, %p151;
$L__BB9_18:
	setp.lt.s32 	%p152, %r1421, %r57;
	mov.u64 	%rd389, %rd23;
	mov.u32 	%r1408, %r58;
	mov.u32 	%r1409, %r57;
	@%p152 bra 	$L__BB9_21;
	setp.lt.s32 	%p153, %r57, %r1421;
	mov.u64 	%rd389, %rd395;
	mov.u32 	%r1408, %r1420;
	mov.u32 	%r1409, %r1421;
	@%p153 bra 	$L__BB9_21;
	setp.lt.s64 	%p154, %rd395, %rd23;
	min.s64 	%rd389, %rd395, %rd23;
	selp.b32 	%r1408, %r1420, %r58, %p154;
	selp.b32 	%r1409, %r1421, %r57, %p154;
$L__BB9_21:
	ld.global.u32 	%r67, [%rd24+-2048];
	ld.global.u32 	%r68, [%rd24+-2044];
	setp.lt.s32 	%p155, %r1407, %r67;
	mov.u64 	%rd390, %rd388;
	mov.u32 	%r1410, %r1406;
	mov.u32 	%r1411, %r1407;
	@%p155 bra 	$L__BB9_24;
	setp.lt.s32 	%p156, %r67, %r1407;
	mov.u64 	%rd390, %rd20;
	mov.u32 	%r1410, %r68;
	mov.u32 	%r1411, %r67;
	@%p156 bra 	$L__BB9_24;
	setp.lt.s64 	%p157, %rd388, %rd20;
	min.s64 	%rd390, %rd388, %rd20;
	selp.b32 	%r1410, %r1406, %r68, %p157;
	selp.b32 	%r1411, %r1407, %r67, %p157;
$L__BB9_24:
	setp.lt.s32 	%p158, %r1409, %r67;
	mov.u64 	%rd391, %rd20;
	mov.u32 	%r1412, %r68;
	mov.u32 	%r1413, %r67;
	@%p158 bra 	$L__BB9_27;
	setp.lt.s32 	%p159, %r67, %r1409;
	mov.u64 	%rd391, %rd389;
	mov.u32 	%r1412, %r1408;
	mov.u32 	%r1413, %r1409;
	@%p159 bra 	$L__BB9_27;
	setp.lt.s64 	%p160, %rd389, %rd20;
	min.s64 	%rd391, %rd389, %rd20;
	selp.b32 	%r1412, %r1408, %r68, %p160;
	selp.b32 	%r1413, %r1409, %r67, %p160;
$L__BB9_27:
	ld.global.u32 	%r77, [%rd24];
	ld.global.u32 	%r78, [%rd24+4];
	setp.lt.s32 	%p161, %r1411, %r77;
	mov.u64 	%rd392, %rd390;
	mov.u32 	%r1414, %r1410;
	mov.u32 	%r1415, %r1411;
	@%p161 bra 	$L__BB9_30;
	setp.lt.s32 	%p162, %r77, %r1411;
	mov.u64 	%rd392, %rd21;
	mov.u32 	%r1414, %r78;
	mov.u32 	%r1415, %r77;
	@%p162 bra 	$L__BB9_30;
	setp.lt.s64 	%p163, %rd390, %rd21;
	min.s64 	%rd392, %rd390, %rd21;
	selp.b32 	%r1414, %r1410, %r78, %p163;
	selp.b32 	%r1415, %r1411, %r77, %p163;
$L__BB9_30:
	setp.lt.s32 	%p164, %r1413, %r77;
	mov.u64 	%rd393, %rd21;
	mov.u32 	%r1416, %r78;
	mov.u32 	%r1417, %r77;
	@%p164 bra 	$L__BB9_33;
	setp.lt.s32 	%p165, %r77, %r1413;
	mov.u64 	%rd393, %rd391;
	mov.u32 	%r1416, %r1412;
	mov.u32 	%r1417, %r1413;
	@%p165 bra 	$L__BB9_33;
	setp.lt.s64 	%p166, %rd391, %rd21;
	min.s64 	%rd393, %rd391, %rd21;
	selp.b32 	%r1416, %r1412, %r78, %p166;
	selp.b32 	%r1417, %r1413, %r77, %p166;
$L__BB9_33:
	ld.global.u32 	%r87, [%rd24+2048];
	ld.global.u32 	%r88, [%rd24+2052];
	setp.lt.s32 	%p167, %r1415, %r87;
	mov.u64 	%rd394, %rd392;
	mov.u32 	%r1418, %r1414;
	mov.u32 	%r1419, %r1415;
	@%p167 bra 	$L__BB9_36;
	setp.lt.s32 	%p168, %r87, %r1415;
	mov.u64 	%rd394, %rd22;
	mov.u32 	%r1418, %r88;
	mov.u32 	%r1419, %r87;
	@%p168 bra 	$L__BB9_36;
	setp.lt.s64 	%p169, %rd392, %rd22;
	min.s64 	%rd394, %rd392, %rd22;
	selp.b32 	%r1418, %r1414, %r88, %p169;
	selp.b32 	%r1419, %r1415, %r87, %p169;
$L__BB9_36:
	setp.lt.s32 	%p170, %r1417, %r87;
	mov.u64 	%rd395, %rd22;
	mov.u32 	%r1420, %r88;
	mov.u32 	%r1421, %r87;
	@%p170 bra 	$L__BB9_39;
	setp.lt.s32 	%p171, %r87, %r1417;
	mov.u64 	%rd395, %rd393;
	mov.u32 	%r1420, %r1416;
	mov.u32 	%r1421, %r1417;
	@%p171 bra 	$L__BB9_39;
	setp.lt.s64 	%p172, %rd393, %rd22;
	min.s64 	%rd395, %rd393, %rd22;
	selp.b32 	%r1420, %r1416, %r88, %p172;
	selp.b32 	%r1421, %r1417, %r87, %p172;
$L__BB9_39:
	add.s32 	%r1388, %r1388, 1024;
	add.s32 	%r1400, %r1400, 1024;
	add.s32 	%r1399, %r1399, 1024;
	add.s32 	%r1398, %r1398, 1024;
	add.s32 	%r1397, %r1397, 1024;
	setp.lt.s32 	%p173, %r1388, %r4;
	@%p173 bra 	$L__BB9_15;
$L__BB9_40:
	setp.lt.s32 	%p174, %r4, 256;
	@%p174 bra 	$L__BB9_121;
	// begin inline asm
	mov.u32 %r1169, %laneid;
	// end inline asm
	mov.b32 	%r1207, 1;
	mov.b32 	%r1208, 31;
	mov.b32 	%r1209, -1;
	// begin inline asm
	shfl.sync.down.b32 %r1170, %r1419, %r1207, %r1208, %r1209;
	// end inline asm
	// begin inline asm
	shfl.sync.down.b32 %r1175, %r1418, %r1207, %r1208, %r1209;
	// end inline asm
	mov.b64 	{%r1181, %r1186}, %rd394;
	// begin inline asm
	shfl.sync.down.b32 %r1180, %r1181, %r1207, %r1208, %r1209;
	// end inline asm
	// begin inline asm
	shfl.sync.down.b32 %r1185, %r1186, %r1207, %r1208, %r1209;
	// end inline asm
	mov.b64 	%rd43, {%r1180, %r1185};
	// begin inline asm
	shfl.sync.down.b32 %r1190, %r1421, %r1207, %r1208, %r1209;
	// end inline asm
	// begin inline asm
	shfl.sync.down.b32 %r1195, %r1420, %r1207, %r1208, %r1209;
	// end inline asm
	mov.b64 	{%r1201, %r1206}, %rd395;
	// begin inline asm
	shfl.sync.down.b32 %r1200, %r1201, %r1207, %r1208, %r1209;
	// end inline asm
	// begin inline asm
	shfl.sync.down.b32 %r1205, %r1206, %r1207, %r1208, %r1209;
	// end inline asm
	mov.b64 	%rd44, {%r1200, %r1205};
	setp.gt.s32 	%p262, %r1169, 30;
	mov.u64 	%rd399, %rd395;
	mov.u32 	%r1428, %r1420;
	mov.u32 	%r1429, %r1421;
	mov.u64 	%rd445, %rd394;
	mov.u32 	%r1521, %r1418;
	mov.u32 	%r1520, %r1419;
	@%p262 bra 	$L__BB9_48;
	setp.lt.s32 	%p263, %r1419, %r1170;
	mov.u64 	%rd445, %rd394;
	mov.u32 	%r1521, %r1418;
	mov.u32 	%r1520, %r1419;
	@%p263 bra 	$L__BB9_45;
	setp.lt.s32 	%p264, %r1170, %r1419;
	mov.u64 	%rd445, %rd43;
	mov.u32 	%r1521, %r1175;
	mov.u32 	%r1520, %r1170;
	@%p264 bra 	$L__BB9_45;
	setp.lt.s64 	%p265, %rd394, %rd43;
	min.s64 	%rd445, %rd394, %rd43;
	selp.b32 	%r1521, %r1418, %r1175, %p265;
	selp.b32 	%r1520, %r1419, %r1170, %p265;
$L__BB9_45:
	setp.lt.s32 	%p266, %r1421, %r1190;
	mov.u64 	%rd399, %rd44;
	mov.u32 	%r1428, %r1195;
	mov.u32 	%r1429, %r1190;
	@%p266 bra 	$L__BB9_48;
	setp.lt.s32 	%p267, %r1190, %r1421;
	mov.u64 	%rd399, %rd395;
	mov.u32 	%r1428, %r1420;
	mov.u32 	%r1429, %r1421;
	@%p267 bra 	$L__BB9_48;
	setp.lt.s64 	%p268, %rd395, %rd44;
	min.s64 	%rd399, %rd395, %rd44;
	selp.b32 	%r1428, %r1420, %r1195, %p268;
	selp.b32 	%r1429, %r1421, %r1190, %p268;
$L__BB9_48:
	mov.b32 	%r1247, 2;
	mov.b32 	%r1248, 31;
	mov.b32 	%r1249, -1;
	// begin inline asm
	shfl.sync.down.b32 %r1210, %r1520, %r1247, %r1248, %r1249;
	// end inline asm
	// begin inline asm
	shfl.sync.down.b32 %r1215, %r1521, %r1247, %r1248, %r1249;
	// end inline asm
	mov.b64 	{%r1221, %r1226}, %rd445;
	// begin inline asm
	shfl.sync.down.b32 %r1220, %r1221, %r1247, %r1248, %r1249;
	// end inline asm
	// begin inline asm
	shfl.sync.down.b32 %r1225, %r1226, %r1247, %r1248, %r1249;
	// end inline asm
	mov.b64 	%rd50, {%r1220, %r1225};
	// begin inline asm
	shfl.sync.down.b32 %r1230, %r1429, %r1247, %r1248, %r1249;
	// end inline asm
	// begin inline asm
	shfl.sync.down.b32 %r1235, %r1428, %r1247, %r1248, %r1249;
	// end inline asm
	mov.b64 	{%r1241, %r1246}, %rd399;
	// begin inline asm
	shfl.sync.down.b32 %r1240, %r1241, %r1247, %r1248, %r1249;
	// end inline asm
	// begin inline asm
	shfl.sync.down.b32 %r1245, %r1246, %r1247, %r1248, %r1249;
	// end inline asm
	mov.b64 	%rd51, {%r1240, %r1245};
	setp.gt.s32 	%p269, %r1169, 29;
	mov.u64 	%rd402, %rd399;
	mov.u32 	%r1434, %r1428;
	mov.u32 	%r1435, %r1429;
	@%p269 bra 	$L__BB9_55;
	setp.lt.s32 	%p270, %r1520, %r1210;
	mov.u64 	%rd401, %rd445;
	mov.u32 	%r1432, %r1521;
	mov.u32 	%r1433, %r1520;
	@%p270 bra 	$L__BB9_52;
	setp.lt.s32 	%p271, %r1210, %r1520;
	mov.u64 	%rd401, %rd50;
	mov.u32 	%r1432, %r1215;
	mov.u32 	%r1433, %r1210;
	@%p271 bra 	$L__BB9_52;
	setp.lt.s64 	%p272, %rd445, %rd50;
	min.s64 	%rd401, %rd445, %rd50;
	selp.b32 	%r1432, %r1521, %r1215, %p272;
	selp.b32 	%r1433, %r1520, %r1210, %p272;
$L__BB9_52:
	setp.lt.s32 	%p273, %r1429, %r1230;
	mov.u64 	%rd402, %rd51;
	mov.u32 	%r1434, %r1235;
	mov.u32 	%r1435, %r1230;
	mov.u64 	%rd445, %rd401;
	mov.u32 	%r1521, %r1432;
	mov.u32 	%r1520, %r1433;
	@%p273 bra 	$L__BB9_55;
	setp.lt.s32 	%p274, %r1230, %r1429;
	mov.u64 	%rd402, %rd399;
	mov.u32 	%r1434, %r1428;
	mov.u32 	%r1435, %r1429;
	mov.u64 	%rd445, %rd401;
	mov.u32 	%r1521, %r1432;
	mov.u32 	%r1520, %r1433;
	@%p274 bra 	$L__BB9_55;
	setp.lt.s64 	%p275, %rd399, %rd51;
	min.s64 	%rd402, %rd399, %rd51;
	selp.b32 	%r1434, %r1428, %r1235, %p275;
	selp.b32 	%r1435, %r1429, %r1230, %p275;
	mov.u64 	%rd445, %rd401;
	mov.u32 	%r1521, %r1432;
	mov.u32 	%r1520, %r1433;
$L__BB9_55:
	mov.b32 	%r1287, 4;
	mov.b32 	%r1288, 31;
	mov.b32 	%r1289, -1;
	// begin inline asm
	shfl.sync.down.b32 %r1250, %r1520, %r1287, %r1288, %r1289;
	// end inline asm
	// begin inline asm
	shfl.sync.down.b32 %r1255, %r1521, %r1287, %r1288, %r1289;
	// end inline asm
	mov.b64 	{%r1261, %r1266}, %rd445;
	// begin inline asm
	shfl.sync.down.b32 %r1260, %r1261, %r1287, %r1288, %r1289;
	// end inline asm
	// begin inline asm
	shfl.sync.down.b32 %r1265, %r1266, %r1287, %r1288, %r1289;
	// end inline asm
	mov.b64 	%rd57, {%r1260, %r1265};
	// begin inline asm
	shfl.sync.down.b32 %r1270, %r1435, %r1287, %r1288, %r1289;
	// end inline asm
	// begin inline asm
	shfl.sync.down.b32 %r1275, %r1434, %r1287, %r1288, %r1289;
	// end inline asm
	mov.b64 	{%r1281, %r1286}, %rd402;
	// begin inline asm
	shfl.sync.down.b32 %r1280, %r1281, %r1287, %r1288, %r1289;
	// end inline asm
	// begin inline asm
	shfl.sync.down.b32 %r1285, %r1286, %r1287, %r1288, %r1289;
	// end inline asm
	mov.b64 	%rd58, {%r1280, %r1285};
	setp.gt.s32 	%p276, %r1169, 27;
	mov.u64 	%rd405, %rd402;
	mov.u32 	%r1440, %r1434;
	mov.u32 	%r1441, %r1435;
	@%p276 bra 	$L__BB9_62;
	setp.lt.s32 	%p277, %r1520, %r1250;
	mov.u64 	%rd404, %rd445;
	mov.u32 	%r1438, %r1521;
	mov.u32 	%r1439, %r1520;
	@%p277 bra 	$L__BB9_59;
	setp.lt.s32 	%p278, %r1250, %r1520;
	mov.u64 	%rd404, %rd57;
	mov.u32 	%r1438, %r1255;
	mov.u32 	%r1439, %r1250;
	@%p278 bra 	$L__BB9_59;
	setp.lt.s64 	%p279, %rd445, %rd57;
	min.s64 	%rd404, %rd445, %rd57;
	selp.b32 	%r1438, %r1521, %r1255, %p279;
	selp.b32 	%r1439, %r1520, %r1250, %p279;
$L__BB9_59:
	setp.lt.s32 	%p280, %r1435, %r1270;
	mov.u64 	%rd405, %rd58;
	mov.u32 	%r1440, %r1275;
	mov.u32 	%r1441, %r1270;
	mov.u64 	%rd445, %rd404;
	mov.u32 	%r1521, %r1438;
	mov.u32 	%r1520, %r1439;
	@%p280 bra 	$L__BB9_62;
	setp.lt.s32 	%p281, %r1270, %r1435;
	mov.u64 	%rd405, %rd402;
	mov.u32 	%r1440, %r1434;
	mov.u32 	%r1441, %r1435;
	mov.u64 	%rd445, %rd404;
	mov.u32 	%r1521, %r1438;
	mov.u32 	%r1520, %r1439;
	@%p281 bra 	$L__BB9_62;
	setp.lt.s64 	%p282, %rd402, %rd58;
	min.s64 	%rd405, %rd402, %rd58;
	selp.b32 	%r1440, %r1434, %r1275, %p282;
	selp.b32 	%r1441, %r1435, %r1270, %p282;
	mov.u64 	%rd445, %rd404;
	mov.u32 	%r1521, %r1438;
	mov.u32 	%r1520, %r1439;
$L__BB9_62:
	mov.b32 	%r1327, 8;
	mov.b32 	%r1328, 31;
	mov.b32 	%r1329, -1;
	// begin inline asm
	shfl.sync.down.b32 %r1290, %r1520, %r1327, %r1328, %r1329;
	// end inline asm
	// begin inline asm
	shfl.sync.down.b32 %r1295, %r1521, %r1327, %r1328, %r1329;
	// end inline asm
	mov.b64 	{%r1301, %r1306}, %rd445;
	// begin inline asm
	shfl.sync.down.b32 %r1300, %r1301, %r1327, %r1328, %r1329;
	// end inline asm
	// begin inline asm
	shfl.sync.down.b32 %r1305, %r1306, %r1327, %r1328, %r1329;
	// end inline asm
	mov.b64 	%rd64, {%r1300, %r1305};
	// begin inline asm
	shfl.sync.down.b32 %r1310, %r1441, %r1327, %r1328, %r1329;
	// end inline asm
	// begin inline asm
	shfl.sync.down.b32 %r1315, %r1440, %r1327, %r1328, %r1329;
	// end inline asm
	mov.b64 	{%r1321, %r1326}, %rd405;
	// begin inline asm
	shfl.sync.down.b32 %r1320, %r1321, %r1327, %r1328, %r1329;
	// end inline asm
	// begin inline asm
	shfl.sync.down.b32 %r1325, %r1326, %r1327, %r1328, %r1329;
	// end inline asm
	mov.b64 	%rd65, {%r1320, %r1325};
	setp.gt.s32 	%p283, %r1169, 23;
	mov.u64 	%rd408, %rd405;
	mov.u32 	%r1446, %r1440;
	mov.u32 	%r1447, %r1441;
	@%p283 bra 	$L__BB9_69;
	setp.lt.s32 	%p284, %r1520, %r1290;
	mov.u64 	%rd407, %rd445;
	mov.u32 	%r1444, %r1521;
	mov.u32 	%r1445, %r1520;
	@%p284 bra 	$L__BB9_66;
	setp.lt.s32 	%p285, %r1290, %r1520;
	mov.u64 	%rd407, %rd64;
	mov.u32 	%r1444, %r1295;
	mov.u32 	%r1445, %r1290;
	@%p285 bra 	$L__BB9_66;
	setp.lt.s64 	%p286, %rd445, %rd64;
	min.s64 	%rd407, %rd445, %rd64;
	selp.b32 	%r1444, %r1521, %r1295, %p286;
	selp.b32 	%r1445, %r1520, %r1290, %p286;
$L__BB9_66:
	setp.lt.s32 	%p287, %r1441, %r1310;
	mov.u64 	%rd408, %rd65;
	mov.u32 	%r1446, %r1315;
	mov.u32 	%r1447, %r1310;
	mov.u64 	%rd445, %rd407;
	mov.u32 	%r1521, %r1444;
	mov.u32 	%r1520, %r1445;
	@%p287 bra 	$L__BB9_69;
	setp.lt.s32 	%p288, %r1310, %r1441;
	mov.u64 	%rd408, %rd405;
	mov.u32 	%r1446, %r1440;
	mov.u32 	%r1447, %r1441;
	mov.u64 	%rd445, %rd407;
	mov.u32 	%r1521, %r1444;
	mov.u32 	%r1520, %r1445;
	@%p288 bra 	$L__BB9_69;
	setp.lt.s64 	%p289, %rd405, %rd65;
	min.s64 	%rd408, %rd405, %rd65;
	selp.b32 	%r1446, %r1440, %r1315, %p289;
	selp.b32 	%r1447, %r1441, %r1310, %p289;
	mov.u64 	%rd445, %rd407;
	mov.u32 	%r1521, %r1444;
	mov.u32 	%r1520, %r1445;
$L__BB9_69:
	mov.b32 	%r1367, 16;
	mov.b32 	%r1368, 31;
	mov.b32 	%r1369, -1;
	// begin inline asm
	shfl.sync.down.b32 %r1330, %r1520, %r1367, %r1368, %r1369;
	// end inline asm
	// begin inline asm
	shfl.sync.down.b32 %r1335, %r1521, %r1367, %r1368, %r1369;
	// end inline asm
	mov.b64 	{%r1341, %r1346}, %rd445;
	// begin inline asm
	shfl.sync.down.b32 %r1340, %r1341, %r1367, %r1368, %r1369;
	// end inline asm
	// begin inline asm
	shfl.sync.down.b32 %r1345, %r1346, %r1367, %r1368, %r1369;
	// end inline asm
	mov.b64 	%rd71, {%r1340, %r1345};
	// begin inline asm
	shfl.sync.down.b32 %r1350, %r1447, %r1367, %r1368, %r1369;
	// end inline asm
	// begin inline asm
	shfl.sync.down.b32 %r1355, %r1446, %r1367, %r1368, %r1369;
	// end inline asm
	mov.b64 	{%r1361, %r1366}, %rd408;
	// begin inline asm
	shfl.sync.down.b32 %r1360, %r1361, %r1367, %r1368, %r1369;
	// end inline asm
	// begin inline asm
	shfl.sync.down.b32 %r1365, %r1366, %r1367, %r1368, %r1369;
	// end inline asm
	mov.b64 	%rd72, {%r1360, %r1365};
	setp.gt.s32 	%p290, %r1169, 15;
	mov.u64 	%rd516, %rd408;
	mov.u32 	%r1673, %r1446;
	mov.u32 	%r1674, %r1447;
	@%p290 bra 	$L__BB9_76;
	setp.lt.s32 	%p291, %r1520, %r1330;
	mov.u64 	%rd410, %rd445;
	mov.u32 	%r1450, %r1521;
	mov.u32 	%r1451, %r1520;
	@%p291 bra 	$L__BB9_73;
	setp.lt.s32 	%p292, %r1330, %r1520;
	mov.u64 	%rd410, %rd71;
	mov.u32 	%r1450, %r1335;
	mov.u32 	%r1451, %r1330;
	@%p292 bra 	$L__BB9_73;
	setp.lt.s64 	%p293, %rd445, %rd71;
	min.s64 	%rd410, %rd445, %rd71;
	selp.b32 	%r1450, %r1521, %r1335, %p293;
	selp.b32 	%r1451, %r1520, %r1330, %p293;
$L__BB9_73:
	setp.lt.s32 	%p294, %r1447, %r1350;
	mov.u64 	%rd516, %rd72;
	mov.u32 	%r1673, %r1355;
	mov.u32 	%r1674, %r1350;
	mov.u64 	%rd445, %rd410;
	mov.u32 	%r1521, %r1450;
	mov.u32 	%r1520, %r1451;
	@%p294 bra 	$L__BB9_76;
	setp.lt.s32 	%p295, %r1350, %r1447;
	mov.u64 	%rd516, %rd408;
	mov.u32 	%r1673, %r1446;
	mov.u32 	%r1674, %r1447;
	mov.u64 	%rd445, %rd410;
	mov.u32 	%r1521, %r1450;
	mov.u32 	%r1520, %r1451;
	@%p295 bra 	$L__BB9_76;
	setp.lt.s64 	%p296, %rd408, %rd72;
	min.s64 	%rd516, %rd408, %rd72;
	selp.b32 	%r1673, %r1446, %r1355, %p296;
	selp.b32 	%r1674, %r1447, %r1350, %p296;
	mov.u64 	%rd445, %rd410;
	mov.u32 	%r1521, %r1450;
	mov.u32 	%r1520, %r1451;
$L__BB9_76:
	setp.ne.s32 	%p297, %r1169, 0;
	@%p297 bra 	$L__BB9_78;
	and.b32  	%r1370, %r5, 992;
	mov.u32 	%r1371, _ZN6thrust24THRUST_300001_SM_1000_NS8cuda_cub4core6detail5shmemE;
	add.s32 	%r1372, %r1371, %r1370;
	st.shared.v2.u32 	[%r1372+8], {%r1520, %r1521};
	st.shared.u64 	[%r1372+16], %rd445;
	st.shared.v2.u32 	[%r1372+24], {%r1674, %r1673};
	st.shared.u64 	[%r1372+32], %rd516;
$L__BB9_78:
	bar.sync 	0;
	setp.ne.s32 	%p298, %r5, 0;
	@%p298 bra 	$L__BB9_344;
	ld.shared.v2.u32 	{%r177, %r178}, [_ZN6thrust24THRUST_300001_SM_1000_NS8cuda_cub4core6detail5shmemE+40];
	ld.shared.u64 	%rd78, [_ZN6thrust24THRUST_300001_SM_1000_NS8cuda_cub4core6detail5shmemE+48];
	ld.shared.v2.u32 	{%r179, %r180}, [_ZN6thrust24THRUST_300001_SM_1000_NS8cuda_cub4core6detail5shmemE+56];
	ld.shared.u64 	%rd79, [_ZN6thrust24THRUST_300001_SM_1000_NS8cuda_cub4core6detail5shmemE+64];
	setp.lt.s32 	%p299, %r1520, %r177;
	mov.u64 	%rd413, %rd445;
	mov.u32 	%r1456, %r1521;
	mov.u32 	%r1457, %r1520;
	@%p299 bra 	$L__BB9_82;
	setp.lt.s32 	%p300, %r177, %r1520;
	mov.u64 	%rd413, %rd78;
	mov.u32 	%r1456, %r178;
	mov.u32 	%r1457, %r177;
	@%p300 bra 	$L__BB9_82;
	setp.lt.s64 	%p301, %rd445, %rd78;
	min.s64 	%rd413, %rd445, %rd78;
	selp.b32 	%r1456, %r1521, %r178, %p301;
	selp.b32 	%r1457, %r1520, %r177, %p301;
$L__BB9_82:
	setp.lt.s32 	%p302, %r1674, %r179;
	mov.u64 	%rd414, %rd79;
	mov.u32 	%r1458, %r180;
	mov.u32 	%r1459, %r179;
	@%p302 bra 	$L__BB9_85;
	setp.lt.s32 	%p303, %r179, %r1674;
	mov.u64 	%rd414, %rd516;
	mov.u32 	%r1458, %r1673;
	mov.u32 	%r1459, %r1674;
	@%p303 bra 	$L__BB9_85;
	setp.lt.s64 	%p304, %rd516, %rd79;
	min.s64 	%rd414, %rd516, %rd79;
	selp.b32 	%r1458, %r1673, %r180, %p304;
	selp.b32 	%r1459, %r1674, %r179, %p304;
$L__BB9_85:
	ld.shared.v2.u32 	{%r189, %r190}, [_ZN6thrust24THRUST_300001_SM_1000_NS8cuda_cub4core6detail5shmemE+72];
	ld.shared.u64 	%rd84, [_ZN6thrust24THRUST_300001_SM_1000_NS8cuda_cub4core6detail5shmemE+80];
	ld.shared.v2.u32 	{%r191, %r192}, [_ZN6thrust24THRUST_300001_SM_1000_NS8cuda_cub4core6detail5shmemE+88];
	ld.shared.u64 	%rd85, [_ZN6thrust24THRUST_300001_SM_1000_NS8cuda_cub4core6detail5shmemE+96];
	setp.lt.s32 	%p305, %r1457, %r189;
	mov.u64 	%rd415, %rd413;
	mov.u32 	%r1460, %r1456;
	mov.u32 	%r1461, %r1457;
	@%p305 bra 	$L__BB9_88;
	setp.lt.s32 	%p306, %r189, %r1457;
	mov.u64 	%rd415, %rd84;
	mov.u32 	%r1460, %r190;
	mov.u32 	%r1461, %r189;
	@%p306 bra 	$L__BB9_88;
	setp.lt.s64 	%p307, %rd413, %rd84;
	min.s64 	%rd415, %rd413, %rd84;
	selp.b32 	%r1460, %r1456, %r190, %p307;
	selp.b32 	%r1461, %r1457, %r189, %p307;
$L__BB9_88:
	setp.lt.s32 	%p308, %r1459, %r191;
	mov.u64 	%rd416, %rd85;
	mov.u32 	%r1462, %r192;
	mov.u32 	%r1463, %r191;
	@%p308 bra 	$L__BB9_91;
	setp.lt.s32 	%p309, %r191, %r1459;
	mov.u64 	%rd416, %rd414;
	mov.u32 	%r1462, %r1458;
	mov.u32 	%r1463, %r1459;
	@%p309 bra 	$L__BB9_91;
	setp.lt.s64 	%p310, %rd414, %rd85;
	min.s64 	%rd416, %rd414, %rd85;
	selp.b32 	%r1462, %r1458, %r192, %p310;
	selp.b32 	%r1463, %r1459, %r191, %p310;
$L__BB9_91:
	ld.shared.v2.u32 	{%r201, %r202}, [_ZN6thrust24THRUST_300001_SM_1000_NS8cuda_cub4core6detail5shmemE+104];
	ld.shared.u64 	%rd90, [_ZN6thrust24THRUST_300001_SM_1000_NS8cuda_cub4core6detail5shmemE+112];
	ld.shared.v2.u32 	{%r203, %r204}, [_ZN6thrust24THRUST_300001_SM_1000_NS8cuda_cub4core6detail5shmemE+120];
	ld.shared.u64 	%rd91, [_ZN6thrust24THRUST_300001_SM_1000_NS8cuda_cub4core6detail5shmemE+128];
	setp.lt.s32 	%p311, %r1461, %r201;
	mov.u64 	%rd417, %rd415;
	mov.u32 	%r1464, %r1460;
	mov.u32 	%r1465, %r1461;
	@%p311 bra 	$L__BB9_94;
	setp.lt.s32 	%p312, %r201, %r1461;
	mov.u64 	%rd417, %rd90;
	mov.u32 	%r1464, %r202;
	mov.u32 	%r1465, %r201;
	@%p312 bra 	$L__BB9_94;
	setp.lt.s64 	%p313, %rd415, %rd90;
	min.s64 	%rd417, %rd415, %rd90;
	selp.b32 	%r1464, %r1460, %r202, %p313;
	selp.b32 	%r1465, %r1461, %r201, %p313;
$L__BB9_94:
	setp.lt.s32 	%p314, %r1463, %r203;
	mov.u64 	%rd418, %rd91;
	mov.u32 	%r1466, %r204;
	mov.u32 	%r1467, %r203;
	@%p314 bra 	$L__BB9_97;
	setp.lt.s32 	%p315, %r203, %r1463;
	mov.u64 	%rd418, %rd416;
	mov.u32 	%r1466, %r1462;
	mov.u32 	%r1467, %r1463;
	@%p315 bra 	$L__BB9_97;
	setp.lt.s64 	%p316, %rd416, %rd91;
	min.s64 	%rd418, %rd416, %rd91;
	selp.b32 	%r1466, %r1462, %r204, %p316;
	selp.b32 	%r1467, %r1463, %r203, %p316;
$L__BB9_97:
	ld.shared.v2.u32 	{%r213, %r214}, [_ZN6thrust24THRUST_300001_SM_1000_NS8cuda_cub4core6detail5shmemE+136];
	ld.shared.u64 	%rd96, [_ZN6thrust24THRUST_300001_SM_1000_NS8cuda_cub4core6detail5shmemE+144];
	ld.shared.v2.u32 	{%r215, %r216}, [_ZN6thrust24THRUST_300001_SM_1000_NS8cuda_cub4core6detail5shmemE+152];
	ld.shared.u64 	%rd97, [_ZN6thrust24THRUST_300001_SM_1000_NS8cuda_cub4core6detail5shmemE+160];
	setp.lt.s32 	%p317, %r1465, %r213;
	mov.u64 	%rd419, %rd417;
	mov.u32 	%r1468, %r1464;
	mov.u32 	%r1469, %r1465;
	@%p317 bra 	$L__BB9_100;
	setp.lt.s32 	%p318, %r213, %r1465;
	mov.u64 	%rd419, %rd96;
	mov.u32 	%r1468, %r214;
	mov.u32 	%r1469, %r213;
	@%p318 bra 	$L__BB9_100;
	setp.lt.s64 	%p319, %rd417, %rd96;
	min.s64 	%rd419, %rd417, %rd96;
	selp.b32 	%r1468, %r1464, %r214, %p319;
	selp.b32 	%r1469, %r1465, %r213, %p319;
$L__BB9_100:
	setp.lt.s32 	%p320, %r1467, %r215;
	mov.u64 	%rd420, %rd97;
	mov.u32 	%r1470, %r216;
	mov.u32 	%r1471, %r215;
	@%p320 bra 	$L__BB9_103;
	setp.lt.s32 	%p321, %r215, %r1467;
	mov.u64 	%rd420, %rd418;
	mov.u32 	%r1470, %r1466;
	mov.u32 	%r1471, %r1467;
	@%p321 bra 	$L__BB9_103;
	setp.lt.s64 	%p322, %rd418, %rd97;
	min.s64 	%rd420, %rd418, %rd97;
	selp.b32 	%r1470, %r1466, %r216, %p322;
	selp.b32 	%r1471, %r1467, %r215, %p322;
$L__BB9_103:
	ld.shared.v2.u32 	{%r225, %r226}, [_ZN6thrust24THRUST_300001_SM_1000_NS8cuda_cub4core6detail5shmemE+168];
	ld.shared.u64 	%rd102, [_ZN6thrust24THRUST_300001_SM_1000_NS8cuda_cub4core6detail5shmemE+176];
	ld.shared.v2.u32 	{%r227, %r228}, [_ZN6thrust24THRUST_300001_SM_1000_NS8cuda_cub4core6detail5shmemE+184];
	ld.shared.u64 	%rd103, [_ZN6thrust24THRUST_300001_SM_1000_NS8cuda_cub4core6detail5shmemE+192];
	setp.lt.s32 	%p323, %r1469, %r225;
	mov.u64 	%rd421, %rd419;
	mov.u32 	%r1472, %r1468;
	mov.u32 	%r1473, %r1469;
	@%p323 bra 	$L__BB9_106;
	setp.lt.s32 	%p324, %r225, %r1469;
	mov.u64 	%rd421, %rd102;
	mov.u32 	%r1472, %r226;
	mov.u32 	%r1473, %r225;
	@%p324 bra 	$L__BB9_106;
	setp.lt.s64 	%p325, %rd419, %rd102;
	min.s64 	%rd421, %rd419, %rd102;
	selp.b32 	%r1472, %r1468, %r226, %p325;
	selp.b32 	%r1473, %r1469, %r225, %p325;
$L__BB9_106:
	setp.lt.s32 	%p326, %r1471, %r227;
	mov.u64 	%rd422, %rd103;
	mov.u32 	%r1474, %r228;
	mov.u32 	%r1475, %r227;
	@%p326 bra 	$L__BB9_109;
	setp.lt.s32 	%p327, %r227, %r1471;
	mov.u64 	%rd422, %rd420;
	mov.u32 	%r1474, %r1470;
	mov.u32 	%r1475, %r1471;
	@%p327 bra 	$L__BB9_109;
	setp.lt.s64 	%p328, %rd420, %rd103;
	min.s64 	%rd422, %rd420, %rd103;
	selp.b32 	%r1474, %r1470, %r228, %p328;
	selp.b32 	%r1475, %r1471, %r227, %p328;
$L__BB9_109:
	ld.shared.v2.u32 	{%r237, %r238}, [_ZN6thrust24THRUST_300001_SM_1000_NS8cuda_cub4core6detail5shmemE+200];
	ld.shared.u64 	%rd108, [_ZN6thrust24THRUST_300001_SM_1000_NS8cuda_cub4core6detail5shmemE+208];
	ld.shared.v2.u32 	{%r239, %r240}, [_ZN6thrust24THRUST_300001_SM_1000_NS8cuda_cub4core6detail5shmemE+216];
	ld.shared.u64 	%rd109, [_ZN6thrust24THRUST_300001_SM_1000_NS8cuda_cub4core6detail5shmemE+224];
	setp.lt.s32 	%p329, %r1473, %r237;
	mov.u32 	%r1476, %r1473;
	mov.u32 	%r1477, %r1472;
	mov.u64 	%rd423, %rd421;
	@%p329 bra 	$L__BB9_112;
	setp.lt.s32 	%p330, %r237, %r1473;
	mov.u32 	%r1476, %r237;
	mov.u32 	%r1477, %r238;
	mov.u64 	%rd423, %rd108;
	@%p330 bra 	$L__BB9_112;
	setp.lt.s64 	%p331, %rd421, %rd108;
	selp.b32 	%r1476, %r1473, %r237, %p331;
	selp.b32 	%r1477, %r1472, %r238, %p331;
	min.s64 	%rd423, %rd421, %rd108;
$L__BB9_112:
	setp.lt.s32 	%p332, %r1475, %r239;
	mov.u32 	%r1478, %r239;
	mov.u32 	%r1479, %r240;
	mov.u64 	%rd424, %rd109;
	@%p332 bra 	$L__BB9_115;
	setp.lt.s32 	%p333, %r239, %r1475;
	mov.u32 	%r1478, %r1475;
	mov.u32 	%r1479, %r1474;
	mov.u64 	%rd424, %rd422;
	@%p333 bra 	$L__BB9_115;
	setp.lt.s64 	%p334, %rd422, %rd109;
	selp.b32 	%r1478, %r1475, %r239, %p334;
	selp.b32 	%r1479, %r1474, %r240, %p334;
	min.s64 	%rd424, %rd422, %rd109;
$L__BB9_115:
	ld.shared.v2.u32 	{%r249, %r250}, [_ZN6thrust24THRUST_300001_SM_1000_NS8cuda_cub4core6detail5shmemE+232];
	ld.shared.u64 	%rd114, [_ZN6thrust24THRUST_300001_SM_1000_NS8cuda_cub4core6detail5shmemE+240];
	ld.shared.v2.u32 	{%r251, %r252}, [_ZN6thrust24THRUST_300001_SM_1000_NS8cuda_cub4core6detail5shmemE+248];
	ld.shared.u64 	%rd115, [_ZN6thrust24THRUST_300001_SM_1000_NS8cuda_cub4core6detail5shmemE+256];
	setp.lt.s32 	%p335, %r1476, %r249;
	mov.u32 	%r1520, %r1476;
	mov.u32 	%r1521, %r1477;
	mov.u64 	%rd445, %rd423;
	@%p335 bra 	$L__BB9_118;
	setp.lt.s32 	%p336, %r249, %r1476;
	mov.u32 	%r1520, %r249;
	mov.u32 	%r1521, %r250;
	mov.u64 	%rd445, %rd114;
	@%p336 bra 	$L__BB9_118;
	setp.lt.s64 	%p337, %rd423, %rd114;
	selp.b32 	%r1520, %r1476, %r249, %p337;
	selp.b32 	%r1521, %r1477, %r250, %p337;
	min.s64 	%rd445, %rd423, %rd114;
$L__BB9_118:
	setp.lt.s32 	%p338, %r1478, %r251;
	mov.u64 	%rd516, %rd115;
	mov.u32 	%r1673, %r252;
	mov.u32 	%r1674, %r251;
	@%p338 bra 	$L__BB9_344;
	setp.lt.s32 	%p339, %r251, %r1478;
	mov.u64 	%rd516, %rd424;
	mov.u32 	%r1673, %r1479;
	mov.u32 	%r1674, %r1478;
	@%p339 bra 	$L__BB9_344;
	setp.lt.s64 	%p340, %rd424, %rd115;
	selp.b32 	%r1674, %r1478, %r251, %p340;
	selp.b32 	%r1673, %r1479, %r252, %p340;
	min.s64 	%rd516, %rd424, %rd115;
	bra.uni 	$L__BB9_344;
$L__BB9_121:
	// begin inline asm
	mov.u32 %r957, %laneid;
	// end inline asm
	and.b32  	%r998, %r5, 992;
	add.s32 	%r999, %r998, 32;
	setp.gt.s32 	%p175, %r999, %r4;
	not.b32 	%r1000, %r998;
	add.s32 	%r1001, %r4, %r1000;
	selp.b32 	%r996, %r1001, 31, %p175;
	mov.b32 	%r995, 1;
	mov.b32 	%r997, -1;
	// begin inline asm
	shfl.sync.down.b32 %r958, %r1419, %r995, %r996, %r997;
	// end inline asm
	// begin inline asm
	shfl.sync.down.b32 %r963, %r1418, %r995, %r996, %r997;
	// end inline asm
	mov.b64 	{%r969, %r974}, %rd394;
	// begin inline asm
	shfl.sync.down.b32 %r968, %r969, %r995, %r996, %r997;
	// end inline asm
	// begin inline asm
	shfl.sync.down.b32 %r973, %r974, %r995, %r996, %r997;
	// end inline asm
	mov.b64 	%rd119, {%r968, %r973};
	// begin inline asm
	shfl.sync.down.b32 %r978, %r1421, %r995, %r996, %r997;
	// end inline asm
	// begin inline asm
	shfl.sync.down.b32 %r983, %r1420, %r995, %r996, %r997;
	// end inline asm
	mov.b64 	{%r989, %r994}, %rd395;
	// begin inline asm
	shfl.sync.down.b32 %r988, %r989, %r995, %r996, %r997;
	// end inline asm
	// begin inline asm
	shfl.sync.down.b32 %r993, %r994, %r995, %r996, %r997;
	// end inline asm
	mov.b64 	%rd120, {%r988, %r993};
	setp.ge.s32 	%p176, %r957, %r996;
	mov.u32 	%r1490, %r1419;
	mov.u32 	%r1491, %r1418;
	mov.u64 	%rd430, %rd394;
	mov.u32 	%r1486, %r1421;
	mov.u32 	%r1487, %r1420;
	mov.u64 	%rd428, %rd395;
	@%p176 bra 	$L__BB9_128;
	setp.lt.s32 	%p177, %r1419, %r958;
	mov.u32 	%r1490, %r1419;
	mov.u32 	%r1491, %r1418;
	mov.u64 	%rd430, %rd394;
	@%p177 bra 	$L__BB9_125;
	setp.lt.s32 	%p178, %r958, %r1419;
	mov.u32 	%r1490, %r958;
	mov.u32 	%r1491, %r963;
	mov.u64 	%rd430, %rd119;
	@%p178 bra 	$L__BB9_125;
	setp.lt.s64 	%p179, %rd394, %rd119;
	selp.b32 	%r1490, %r1419, %r958, %p179;
	selp.b32 	%r1491, %r1418, %r963, %p179;
	min.s64 	%rd430, %rd394, %rd119;
$L__BB9_125:
	setp.lt.s32 	%p180, %r1421, %r978;
	mov.u32 	%r1486, %r978;
	mov.u32 	%r1487, %r983;
	mov.u64 	%rd428, %rd120;
	@%p180 bra 	$L__BB9_128;
	setp.lt.s32 	%p181, %r978, %r1421;
	mov.u32 	%r1486, %r1421;
	mov.u32 	%r1487, %r1420;
	mov.u64 	%rd428, %rd395;
	@%p181 bra 	$L__BB9_128;
	setp.lt.s64 	%p182, %rd395, %rd120;
	selp.b32 	%r1486, %r1421, %r978, %p182;
	selp.b32 	%r1487, %r1420, %r983, %p182;
	min.s64 	%rd428, %rd395, %rd120;
$L__BB9_128:
	mov.b32 	%r1039, 2;
	mov.b32 	%r1041, -1;
	// begin inline asm
	shfl.sync.down.b32 %r1002, %r1490, %r1039, %r996, %r1041;
	// end inline asm
	// begin inline asm
	shfl.sync.down.b32 %r1007, %r1491, %r1039, %r996, %r1041;
	// end inline asm
	mov.b64 	{%r1013, %r1018}, %rd430;
	// begin inline asm
	shfl.sync.down.b32 %r1012, %r1013, %r1039, %r996, %r1041;
	// end inline asm
	// begin inline asm
	shfl.sync.down.b32 %r1017, %r1018, %r1039, %r996, %r1041;
	// end inline asm
	mov.b64 	%rd126, {%r1012, %r1017};
	// begin inline asm
	shfl.sync.down.b32 %r1022, %r1486, %r1039, %r996, %r1041;
	// end inline asm
	// begin inline asm
	shfl.sync.down.b32 %r1027, %r1487, %r1039, %r996, %r1041;
	// end inline asm
	mov.b64 	{%r1033, %r1038}, %rd428;
	// begin inline asm
	shfl.sync.down.b32 %r1032, %r1033, %r1039, %r996, %r1041;
	// end inline asm
	// begin inline asm
	shfl.sync.down.b32 %r1037, %r1038, %r1039, %r996, %r1041;
	// end inline asm
	mov.b64 	%rd127, {%r1032, %r1037};
	add.s32 	%r1042, %r957, 2;
	setp.gt.s32 	%p183, %r1042, %r996;
	mov.u32 	%r1492, %r1486;
	mov.u32 	%r1493, %r1487;
	mov.u64 	%rd431, %rd428;
	@%p183 bra 	$L__BB9_135;
	setp.lt.s32 	%p184, %r1490, %r1002;
	mov.u32 	%r1488, %r1490;
	mov.u32 	%r1489, %r1491;
	mov.u64 	%rd429, %rd430;
	@%p184 bra 	$L__BB9_132;
	setp.lt.s32 	%p185, %r1002, %r1490;
	mov.u32 	%r1488, %r1002;
	mov.u32 	%r1489, %r1007;
	mov.u64 	%rd429, %rd126;
	@%p185 bra 	$L__BB9_132;
	setp.lt.s64 	%p186, %rd430, %rd126;
	selp.b32 	%r1488, %r1490, %r1002, %p186;
	selp.b32 	%r1489, %r1491, %r1007, %p186;
	min.s64 	%rd429, %rd430, %rd126;
$L__BB9_132:
	setp.lt.s32 	%p187, %r1486, %r1022;
	mov.u32 	%r1490, %r1488;
	mov.u32 	%r1491, %r1489;
	mov.u64 	%rd430, %rd429;
	mov.u32 	%r1492, %r1022;
	mov.u32 	%r1493, %r1027;
	mov.u64 	%rd431, %rd127;
	@%p187 bra 	$L__BB9_135;
	setp.lt.s32 	%p188, %r1022, %r1486;
	mov.u32 	%r1490, %r1488;
	mov.u32 	%r1491, %r1489;
	mov.u64 	%rd430, %rd429;
	mov.u32 	%r1492, %r1486;
	mov.u32 	%r1493, %r1487;
	mov.u64 	%rd431, %rd428;
	@%p188 bra 	$L__BB9_135;
	setp.lt.s64 	%p189, %rd428, %rd127;
	selp.b32 	%r1492, %r1486, %r1022, %p189;
	selp.b32 	%r1493, %r1487, %r1027, %p189;
	min.s64 	%rd431, %rd428, %rd127;
	mov.u32 	%r1490, %r1488;
	mov.u32 	%r1491, %r1489;
	mov.u64 	%rd430, %rd429;
$L__BB9_135:
	mov.b32 	%r1080, 4;
	mov.b32 	%r1082, -1;
	// begin inline asm
	shfl.sync.down.b32 %r1043, %r1490, %r1080, %r996, %r1082;
	// end inline asm
	// begin inline asm
	shfl.sync.down.b32 %r1048, %r1491, %r1080, %r996, %r1082;
	// end inline asm
	mov.b64 	{%r1054, %r1059}, %rd430;
	// begin inline asm
	shfl.sync.down.b32 %r1053, %r1054, %r1080, %r996, %r1082;
	// end inline asm
	// begin inline asm
	shfl.sync.down.b32 %r1058, %r1059, %r1080, %r996, %r1082;
	// end inline asm
	mov.b64 	%rd133, {%r1053, %r1058};
	// begin inline asm
	shfl.sync.down.b32 %r1063, %r1492, %r1080, %r996, %r1082;
	// end inline asm
	// begin inline asm
	shfl.sync.down.b32 %r1068, %r1493, %r1080, %r996, %r1082;
	// end inline asm
	mov.b64 	{%r1074, %r1079}, %rd431;
	// begin inline asm
	shfl.sync.down.b32 %r1073, %r1074, %r1080, %r996, %r1082;
	// end inline asm
	// begin inline asm
	shfl.sync.down.b32 %r1078, %r1079, %r1080, %r996, %r1082;
	// end inline asm
	mov.b64 	%rd134, {%r1073, %r1078};
	add.s32 	%r1083, %r957, 4;
	setp.gt.s32 	%p190, %r1083, %r996;
	mov.u32 	%r1498, %r1492;
	mov.u32 	%r1499, %r1493;
	mov.u64 	%rd434, %rd431;
	@%p190 bra 	$L__BB9_142;
	setp.lt.s32 	%p191, %r1490, %r1043;
	mov.u32 	%r1494, %r1490;
	mov.u32 	%r1495, %r1491;
	mov.u64 	%rd432, %rd430;
	@%p191 bra 	$L__BB9_139;
	setp.lt.s32 	%p192, %r1043, %r1490;
	mov.u32 	%r1494, %r1043;
	mov.u32 	%r1495, %r1048;
	mov.u64 	%rd432, %rd133;
	@%p192 bra 	$L__BB9_139;
	setp.lt.s64 	%p193, %rd430, %rd133;
	selp.b32 	%r1494, %r1490, %r1043, %p193;
	selp.b32 	%r1495, %r1491, %r1048, %p193;
	min.s64 	%rd432, %rd430, %rd133;
$L__BB9_139:
	setp.lt.s32 	%p194, %r1492, %r1063;
	mov.u32 	%r1490, %r1494;
	mov.u32 	%r1491, %r1495;
	mov.u64 	%rd430, %rd432;
	mov.u32 	%r1498, %r1063;
	mov.u32 	%r1499, %r1068;
	mov.u64 	%rd434, %rd134;
	@%p194 bra 	$L__BB9_142;
	setp.lt.s32 	%p195, %r1063, %r1492;
	mov.u32 	%r1490, %r1494;
	mov.u32 	%r1491, %r1495;
	mov.u64 	%rd430, %rd432;
	mov.u32 	%r1498, %r1492;
	mov.u32 	%r1499, %r1493;
	mov.u64 	%rd434, %rd431;
	@%p195 bra 	$L__BB9_142;
	setp.lt.s64 	%p196, %rd431, %rd134;
	selp.b32 	%r1498, %r1492, %r1063, %p196;
	selp.b32 	%r1499, %r1493, %r1068, %p196;
	min.s64 	%rd434, %rd431, %rd134;
	mov.u32 	%r1490, %r1494;
	mov.u32 	%r1491, %r1495;
	mov.u64 	%rd430, %rd432;
$L__BB9_142:
	mov.b32 	%r1121, 8;
	mov.b32 	%r1123, -1;
	// begin inline asm
	shfl.sync.down.b32 %r1084, %r1490, %r1121, %r996, %r1123;
	// end inline asm
	// begin inline asm
	shfl.sync.down.b32 %r1089, %r1491, %r1121, %r996, %r1123;
	// end inline asm
	mov.b64 	{%r1095, %r1100}, %rd430;
	// begin inline asm
	shfl.sync.down.b32 %r1094, %r1095, %r1121, %r996, %r1123;
	// end inline asm
	// begin inline asm
	shfl.sync.down.b32 %r1099, %r1100, %r1121, %r996, %r1123;
	// end inline asm
	mov.b64 	%rd140, {%r1094, %r1099};
	// begin inline asm
	shfl.sync.down.b32 %r1104, %r1498, %r1121, %r996, %r1123;
	// end inline asm
	// begin inline asm
	shfl.sync.down.b32 %r1109, %r1499, %r1121, %r996, %r1123;
	// end inline asm
	mov.b64 	{%r1115, %r1120}, %rd434;
	// begin inline asm
	shfl.sync.down.b32 %r1114, %r1115, %r1121, %r996, %r1123;
	// end inline asm
	// begin inline asm
	shfl.sync.down.b32 %r1119, %r1120, %r1121, %r996, %r1123;
	// end inline asm
	mov.b64 	%rd141, {%r1114, %r1119};
	add.s32 	%r1124, %r957, 8;
	setp.gt.s32 	%p197, %r1124, %r996;
	mov.u32 	%r1504, %r1498;
	mov.u32 	%r1505, %r1499;
	mov.u64 	%rd437, %rd434;
	@%p197 bra 	$L__BB9_149;
	setp.lt.s32 	%p198, %r1490, %r1084;
	mov.u32 	%r1500, %r1490;
	mov.u32 	%r1501, %r1491;
	mov.u64 	%rd435, %rd430;
	@%p198 bra 	$L__BB9_146;
	setp.lt.s32 	%p199, %r1084, %r1490;
	mov.u32 	%r1500, %r1084;
	mov.u32 	%r1501, %r1089;
	mov.u64 	%rd435, %rd140;
	@%p199 bra 	$L__BB9_146;
	setp.lt.s64 	%p200, %rd430, %rd140;
	selp.b32 	%r1500, %r1490, %r1084, %p200;
	selp.b32 	%r1501, %r1491, %r1089, %p200;
	min.s64 	%rd435, %rd430, %rd140;
$L__BB9_146:
	setp.lt.s32 	%p201, %r1498, %r1104;
	mov.u32 	%r1490, %r1500;
	mov.u32 	%r1491, %r1501;
	mov.u64 	%rd430, %rd435;
	mov.u32 	%r1504, %r1104;
	mov.u32 	%r1505, %r1109;
	mov.u64 	%rd437, %rd141;
	@%p201 bra 	$L__BB9_149;
	setp.lt.s32 	%p202, %r1104, %r1498;
	mov.u32 	%r1490, %r1500;
	mov.u32 	%r1491, %r1501;
	mov.u64 	%rd430, %rd435;
	mov.u32 	%r1504, %r1498;
	mov.u32 	%r1505, %r1499;
	mov.u64 	%rd437, %rd434;
	@%p202 bra 	$L__BB9_149;
	setp.lt.s64 	%p203, %rd434, %rd141;
	selp.b32 	%r1504, %r1498, %r1104, %p203;
	selp.b32 	%r1505, %r1499, %r1109, %p203;
	min.s64 	%rd437, %rd434, %rd141;
	mov.u32 	%r1490, %r1500;
	mov.u32 	%r1491, %r1501;
	mov.u64 	%rd430, %rd435;
$L__BB9_149:
	mov.b32 	%r1162, 16;
	mov.b32 	%r1164, -1;
	// begin inline asm
	shfl.sync.down.b32 %r1125, %r1490, %r1162, %r996, %r1164;
	// end inline asm
	// begin inline asm
	shfl.sync.down.b32 %r1130, %r1491, %r1162, %r996, %r1164;
	// end inline asm
	mov.b64 	{%r1136, %r1141}, %rd430;
	// begin inline asm
	shfl.sync.down.b32 %r1135, %r1136, %r1162, %r996, %r1164;
	// end inline asm
	// begin inline asm
	shfl.sync.down.b32 %r1140, %r1141, %r1162, %r996, %r1164;
	// end inline asm
	mov.b64 	%rd147, {%r1135, %r1140};
	// begin inline asm
	shfl.sync.down.b32 %r1145, %r1504, %r1162, %r996, %r1164;
	// end inline asm
	// begin inline asm
	shfl.sync.down.b32 %r1150, %r1505, %r1162, %r996, %r1164;
	// end inline asm
	mov.b64 	{%r1156, %r1161}, %rd437;
	// begin inline asm
	shfl.sync.down.b32 %r1155, %r1156, %r1162, %r996, %r1164;
	// end inline asm
	// begin inline asm
	shfl.sync.down.b32 %r1160, %r1161, %r1162, %r996, %r1164;
	// end inline asm
	mov.b64 	%rd148, {%r1155, %r1160};
	add.s32 	%r1165, %r957, 16;
	setp.gt.s32 	%p204, %r1165, %r996;
	mov.u32 	%r1674, %r1504;
	mov.u32 	%r1673, %r1505;
	mov.u64 	%rd516, %rd437;
	@%p204 bra 	$L__BB9_156;
	setp.lt.s32 	%p205, %r1490, %r1125;
	mov.u32 	%r1506, %r1490;
	mov.u32 	%r1507, %r1491;
	mov.u64 	%rd438, %rd430;
	@%p205 bra 	$L__BB9_153;
	setp.lt.s32 	%p206, %r1125, %r1490;
	mov.u32 	%r1506, %r1125;
	mov.u32 	%r1507, %r1130;
	mov.u64 	%rd438, %rd147;
	@%p206 bra 	$L__BB9_153;
	setp.lt.s64 	%p207, %rd430, %rd147;
	selp.b32 	%r1506, %r1490, %r1125, %p207;
	selp.b32 	%r1507, %r1491, %r1130, %p207;
	min.s64 	%rd438, %rd430, %rd147;
$L__BB9_153:
	setp.lt.s32 	%p208, %r1504, %r1145;
	mov.u32 	%r1490, %r1506;
	mov.u32 	%r1491, %r1507;
	mov.u64 	%rd430, %rd438;
	mov.u32 	%r1674, %r1145;
	mov.u32 	%r1673, %r1150;
	mov.u64 	%rd516, %rd148;
	@%p208 bra 	$L__BB9_156;
	setp.lt.s32 	%p209, %r1145, %r1504;
	mov.u32 	%r1490, %r1506;
	mov.u32 	%r1491, %r1507;
	mov.u64 	%rd430, %rd438;
	mov.u32 	%r1674, %r1504;
	mov.u32 	%r1673, %r1505;
	mov.u64 	%rd516, %rd437;
	@%p209 bra 	$L__BB9_156;
	setp.lt.s64 	%p210, %rd437, %rd148;
	selp.b32 	%r1674, %r1504, %r1145, %p210;
	selp.b32 	%r1673, %r1505, %r1150, %p210;
	min.s64 	%rd516, %rd437, %rd148;
	mov.u32 	%r1490, %r1506;
	mov.u32 	%r1491, %r1507;
	mov.u64 	%rd430, %rd438;
$L__BB9_156:
	setp.ne.s32 	%p211, %r957, 0;
	@%p211 bra 	$L__BB9_158;
	mov.u32 	%r1167, _ZN6thrust24THRUST_300001_SM_1000_NS8cuda_cub4core6detail5shmemE;
	add.s32 	%r1168, %r1167, %r998;
	st.shared.v2.u32 	[%r1168+8], {%r1490, %r1491};
	st.shared.u64 	[%r1168+16], %rd430;
	st.shared.v2.u32 	[%r1168+24], {%r1674, %r1673};
	st.shared.u64 	[%r1168+32], %rd516;
$L__BB9_158:
	bar.sync 	0;
	setp.ne.s32 	%p212, %r5, 0;
	mov.u64 	%rd445, %rd430;
	mov.u32 	%r1521, %r1491;
	mov.u32 	%r1520, %r1490;
	@%p212 bra 	$L__BB9_344;
	setp.lt.s32 	%p213, %r4, 33;
	mov.u32 	%r1520, %r1490;
	mov.u32 	%r1521, %r1491;
	mov.u64 	%rd445, %rd430;
	mov.u32 	%r1516, %r1674;
	mov.u32 	%r1517, %r1673;
	mov.u64 	%rd443, %rd516;
	@%p213 bra 	$L__BB9_166;
	ld.shared.v2.u32 	{%r331, %r332}, [_ZN6thrust24THRUST_300001_SM_1000_NS8cuda_cub4core6detail5shmemE+40];
	ld.shared.u64 	%rd154, [_ZN6thrust24THRUST_300001_SM_1000_NS8cuda_cub4core6detail5shmemE+48];
	ld.shared.v2.u32 	{%r333, %r334}, [_ZN6thrust24THRUST_300001_SM_1000_NS8cuda_cub4core6detail5shmemE+56];
	ld.shared.u64 	%rd155, [_ZN6thrust24THRUST_300001_SM_1000_NS8cuda_cub4core6detail5shmemE+64];
	setp.lt.s32 	%p214, %r1490, %r331;
	mov.u32 	%r1520, %r1490;
	mov.u32 	%r1521, %r1491;
	mov.u64 	%rd445, %rd430;
	@%p214 bra 	$L__BB9_163;
	setp.lt.s32 	%p215, %r331, %r1490;
	mov.u32 	%r1520, %r331;
	mov.u32 	%r1521, %r332;
	mov.u64 	%rd445, %rd154;
	@%p215 bra 	$L__BB9_163;
	setp.lt.s64 	%p216, %rd430, %rd154;
	selp.b32 	%r1520, %r1490, %r331, %p216;
	selp.b32 	%r1521, %r1491, %r332, %p216;
	min.s64 	%rd445, %rd430, %rd154;
$L__BB9_163:
	setp.lt.s32 	%p217, %r1674, %r333;
	mov.u32 	%r1516, %r333;
	mov.u32 	%r1517, %r334;
	mov.u64 	%rd443, %rd155;
	@%p217 bra 	$L__BB9_166;
	setp.lt.s32 	%p218, %r333, %r1674;
	mov.u32 	%r1516, %r1674;
	mov.u32 	%r1517, %r1673;
	mov.u64 	%rd443, %rd516;
	@%p218 bra 	$L__BB9_166;
	setp.lt.s64 	%p219, %rd516, %rd155;
	selp.b32 	%r1516, %r1674, %r333, %p219;
	selp.b32 	%r1517, %r1673, %r334, %p219;
	min.s64 	%rd443, %rd516, %rd155;
$L__BB9_166:
	setp.lt.s32 	%p220, %r4, 65;
	mov.u32 	%r1522, %r1516;
	mov.u32 	%r1523, %r1517;
	mov.u64 	%rd446, %rd443;
	@%p220 bra 	$L__BB9_173;
	ld.shared.v2.u32 	{%r345, %r346}, [_ZN6thrust24THRUST_300001_SM_1000_NS8cuda_cub4core6detail5shmemE+72];
	ld.shared.u64 	%rd161, [_ZN6thrust24THRUST_300001_SM_1000_NS8cuda_cub4core6detail5shmemE+80];
	ld.shared.v2.u32 	{%r347, %r348}, [_ZN6thrust24THRUST_300001_SM_1000_NS8cuda_cub4core6detail5shmemE+88];
	ld.shared.u64 	%rd162, [_ZN6thrust24THRUST_300001_SM_1000_NS8cuda_cub4core6detail5shmemE+96];
	setp.lt.s32 	%p221, %r1520, %r345;
	mov.u32 	%r1518, %r1520;
	mov.u32 	%r1519, %r1521;
	mov.u64 	%rd444, %rd445;
	@%p221 bra 	$L__BB9_170;
	setp.lt.s32 	%p222, %r345, %r1520;
	mov.u32 	%r1518, %r345;
	mov.u32 	%r1519, %r346;
	mov.u64 	%rd444, %rd161;
	@%p222 bra 	$L__BB9_170;
	setp.lt.s64 	%p223, %rd445, %rd161;
	selp.b32 	%r1518, %r1520, %r345, %p223;
	selp.b32 	%r1519, %r1521, %r346, %p223;
	min.s64 	%rd444, %rd445, %rd161;
$L__BB9_170:
	setp.lt.s32 	%p224, %r1516, %r347;
	mov.u32 	%r1520, %r1518;
	mov.u32 	%r1521, %r1519;
	mov.u64 	%rd445, %rd444;
	mov.u32 	%r1522, %r347;
	mov.u32 	%r1523, %r348;
	mov.u64 	%rd446, %rd162;
	@%p224 bra 	$L__BB9_173;
	setp.lt.s32 	%p225, %r347, %r1516;
	mov.u32 	%r1520, %r1518;
	mov.u32 	%r1521, %r1519;
	mov.u64 	%rd445, %rd444;
	mov.u32 	%r1522, %r1516;
	mov.u32 	%r1523, %r1517;
	mov.u64 	%rd446, %rd443;
	@%p225 bra 	$L__BB9_173;
	setp.lt.s64 	%p226, %rd443, %rd162;
	selp.b32 	%r1522, %r1516, %r347, %p226;
	selp.b32 	%r1523, %r1517, %r348, %p226;
	min.s64 	%rd446, %rd443, %rd162;
	mov.u32 	%r1520, %r1518;
	mov.u32 	%r1521, %r1519;
	mov.u64 	%rd445, %rd444;
$L__BB9_173:
	setp.lt.s32 	%p227, %r4, 97;
	mov.u32 	%r1528, %r1522;
	mov.u32 	%r1529, %r1523;
	mov.u64 	%rd449, %rd446;
	@%p227 bra 	$L__BB9_180;
	ld.shared.v2.u32 	{%r359, %r360}, [_ZN6thrust24THRUST_300001_SM_1000_NS8cuda_cub4core6detail5shmemE+104];
	ld.shared.u64 	%rd168, [_ZN6thrust24THRUST_300001_SM_1000_NS8cuda_cub4core6detail5shmemE+112];
	ld.shared.v2.u32 	{%r361, %r362}, [_ZN6thrust24THRUST_300001_SM_1000_NS8cuda_cub4core6detail5shmemE+120];
	ld.shared.u64 	%rd169, [_ZN6thrust24THRUST_300001_SM_1000_NS8cuda_cub4core6detail5shmemE+128];
	setp.lt.s32 	%p228, %r1520, %r359;
	mov.u32 	%r1524, %r1520;
	mov.u32 	%r1525, %r1521;
	mov.u64 	%rd447, %rd445;
	@%p228 bra 	$L__BB9_177;
	setp.lt.s32 	%p229, %r359, %r1520;
	mov.u32 	%r1524, %r359;
	mov.u32 	%r1525, %r360;
	mov.u64 	%rd447, %rd168;
	@%p229 bra 	$L__BB9_177;
	setp.lt.s64 	%p230, %rd445, %rd168;
	selp.b32 	%r1524, %r1520, %r359, %p230;
	selp.b32 	%r1525, %r1521, %r360, %p230;
	min.s64 	%rd447, %rd445, %rd168;
$L__BB9_177:
	setp.lt.s32 	%p231, %r1522, %r361;
	mov.u32 	%r1520, %r1524;
	mov.u32 	%r1521, %r1525;
	mov.u64 	%rd445, %rd447;
	mov.u32 	%r1528, %r361;
	mov.u32 	%r1529, %r362;
	mov.u64 	%rd449, %rd169;
	@%p231 bra 	$L__BB9_180;
	setp.lt.s32 	%p232, %r361, %r1522;
	mov.u32 	%r1520, %r1524;
	mov.u32 	%r1521, %r1525;
	mov.u64 	%rd445, %rd447;
	mov.u32 	%r1528, %r1522;
	mov.u32 	%r1529, %r1523;
	mov.u64 	%rd449, %rd446;
	@%p232 bra 	$L__BB9_180;
	setp.lt.s64 	%p233, %rd446, %rd169;
	selp.b32 	%r1528, %r1522, %r361, %p233;
	selp.b32 	%r1529, %r1523, %r362, %p233;
	min.s64 	%rd449, %rd446, %rd169;
	mov.u32 	%r1520, %r1524;
	mov.u32 	%r1521, %r1525;
	mov.u64 	%rd445, %rd447;
$L__BB9_180:
	setp.lt.s32 	%p234, %r4, 129;
	mov.u32 	%r1534, %r1528;
	mov.u32 	%r1535, %r1529;
	mov.u64 	%rd452, %rd449;
	@%p234 bra 	$L__BB9_187;
	ld.shared.v2.u32 	{%r373, %r374}, [_ZN6thrust24THRUST_300001_SM_1000_NS8cuda_cub4core6detail5shmemE+136];
	ld.shared.u64 	%rd175, [_ZN6thrust24THRUST_300001_SM_1000_NS8cuda_cub4core6detail5shmemE+144];
	ld.shared.v2.u32 	{%r375, %r376}, [_ZN6thrust24THRUST_300001_SM_1000_NS8cuda_cub4core6detail5shmemE+152];
	ld.shared.u64 	%rd176, [_ZN6thrust24THRUST_300001_SM_1000_NS8cuda_cub4core6detail5shmemE+160];
	setp.lt.s32 	%p235, %r1520, %r373;
	mov.u32 	%r1530, %r1520;
	mov.u32 	%r1531, %r1521;
	mov.u64 	%rd450, %rd445;
	@%p235 bra 	$L__BB9_184;
	setp.lt.s32 	%p236, %r373, %r1520;
	mov.u32 	%r1530, %r373;
	mov.u32 	%r1531, %r374;
	mov.u64 	%rd450, %rd175;
	@%p236 bra 	$L__BB9_184;
	setp.lt.s64 	%p237, %rd445, %rd175;
	selp.b32 	%r1530, %r1520, %r373, %p237;
	selp.b32 	%r1531, %r1521, %r374, %p237;
	min.s64 	%rd450, %rd445, %rd175;
$L__BB9_184:
	setp.lt.s32 	%p238, %r1528, %r375;
	mov.u32 	%r1520, %r1530;
	mov.u32 	%r1521, %r1531;
	mov.u64 	%rd445, %rd450;
	mov.u32 	%r1534, %r375;
	mov.u32 	%r1535, %r376;
	mov.u64 	%rd452, %rd176;
	@%p238 bra 	$L__BB9_187;
	setp.lt.s32 	%p239, %r375, %r1528;
	mov.u32 	%r1520, %r1530;
	mov.u32 	%r1521, %r1531;
	mov.u64 	%rd445, %rd450;
	mov.u32 	%r1534, %r1528;
	mov.u32 	%r1535, %r1529;
	mov.u64 	%rd452, %rd449;
	@%p239 bra 	$L__BB9_187;
	setp.lt.s64 	%p240, %rd449, %rd176;
	selp.b32 	%r1534, %r1528, %r375, %p240;
	selp.b32 	%r1535, %r1529, %r376, %p240;
	min.s64 	%rd452, %rd449, %rd176;
	mov.u32 	%r1520, %r1530;
	mov.u32 	%r1521, %r1531;
	mov.u64 	%rd445, %rd450;
$L__BB9_187:
	setp.lt.s32 	%p241, %r4, 161;
	mov.u32 	%r1540, %r1534;
	mov.u32 	%r1541, %r1535;
	mov.u64 	%rd455, %rd452;
	@%p241 bra 	$L__BB9_194;
	ld.shared.v2.u32 	{%r387, %r388}, [_ZN6thrust24THRUST_300001_SM_1000_NS8cuda_cub4core6detail5shmemE+168];
	ld.shared.u64 	%rd182, [_ZN6thrust24THRUST_300001_SM_1000_NS8cuda_cub4core6detail5shmemE+176];
	ld.shared.v2.u32 	{%r389, %r390}, [_ZN6thrust24THRUST_300001_SM_1000_NS8cuda_cub4core6detail5shmemE+184];
	ld.shared.u64 	%rd183, [_ZN6thrust24THRUST_300001_SM_1000_NS8cuda_cub4core6detail5shmemE+192];
	setp.lt.s32 	%p242, %r1520, %r387;
	mov.u32 	%r1536, %r1520;
	mov.u32 	%r1537, %r1521;
	mov.u64 	%rd453, %rd445;
	@%p242 bra 	$L__BB9_191;
	setp.lt.s32 	%p243, %r387, %r1520;
	mov.u32 	%r1536, %r387;
	mov.u32 	%r1537, %r388;
	mov.u64 	%rd453, %rd182;
	@%p243 bra 	$L__BB9_191;
	setp.lt.s64 	%p244, %rd445, %rd182;
	selp.b32 	%r1536, %r1520, %r387, %p244;
	selp.b32 	%r1537, %r1521, %r388, %p244;
	min.s64 	%rd453, %rd445, %rd182;
$L__BB9_191:
	setp.lt.s32 	%p245, %r1534, %r389;
	mov.u32 	%r1520, %r1536;
	mov.u32 	%r1521, %r1537;
	mov.u64 	%rd445, %rd453;
	mov.u32 	%r1540, %r389;
	mov.u32 	%r1541, %r390;
	mov.u64 	%rd455, %rd183;
	@%p245 bra 	$L__BB9_194;
	setp.lt.s32 	%p246, %r389, %r1534;
	mov.u32 	%r1520, %r1536;
	mov.u32 	%r1521, %r1537;
	mov.u64 	%rd445, %rd453;
	mov.u32 	%r1540, %r1534;
	mov.u32 	%r1541, %r1535;
	mov.u64 	%rd455, %rd452;
	@%p246 bra 	$L__BB9_194;
	setp.lt.s64 	%p247, %rd452, %rd183;
	selp.b32 	%r1540, %r1534, %r389, %p247;
	selp.b32 	%r1541, %r1535, %r390, %p247;
	min.s64 	%rd455, %rd452, %rd183;
	mov.u32 	%r1520, %r1536;
	mov.u32 	%r1521, %r1537;
	mov.u64 	%rd445, %rd453;
$L__BB9_194:
	setp.lt.s32 	%p248, %r4, 193;
	mov.u32 	%r1546, %r1540;
	mov.u32 	%r1547, %r1541;
	mov.u64 	%rd458, %rd455;
	@%p248 bra 	$L__BB9_201;
	ld.shared.v2.u32 	{%r401, %r402}, [_ZN6thrust24THRUST_300001_SM_1000_NS8cuda_cub4core6detail5shmemE+200];
	ld.shared.u64 	%rd189, [_ZN6thrust24THRUST_300001_SM_1000_NS8cuda_cub4core6detail5shmemE+208];
	ld.shared.v2.u32 	{%r403, %r404}, [_ZN6thrust24THRUST_300001_SM_1000_NS8cuda_cub4core6detail5shmemE+216];
	ld.shared.u64 	%rd190, [_ZN6thrust24THRUST_300001_SM_1000_NS8cuda_cub4core6detail5shmemE+224];
	setp.lt.s32 	%p249, %r1520, %r401;
	mov.u32 	%r1542, %r1520;
	mov.u32 	%r1543, %r1521;
	mov.u64 	%rd456, %rd445;
	@%p249 bra 	$L__BB9_198;
	setp.lt.s32 	%p250, %r401, %r1520;
	mov.u32 	%r1542, %r401;
	mov.u32 	%r1543, %r402;
	mov.u64 	%rd456, %rd189;
	@%p250 bra 	$L__BB9_198;
	setp.lt.s64 	%p251, %rd445, %rd189;
	selp.b32 	%r1542, %r1520, %r401, %p251;
	selp.b32 	%r1543, %r1521, %r402, %p251;
	min.s64 	%rd456, %rd445, %rd189;
$L__BB9_198:
	setp.lt.s32 	%p252, %r1540, %r403;
	mov.u32 	%r1520, %r1542;
	mov.u32 	%r1521, %r1543;
	mov.u64 	%rd445, %rd456;
	mov.u32 	%r1546, %r403;
	mov.u32 	%r1547, %r404;
	mov.u64 	%rd458, %rd190;
	@%p252 bra 	$L__BB9_201;
	setp.lt.s32 	%p253, %r403, %r1540;
	mov.u32 	%r1520, %r1542;
	mov.u32 	%r1521, %r1543;
	mov.u64 	%rd445, %rd456;
	mov.u32 	%r1546, %r1540;
	mov.u32 	%r1547, %r1541;
	mov.u64 	%rd458, %rd455;
	@%p253 bra 	$L__BB9_201;
	setp.lt.s64 	%p254, %rd455, %rd190;
	selp.b32 	%r1546, %r1540, %r403, %p254;
	selp.b32 	%r1547, %r1541, %r404, %p254;
	min.s64 	%rd458, %rd455, %rd190;
	mov.u32 	%r1520, %r1542;
	mov.u32 	%r1521, %r1543;
	mov.u64 	%rd445, %rd456;
$L__BB9_201:
	setp.lt.s32 	%p255, %r4, 225;
	mov.u64 	%rd516, %rd458;
	mov.u32 	%r1673, %r1547;
	mov.u32 	%r1674, %r1546;
	@%p255 bra 	$L__BB9_344;
	ld.shared.v2.u32 	{%r415, %r416}, [_ZN6thrust24THRUST_300001_SM_1000_NS8cuda_cub4core6detail5shmemE+232];
	ld.shared.u64 	%rd196, [_ZN6thrust24THRUST_300001_SM_1000_NS8cuda_cub4core6detail5shmemE+240];
	ld.shared.v2.u32 	{%r417, %r418}, [_ZN6thrust24THRUST_300001_SM_1000_NS8cuda_cub4core6detail5shmemE+248];
	ld.shared.u64 	%rd197, [_ZN6thrust24THRUST_300001_SM_1000_NS8cuda_cub4core6detail5shmemE+256];
	setp.lt.s32 	%p256, %r1520, %r415;
	mov.u32 	%r1548, %r1520;
	mov.u32 	%r1549, %r1521;
	mov.u64 	%rd459, %rd445;
	@%p256 bra 	$L__BB9_205;
	setp.lt.s32 	%p257, %r415, %r1520;
	mov.u32 	%r1548, %r415;
	mov.u32 	%r1549, %r416;
	mov.u64 	%rd459, %rd196;
	@%p257 bra 	$L__BB9_205;
	setp.lt.s64 	%p258, %rd445, %rd196;
	selp.b32 	%r1548, %r1520, %r415, %p258;
	selp.b32 	%r1549, %r1521, %r416, %p258;
	min.s64 	%rd459, %rd445, %rd196;
$L__BB9_205:
	setp.lt.s32 	%p259, %r1546, %r417;
	mov.u64 	%rd516, %rd197;
	mov.u32 	%r1673, %r418;
	mov.u32 	%r1674, %r417;
	mov.u64 	%rd445, %rd459;
	mov.u32 	%r1521, %r1549;
	mov.u32 	%r1520, %r1548;
	@%p259 bra 	$L__BB9_344;
	setp.lt.s32 	%p260, %r417, %r1546;
	mov.u64 	%rd516, %rd458;
	mov.u32 	%r1673, %r1547;
	mov.u32 	%r1674, %r1546;
	mov.u64 	%rd445, %rd459;
	mov.u32 	%r1521, %r1549;
	mov.u32 	%r1520, %r1548;
	@%p260 bra 	$L__BB9_344;
	setp.lt.s64 	%p261, %rd458, %rd197;
	selp.b32 	%r1674, %r1546, %r417, %p261;
	selp.b32 	%r1673, %r1547, %r418, %p261;
	min.s64 	%rd516, %rd458, %rd197;
	mov.u64 	%rd445, %rd459;
	mov.u32 	%r1521, %r1549;
	mov.u32 	%r1520, %r1548;
	bra.uni 	$L__BB9_344;
$L__BB9_208:
	mov.u32 	%r425, %tid.x;
	cvt.s64.s32 	%rd337, %r2;
	cvt.u64.u32 	%rd201, %r425;
	add.s64 	%rd338, %rd201, %rd337;
	shl.b64 	%rd339, %rd338, 3;
	add.s64 	%rd340, %rd2, %rd339;
	add.s64 	%rd341, %rd338, %rd334;
	ld.global.u32 	%r727, [%rd340];
	ld.global.u32 	%r728, [%rd340+4];
	add.s64 	%rd342, %rd341, 256;
	ld.global.u32 	%r729, [%rd340+2048];
	ld.global.u32 	%r730, [%rd340+2052];
	setp.lt.s32 	%p2, %r727, %r729;
	setp.lt.s32 	%p3, %r729, %r727;
	min.s32 	%r1520, %r729, %r727;
	selp.b32 	%r1521, %r730, %r728, %p3;
	selp.b64 	%rd445, %rd342, %rd341, %p3;
	max.s32 	%r1614, %r727, %r729;
	selp.b32 	%r1613, %r730, %r728, %p2;
	selp.b64 	%rd486, %rd342, %rd341, %p2;
	setp.le.s32 	%p4, %r714, %r3;
	@%p4 bra 	$L__BB9_264;
	setp.ne.s32 	%p5, %r425, 0;
	@%p5 bra 	$L__BB9_211;
	atom.global.add.u32 	%r731, [%rd1+4], 512;
	add.s32 	%r732, %r731, %r3;
	st.shared.u32 	[_ZN6thrust24THRUST_300001_SM_1000_NS8cuda_cub4core6detail5shmemE+296], %r732;
$L__BB9_211:
	bar.sync 	0;
	ld.shared.u32 	%r1567, [_ZN6thrust24THRUST_300001_SM_1000_NS8cuda_cub4core6detail5shmemE+296];
	add.s32 	%r733, %r1567, 512;
	setp.gt.s32 	%p6, %r733, %r714;
	@%p6 bra 	$L__BB9_226;
	mov.u32 	%r1553, %r1614;
	mov.u32 	%r1554, %r1613;
	mov.u64 	%rd461, %rd486;
$L__BB9_213:
	cvt.s64.s32 	%rd343, %r1567;
	add.s64 	%rd344, %rd201, %rd343;
	shl.b64 	%rd345, %rd344, 3;
	add.s64 	%rd346, %rd2, %rd345;
	add.s64 	%rd463, %rd344, %rd334;
	ld.global.u32 	%r1557, [%rd346];
	ld.global.u32 	%r1558, [%rd346+4];
	add.s64 	%rd486, %rd463, 256;
	ld.global.u32 	%r1614, [%rd346+2048];
	ld.global.u32 	%r1613, [%rd346+2052];
	setp.lt.s32 	%p7, %r1520, %r1557;
	mov.u32 	%r1555, %r1520;
	mov.u32 	%r1556, %r1521;
	mov.u64 	%rd462, %rd445;
	@%p7 bra 	$L__BB9_216;
	setp.lt.s32 	%p8, %r1557, %r1520;
	mov.u32 	%r1555, %r1557;
	mov.u32 	%r1556, %r1558;
	mov.u64 	%rd462, %rd463;
	@%p8 bra 	$L__BB9_216;
	setp.lt.s64 	%p9, %rd445, %rd463;
	selp.b32 	%r1555, %r1520, %r1557, %p9;
	selp.b32 	%r1556, %r1521, %r1558, %p9;
	min.s64 	%rd462, %rd445, %rd463;
$L__BB9_216:
	setp.lt.s32 	%p10, %r1553, %r1557;
	@%p10 bra 	$L__BB9_218;
	setp.lt.s32 	%p11, %r1557, %r1553;
	setp.lt.s64 	%p12, %rd461, %rd463;
	or.pred  	%p13, %p11, %p12;
	selp.b32 	%r1557, %r1553, %r1557, %p13;
	selp.b32 	%r1558, %r1554, %r1558, %p13;
	selp.b64 	%rd463, %rd461, %rd463, %p13;
$L__BB9_218:
	setp.lt.s32 	%p14, %r1555, %r1614;
	mov.u32 	%r1520, %r1555;
	mov.u32 	%r1521, %r1556;
	mov.u64 	%rd445, %rd462;
	@%p14 bra 	$L__BB9_221;
	setp.lt.s32 	%p15, %r1614, %r1555;
	mov.u32 	%r1520, %r1614;
	mov.u32 	%r1521, %r1613;
	mov.u64 	%rd445, %rd486;
	@%p15 bra 	$L__BB9_221;
	setp.lt.s64 	%p16, %rd462, %rd486;
	selp.b32 	%r1520, %r1555, %r1614, %p16;
	selp.b32 	%r1521, %r1556, %r1613, %p16;
	min.s64 	%rd445, %rd462, %rd486;
$L__BB9_221:
	setp.lt.s32 	%p17, %r1557, %r1614;
	@%p17 bra 	$L__BB9_223;
	setp.lt.s32 	%p18, %r1614, %r1557;
	setp.lt.s64 	%p19, %rd463, %rd486;
	or.pred  	%p20, %p18, %p19;
	selp.b32 	%r1614, %r1557, %r1614, %p20;
	selp.b32 	%r1613, %r1558, %r1613, %p20;
	selp.b64 	%rd486, %rd463, %rd486, %p20;
$L__BB9_223:
	setp.ne.s32 	%p21, %r425, 0;
	bar.sync 	0;
	@%p21 bra 	$L__BB9_225;
	atom.global.add.u32 	%r734, [%rd1+4], 512;
	add.s32 	%r735, %r734, %r3;
	st.shared.u32 	[_ZN6thrust24THRUST_300001_SM_1000_NS8cuda_cub4core6detail5shmemE+296], %r735;
$L__BB9_225:
	bar.sync 	0;
	ld.shared.u32 	%r1567, [_ZN6thrust24THRUST_300001_SM_1000_NS8cuda_cub4core6detail5shmemE+296];
	add.s32 	%r736, %r1567, 512;
	setp.le.s32 	%p22, %r736, %r714;
	mov.u32 	%r1553, %r1614;
	mov.u32 	%r1554, %r1613;
	mov.u64 	%rd461, %rd486;
	@%p22 bra 	$L__BB9_213;
$L__BB9_226:
	setp.le.s32 	%p23, %r714, %r1567;
	@%p23 bra 	$L__BB9_264;
	sub.s32 	%r462, %r714, %r1567;
	setp.ge.s32 	%p24, %r425, %r462;
	@%p24 bra 	$L__BB9_264;
	not.b32 	%r738, %r425;
	add.s32 	%r739, %r714, %r738;
	sub.s32 	%r463, %r739, %r1567;
	and.b32  	%r740, %r463, 768;
	setp.eq.s32 	%p25, %r740, 768;
	mov.u32 	%r1579, %r425;
	@%p25 bra 	$L__BB9_237;
	add.s32 	%r1569, %r425, %r1567;
	add.s64 	%rd218, %rd2, 4;
	shr.u32 	%r741, %r463, 8;
	add.s32 	%r742, %r741, 1;
	and.b32  	%r743, %r742, 3;
	neg.s32 	%r1568, %r743;
	mov.u32 	%r1579, %r425;
$L__BB9_230:
	.pragma "nounroll";
	mov.u64 	%rd220, %rd486;
	mov.u32 	%r472, %r1613;
	mov.u32 	%r471, %r1614;
	mov.u64 	%rd219, %rd445;
	mov.u32 	%r470, %r1521;
	mov.u32 	%r469, %r1520;
	cvt.s64.s32 	%rd348, %r1569;
	add.s64 	%rd221, %rd334, %rd348;
	mul.wide.s32 	%rd349, %r1569, 8;
	add.s64 	%rd350, %rd218, %rd349;
	ld.global.u32 	%r473, [%rd350+-4];
	ld.global.u32 	%r474, [%rd350];
	setp.lt.s32 	%p26, %r469, %r473;
	@%p26 bra 	$L__BB9_233;
	setp.lt.s32 	%p27, %r473, %r469;
	mov.u32 	%r1520, %r473;
	mov.u32 	%r1521, %r474;
	mov.u64 	%rd445, %rd221;
	@%p27 bra 	$L__BB9_233;
	setp.lt.s64 	%p28, %rd219, %rd221;
	selp.b32 	%r1520, %r469, %r473, %p28;
	selp.b32 	%r1521, %r470, %r474, %p28;
	min.s64 	%rd445, %rd219, %rd221;
$L__BB9_233:
	setp.lt.s32 	%p29, %r471, %r473;
	mov.u32 	%r1614, %r473;
	mov.u32 	%r1613, %r474;
	mov.u64 	%rd486, %rd221;
	@%p29 bra 	$L__BB9_236;
	setp.lt.s32 	%p30, %r473, %r471;
	mov.u32 	%r1614, %r471;
	mov.u32 	%r1613, %r472;
	mov.u64 	%rd486, %rd220;
	@%p30 bra 	$L__BB9_236;
	setp.lt.s64 	%p31, %rd220, %rd221;
	selp.b32 	%r1614, %r471, %r473, %p31;
	selp.b32 	%r1613, %r472, %r474, %p31;
	min.s64 	%rd486, %rd220, %rd221;
$L__BB9_236:
	add.s32 	%r1579, %r1579, 256;
	add.s32 	%r1569, %r1569, 256;
	add.s32 	%r1568, %r1568, 1;
	setp.ne.s32 	%p32, %r1568, 0;
	@%p32 bra 	$L__BB9_230;
$L__BB9_237:
	setp.lt.u32 	%p33, %r463, 768;
	@%p33 bra 	$L__BB9_264;
	add.s32 	%r1588, %r1579, %r1567;
	add.s32 	%r1591, %r1588, 256;
	add.s32 	%r1590, %r1588, 512;
	add.s32 	%r1589, %r1588, 768;
$L__BB9_239:
	cvt.s64.s32 	%rd351, %r1591;
	add.s64 	%rd232, %rd334, %rd351;
	cvt.s64.s32 	%rd352, %r1590;
	add.s64 	%rd233, %rd334, %rd352;
	cvt.s64.s32 	%rd353, %r1589;
	add.s64 	%rd234, %rd334, %rd353;
	cvt.s64.s32 	%rd354, %r1588;
	add.s64 	%rd235, %rd334, %rd354;
	mul.wide.s32 	%rd355, %r1588, 8;
	cvta.to.global.u64 	%rd356, %rd333;
	add.s64 	%rd357, %rd356, %rd355;
	add.s64 	%rd236, %rd357, 4096;
	ld.global.u32 	%r508, [%rd357];
	ld.global.u32 	%r509, [%rd357+4];
	setp.lt.s32 	%p34, %r1520, %r508;
	mov.u32 	%r1597, %r1520;
	mov.u32 	%r1598, %r1521;
	mov.u64 	%rd478, %rd445;
	@%p34 bra 	$L__BB9_242;
	setp.lt.s32 	%p35, %r508, %r1520;
	mov.u32 	%r1597, %r508;
	mov.u32 	%r1598, %r509;
	mov.u64 	%rd478, %rd235;
	@%p35 bra 	$L__BB9_242;
	setp.lt.s64 	%p36, %rd445, %rd235;
	selp.b32 	%r1597, %r1520, %r508, %p36;
	selp.b32 	%r1598, %r1521, %r509, %p36;
	min.s64 	%rd478, %rd445, %rd235;
$L__BB9_242:
	setp.lt.s32 	%p37, %r1614, %r508;
	mov.u32 	%r1599, %r508;
	mov.u32 	%r1600, %r509;
	mov.u64 	%rd479, %rd235;
	@%p37 bra 	$L__BB9_245;
	setp.lt.s32 	%p38, %r508, %r1614;
	mov.u32 	%r1599, %r1614;
	mov.u32 	%r1600, %r1613;
	mov.u64 	%rd479, %rd486;
	@%p38 bra 	$L__BB9_245;
	setp.lt.s64 	%p39, %rd486, %rd235;
	selp.b32 	%r1599, %r1614, %r508, %p39;
	selp.b32 	%r1600, %r1613, %r509, %p39;
	min.s64 	%rd479, %rd486, %rd235;
$L__BB9_245:
	ld.global.u32 	%r518, [%rd236+-2048];
	ld.global.u32 	%r519, [%rd236+-2044];
	setp.lt.s32 	%p40, %r1597, %r518;
	mov.u32 	%r1601, %r1597;
	mov.u32 	%r1602, %r1598;
	mov.u64 	%rd480, %rd478;
	@%p40 bra 	$L__BB9_248;
	setp.lt.s32 	%p41, %r518, %r1597;
	mov.u32 	%r1601, %r518;
	mov.u32 	%r1602, %r519;
	mov.u64 	%rd480, %rd232;
	@%p41 bra 	$L__BB9_248;
	setp.lt.s64 	%p42, %rd478, %rd232;
	selp.b32 	%r1601, %r1597, %r518, %p42;
	selp.b32 	%r1602, %r1598, %r519, %p42;
	min.s64 	%rd480, %rd478, %rd232;
$L__BB9_248:
	setp.lt.s32 	%p43, %r1599, %r518;
	mov.u32 	%r1603, %r518;
	mov.u32 	%r1604, %r519;
	mov.u64 	%rd481, %rd232;
	@%p43 bra 	$L__BB9_251;
	setp.lt.s32 	%p44, %r518, %r1599;
	mov.u32 	%r1603, %r1599;
	mov.u32 	%r1604, %r1600;
	mov.u64 	%rd481, %rd479;
	@%p44 bra 	$L__BB9_251;
	setp.lt.s64 	%p45, %rd479, %rd232;
	selp.b32 	%r1603, %r1599, %r518, %p45;
	selp.b32 	%r1604, %r1600, %r519, %p45;
	min.s64 	%rd481, %rd479, %rd232;
$L__BB9_251:
	ld.global.u32 	%r528, [%rd236];
	ld.global.u32 	%r529, [%rd236+4];
	setp.lt.s32 	%p46, %r1601, %r528;
	mov.u32 	%r1605, %r1601;
	mov.u32 	%r1606, %r1602;
	mov.u64 	%rd482, %rd480;
	@%p46 bra 	$L__BB9_254;
	setp.lt.s32 	%p47, %r528, %r1601;
	mov.u32 	%r1605, %r528;
	mov.u32 	%r1606, %r529;
	mov.u64 	%rd482, %rd233;
	@%p47 bra 	$L__BB9_254;
	setp.lt.s64 	%p48, %rd480, %rd233;
	selp.b32 	%r1605, %r1601, %r528, %p48;
	selp.b32 	%r1606, %r1602, %r529, %p48;
	min.s64 	%rd482, %rd480, %rd233;
$L__BB9_254:
	setp.lt.s32 	%p49, %r1603, %r528;
	mov.u32 	%r1607, %r528;
	mov.u32 	%r1608, %r529;
	mov.u64 	%rd483, %rd233;
	@%p49 bra 	$L__BB9_257;
	setp.lt.s32 	%p50, %r528, %r1603;
	mov.u32 	%r1607, %r1603;
	mov.u32 	%r1608, %r1604;
	mov.u64 	%rd483, %rd481;
	@%p50 bra 	$L__BB9_257;
	setp.lt.s64 	%p51, %rd481, %rd233;
	selp.b32 	%r1607, %r1603, %r528, %p51;
	selp.b32 	%r1608, %r1604, %r529, %p51;
	min.s64 	%rd483, %rd481, %rd233;
$L__BB9_257:
	ld.global.u32 	%r538, [%rd236+2048];
	ld.global.u32 	%r539, [%rd236+2052];
	setp.lt.s32 	%p52, %r1605, %r538;
	mov.u32 	%r1520, %r1605;
	mov.u32 	%r1521, %r1606;
	mov.u64 	%rd445, %rd482;
	@%p52 bra 	$L__BB9_260;
	setp.lt.s32 	%p53, %r538, %r1605;
	mov.u32 	%r1520, %r538;
	mov.u32 	%r1521, %r539;
	mov.u64 	%rd445, %rd234;
	@%p53 bra 	$L__BB9_260;
	setp.lt.s64 	%p54, %rd482, %rd234;
	selp.b32 	%r1520, %r1605, %r538, %p54;
	selp.b32 	%r1521, %r1606, %r539, %p54;
	min.s64 	%rd445, %rd482, %rd234;
$L__BB9_260:
	setp.lt.s32 	%p55, %r1607, %r538;
	mov.u32 	%r1614, %r538;
	mov.u32 	%r1613, %r539;
	mov.u64 	%rd486, %rd234;
	@%p55 bra 	$L__BB9_263;
	setp.lt.s32 	%p56, %r538, %r1607;
	mov.u32 	%r1614, %r1607;
	mov.u32 	%r1613, %r1608;
	mov.u64 	%rd486, %rd483;
	@%p56 bra 	$L__BB9_263;
	setp.lt.s64 	%p57, %rd483, %rd234;
	selp.b32 	%r1614, %r1607, %r538, %p57;
	selp.b32 	%r1613, %r1608, %r539, %p57;
	min.s64 	%rd486, %rd483, %rd234;
$L__BB9_263:
	add.s32 	%r1579, %r1579, 1024;
	add.s32 	%r1591, %r1591, 1024;
	add.s32 	%r1590, %r1590, 1024;
	add.s32 	%r1589, %r1589, 1024;
	add.s32 	%r1588, %r1588, 1024;
	setp.lt.s32 	%p58, %r1579, %r462;
	@%p58 bra 	$L__BB9_239;
$L__BB9_264:
	// begin inline asm
	mov.u32 %r744, %laneid;
	// end inline asm
	mov.b32 	%r782, 1;
	mov.b32 	%r783, 31;
	mov.b32 	%r784, -1;
	// begin inline asm
	shfl.sync.down.b32 %r745, %r1520, %r782, %r783, %r784;
	// end inline asm
	// begin inline asm
	shfl.sync.down.b32 %r750, %r1521, %r782, %r783, %r784;
	// end inline asm
	mov.b64 	{%r756, %r761}, %rd445;
	// begin inline asm
	shfl.sync.down.b32 %r755, %r756, %r782, %r783, %r784;
	// end inline asm
	// begin inline asm
	shfl.sync.down.b32 %r760, %r761, %r782, %r783, %r784;
	// end inline asm
	mov.b64 	%rd255, {%r755, %r760};
	// begin inline asm
	shfl.sync.down.b32 %r765, %r1614, %r782, %r783, %r784;
	// end inline asm
	// begin inline asm
	shfl.sync.down.b32 %r770, %r1613, %r782, %r783, %r784;
	// end inline asm
	mov.b64 	{%r776, %r781}, %rd486;
	// begin inline asm
	shfl.sync.down.b32 %r775, %r776, %r782, %r783, %r784;
	// end inline asm
	// begin inline asm
	shfl.sync.down.b32 %r780, %r781, %r782, %r783, %r784;
	// end inline asm
	mov.b64 	%rd256, {%r775, %r780};
	setp.gt.s32 	%p59, %r744, 30;
	mov.u32 	%r1621, %r1614;
	mov.u32 	%r1622, %r1613;
	mov.u64 	%rd490, %rd486;
	@%p59 bra 	$L__BB9_271;
	setp.lt.s32 	%p60, %r1520, %r745;
	mov.u32 	%r1617, %r1520;
	mov.u32 	%r1618, %r1521;
	mov.u64 	%rd488, %rd445;
	@%p60 bra 	$L__BB9_268;
	setp.lt.s32 	%p61, %r745, %r1520;
	mov.u32 	%r1617, %r745;
	mov.u32 	%r1618, %r750;
	mov.u64 	%rd488, %rd255;
	@%p61 bra 	$L__BB9_268;
	setp.lt.s64 	%p62, %rd445, %rd255;
	selp.b32 	%r1617, %r1520, %r745, %p62;
	selp.b32 	%r1618, %r1521, %r750, %p62;
	min.s64 	%rd488, %rd445, %rd255;
$L__BB9_268:
	setp.lt.s32 	%p63, %r1614, %r765;
	mov.u32 	%r1520, %r1617;
	mov.u32 	%r1521, %r1618;
	mov.u64 	%rd445, %rd488;
	mov.u32 	%r1621, %r765;
	mov.u32 	%r1622, %r770;
	mov.u64 	%rd490, %rd256;
	@%p63 bra 	$L__BB9_271;
	setp.lt.s32 	%p64, %r765, %r1614;
	mov.u32 	%r1520, %r1617;
	mov.u32 	%r1521, %r1618;
	mov.u64 	%rd445, %rd488;
	mov.u32 	%r1621, %r1614;
	mov.u32 	%r1622, %r1613;
	mov.u64 	%rd490, %rd486;
	@%p64 bra 	$L__BB9_271;
	setp.lt.s64 	%p65, %rd486, %rd256;
	selp.b32 	%r1621, %r1614, %r765, %p65;
	selp.b32 	%r1622, %r1613, %r770, %p65;
	min.s64 	%rd490, %rd486, %rd256;
	mov.u32 	%r1520, %r1617;
	mov.u32 	%r1521, %r1618;
	mov.u64 	%rd445, %rd488;
$L__BB9_271:
	mov.b32 	%r822, 2;
	mov.b32 	%r823, 31;
	mov.b32 	%r824, -1;
	// begin inline asm
	shfl.sync.down.b32 %r785, %r1520, %r822, %r823, %r824;
	// end inline asm
	// begin inline asm
	shfl.sync.down.b32 %r790, %r1521, %r822, %r823, %r824;
	// end inline asm
	mov.b64 	{%r796, %r801}, %rd445;
	// begin inline asm
	shfl.sync.down.b32 %r795, %r796, %r822, %r823, %r824;
	// end inline asm
	// begin inline asm
	shfl.sync.down.b32 %r800, %r801, %r822, %r823, %r824;
	// end inline asm
	mov.b64 	%rd262, {%r795, %r800};
	// begin inline asm
	shfl.sync.down.b32 %r805, %r1621, %r822, %r823, %r824;
	// end inline asm
	// begin inline asm
	shfl.sync.down.b32 %r810, %r1622, %r822, %r823, %r824;
	// end inline asm
	mov.b64 	{%r816, %r821}, %rd490;
	// begin inline asm
	shfl.sync.down.b32 %r815, %r816, %r822, %r823, %r824;
	// end inline asm
	// begin inline asm
	shfl.sync.down.b32 %r820, %r821, %r822, %r823, %r824;
	// end inline asm
	mov.b64 	%rd263, {%r815, %r820};
	setp.gt.s32 	%p66, %r744, 29;
	mov.u32 	%r1627, %r1621;
	mov.u32 	%r1628, %r1622;
	mov.u64 	%rd493, %rd490;
	@%p66 bra 	$L__BB9_278;
	setp.lt.s32 	%p67, %r1520, %r785;
	mov.u32 	%r1623, %r1520;
	mov.u32 	%r1624, %r1521;
	mov.u64 	%rd491, %rd445;
	@%p67 bra 	$L__BB9_275;
	setp.lt.s32 	%p68, %r785, %r1520;
	mov.u32 	%r1623, %r785;
	mov.u32 	%r1624, %r790;
	mov.u64 	%rd491, %rd262;
	@%p68 bra 	$L__BB9_275;
	setp.lt.s64 	%p69, %rd445, %rd262;
	selp.b32 	%r1623, %r1520, %r785, %p69;
	selp.b32 	%r1624, %r1521, %r790, %p69;
	min.s64 	%rd491, %rd445, %rd262;
$L__BB9_275:
	setp.lt.s32 	%p70, %r1621, %r805;
	mov.u32 	%r1520, %r1623;
	mov.u32 	%r1521, %r1624;
	mov.u64 	%rd445, %rd491;
	mov.u32 	%r1627, %r805;
	mov.u32 	%r1628, %r810;
	mov.u64 	%rd493, %rd263;
	@%p70 bra 	$L__BB9_278;
	setp.lt.s32 	%p71, %r805, %r1621;
	mov.u32 	%r1520, %r1623;
	mov.u32 	%r1521, %r1624;
	mov.u64 	%rd445, %rd491;
	mov.u32 	%r1627, %r1621;
	mov.u32 	%r1628, %r1622;
	mov.u64 	%rd493, %rd490;
	@%p71 bra 	$L__BB9_278;
	setp.lt.s64 	%p72, %rd490, %rd263;
	selp.b32 	%r1627, %r1621, %r805, %p72;
	selp.b32 	%r1628, %r1622, %r810, %p72;
	min.s64 	%rd493, %rd490, %rd263;
	mov.u32 	%r1520, %r1623;
	mov.u32 	%r1521, %r1624;
	mov.u64 	%rd445, %rd491;
$L__BB9_278:
	mov.b32 	%r862, 4;
	mov.b32 	%r863, 31;
	mov.b32 	%r864, -1;
	// begin inline asm
	shfl.sync.down.b32 %r825, %r1520, %r862, %r863, %r864;
	// end inline asm
	// begin inline asm
	shfl.sync.down.b32 %r830, %r1521, %r862, %r863, %r864;
	// end inline asm
	mov.b64 	{%r836, %r841}, %rd445;
	// begin inline asm
	shfl.sync.down.b32 %r835, %r836, %r862, %r863, %r864;
	// end inline asm
	// begin inline asm
	shfl.sync.down.b32 %r840, %r841, %r862, %r863, %r864;
	// end inline asm
	mov.b64 	%rd269, {%r835, %r840};
	// begin inline asm
	shfl.sync.down.b32 %r845, %r1627, %r862, %r863, %r864;
	// end inline asm
	// begin inline asm
	shfl.sync.down.b32 %r850, %r1628, %r862, %r863, %r864;
	// end inline asm
	mov.b64 	{%r856, %r861}, %rd493;
	// begin inline asm
	shfl.sync.down.b32 %r855, %r856, %r862, %r863, %r864;
	// end inline asm
	// begin inline asm
	shfl.sync.down.b32 %r860, %r861, %r862, %r863, %r864;
	// end inline asm
	mov.b64 	%rd270, {%r855, %r860};
	setp.gt.s32 	%p73, %r744, 27;
	mov.u32 	%r1633, %r1627;
	mov.u32 	%r1634, %r1628;
	mov.u64 	%rd496, %rd493;
	@%p73 bra 	$L__BB9_285;
	setp.lt.s32 	%p74, %r1520, %r825;
	mov.u32 	%r1629, %r1520;
	mov.u32 	%r1630, %r1521;
	mov.u64 	%rd494, %rd445;
	@%p74 bra 	$L__BB9_282;
	setp.lt.s32 	%p75, %r825, %r1520;
	mov.u32 	%r1629, %r825;
	mov.u32 	%r1630, %r830;
	mov.u64 	%rd494, %rd269;
	@%p75 bra 	$L__BB9_282;
	setp.lt.s64 	%p76, %rd445, %rd269;
	selp.b32 	%r1629, %r1520, %r825, %p76;
	selp.b32 	%r1630, %r1521, %r830, %p76;
	min.s64 	%rd494, %rd445, %rd269;
$L__BB9_282:
	setp.lt.s32 	%p77, %r1627, %r845;
	mov.u32 	%r1520, %r1629;
	mov.u32 	%r1521, %r1630;
	mov.u64 	%rd445, %rd494;
	mov.u32 	%r1633, %r845;
	mov.u32 	%r1634, %r850;
	mov.u64 	%rd496, %rd270;
	@%p77 bra 	$L__BB9_285;
	setp.lt.s32 	%p78, %r845, %r1627;
	mov.u32 	%r1520, %r1629;
	mov.u32 	%r1521, %r1630;
	mov.u64 	%rd445, %rd494;
	mov.u32 	%r1633, %r1627;
	mov.u32 	%r1634, %r1628;
	mov.u64 	%rd496, %rd493;
	@%p78 bra 	$L__BB9_285;
	setp.lt.s64 	%p79, %rd493, %rd270;
	selp.b32 	%r1633, %r1627, %r845, %p79;
	selp.b32 	%r1634, %r1628, %r850, %p79;
	min.s64 	%rd496, %rd493, %rd270;
	mov.u32 	%r1520, %r1629;
	mov.u32 	%r1521, %r1630;
	mov.u64 	%rd445, %rd494;
$L__BB9_285:
	mov.b32 	%r902, 8;
	mov.b32 	%r903, 31;
	mov.b32 	%r904, -1;
	// begin inline asm
	shfl.sync.down.b32 %r865, %r1520, %r902, %r903, %r904;
	// end inline asm
	// begin inline asm
	shfl.sync.down.b32 %r870, %r1521, %r902, %r903, %r904;
	// end inline asm
	mov.b64 	{%r876, %r881}, %rd445;
	// begin inline asm
	shfl.sync.down.b32 %r875, %r876, %r902, %r903, %r904;
	// end inline asm
	// begin inline asm
	shfl.sync.down.b32 %r880, %r881, %r902, %r903, %r904;
	// end inline asm
	mov.b64 	%rd276, {%r875, %r880};
	// begin inline asm
	shfl.sync.down.b32 %r885, %r1633, %r902, %r903, %r904;
	// end inline asm
	// begin inline asm
	shfl.sync.down.b32 %r890, %r1634, %r902, %r903, %r904;
	// end inline asm
	mov.b64 	{%r896, %r901}, %rd496;
	// begin inline asm
	shfl.sync.down.b32 %r895, %r896, %r902, %r903, %r904;
	// end inline asm
	// begin inline asm
	shfl.sync.down.b32 %r900, %r901, %r902, %r903, %r904;
	// end inline asm
	mov.b64 	%rd277, {%r895, %r900};
	setp.gt.s32 	%p80, %r744, 23;
	mov.u32 	%r1639, %r1633;
	mov.u32 	%r1640, %r1634;
	mov.u64 	%rd499, %rd496;
	@%p80 bra 	$L__BB9_292;
	setp.lt.s32 	%p81, %r1520, %r865;
	mov.u32 	%r1635, %r1520;
	mov.u32 	%r1636, %r1521;
	mov.u64 	%rd497, %rd445;
	@%p81 bra 	$L__BB9_289;
	setp.lt.s32 	%p82, %r865, %r1520;
	mov.u32 	%r1635, %r865;
	mov.u32 	%r1636, %r870;
	mov.u64 	%rd497, %rd276;
	@%p82 bra 	$L__BB9_289;
	setp.lt.s64 	%p83, %rd445, %rd276;
	selp.b32 	%r1635, %r1520, %r865, %p83;
	selp.b32 	%r1636, %r1521, %r870, %p83;
	min.s64 	%rd497, %rd445, %rd276;
$L__BB9_289:
	setp.lt.s32 	%p84, %r1633, %r885;
	mov.u32 	%r1520, %r1635;
	mov.u32 	%r1521, %r1636;
	mov.u64 	%rd445, %rd497;
	mov.u32 	%r1639, %r885;
	mov.u32 	%r1640, %r890;
	mov.u64 	%rd499, %rd277;
	@%p84 bra 	$L__BB9_292;
	setp.lt.s32 	%p85, %r885, %r1633;
	mov.u32 	%r1520, %r1635;
	mov.u32 	%r1521, %r1636;
	mov.u64 	%rd445, %rd497;
	mov.u32 	%r1639, %r1633;
	mov.u32 	%r1640, %r1634;
	mov.u64 	%rd499, %rd496;
	@%p85 bra 	$L__BB9_292;
	setp.lt.s64 	%p86, %rd496, %rd277;
	selp.b32 	%r1639, %r1633, %r885, %p86;
	selp.b32 	%r1640, %r1634, %r890, %p86;
	min.s64 	%rd499, %rd496, %rd277;
	mov.u32 	%r1520, %r1635;
	mov.u32 	%r1521, %r1636;
	mov.u64 	%rd445, %rd497;
$L__BB9_292:
	mov.b32 	%r942, 16;
	mov.b32 	%r943, 31;
	mov.b32 	%r944, -1;
	// begin inline asm
	shfl.sync.down.b32 %r905, %r1520, %r942, %r943, %r944;
	// end inline asm
	// begin inline asm
	shfl.sync.down.b32 %r910, %r1521, %r942, %r943, %r944;
	// end inline asm
	mov.b64 	{%r916, %r921}, %rd445;
	// begin inline asm
	shfl.sync.down.b32 %r915, %r916, %r942, %r943, %r944;
	// end inline asm
	// begin inline asm
	shfl.sync.down.b32 %r920, %r921, %r942, %r943, %r944;
	// end inline asm
	mov.b64 	%rd283, {%r915, %r920};
	// begin inline asm
	shfl.sync.down.b32 %r925, %r1639, %r942, %r943, %r944;
	// end inline asm
	// begin inline asm
	shfl.sync.down.b32 %r930, %r1640, %r942, %r943, %r944;
	// end inline asm
	mov.b64 	{%r936, %r941}, %rd499;
	// begin inline asm
	shfl.sync.down.b32 %r935, %r936, %r942, %r943, %r944;
	// end inline asm
	// begin inline asm
	shfl.sync.down.b32 %r940, %r941, %r942, %r943, %r944;
	// end inline asm
	mov.b64 	%rd284, {%r935, %r940};
	setp.gt.s32 	%p87, %r744, 15;
	mov.u32 	%r1674, %r1639;
	mov.u32 	%r1673, %r1640;
	mov.u64 	%rd516, %rd499;
	@%p87 bra 	$L__BB9_299;
	setp.lt.s32 	%p88, %r1520, %r905;
	mov.u32 	%r1641, %r1520;
	mov.u32 	%r1642, %r1521;
	mov.u64 	%rd500, %rd445;
	@%p88 bra 	$L__BB9_296;
	setp.lt.s32 	%p89, %r905, %r1520;
	mov.u32 	%r1641, %r905;
	mov.u32 	%r1642, %r910;
	mov.u64 	%rd500, %rd283;
	@%p89 bra 	$L__BB9_296;
	setp.lt.s64 	%p90, %rd445, %rd283;
	selp.b32 	%r1641, %r1520, %r905, %p90;
	selp.b32 	%r1642, %r1521, %r910, %p90;
	min.s64 	%rd500, %rd445, %rd283;
$L__BB9_296:
	setp.lt.s32 	%p91, %r1639, %r925;
	mov.u32 	%r1520, %r1641;
	mov.u32 	%r1521, %r1642;
	mov.u64 	%rd445, %rd500;
	mov.u32 	%r1674, %r925;
	mov.u32 	%r1673, %r930;
	mov.u64 	%rd516, %rd284;
	@%p91 bra 	$L__BB9_299;
	setp.lt.s32 	%p92, %r925, %r1639;
	mov.u32 	%r1520, %r1641;
	mov.u32 	%r1521, %r1642;
	mov.u64 	%rd445, %rd500;
	mov.u32 	%r1674, %r1639;
	mov.u32 	%r1673, %r1640;
	mov.u64 	%rd516, %rd499;
	@%p92 bra 	$L__BB9_299;
	setp.lt.s64 	%p93, %rd499, %rd284;
	selp.b32 	%r1674, %r1639, %r925, %p93;
	selp.b32 	%r1673, %r1640, %r930, %p93;
	min.s64 	%rd516, %rd499, %rd284;
	mov.u32 	%r1520, %r1641;
	mov.u32 	%r1521, %r1642;
	mov.u64 	%rd445, %rd500;
$L__BB9_299:
	setp.ne.s32 	%p94, %r744, 0;
	@%p94 bra 	$L__BB9_301;
	and.b32  	%r945, %r425, 992;
	mov.u32 	%r946, _ZN6thrust24THRUST_300001_SM_1000_NS8cuda_cub4core6detail5shmemE;
	add.s32 	%r947, %r946, %r945;
	st.shared.v2.u32 	[%r947+8], {%r1520, %r1521};
	st.shared.u64 	[%r947+16], %rd445;
	st.shared.v2.u32 	[%r947+24], {%r1674, %r1673};
	st.shared.u64 	[%r947+32], %rd516;
$L__BB9_301:
	bar.sync 	0;
	setp.ne.s32 	%p95, %r425, 0;
	@%p95 bra 	$L__BB9_344;
	ld.shared.v2.u32 	{%r628, %r629}, [_ZN6thrust24THRUST_300001_SM_1000_NS8cuda_cub4core6detail5shmemE+40];
	ld.shared.u64 	%rd290, [_ZN6thrust24THRUST_300001_SM_1000_NS8cuda_cub4core6detail5shmemE+48];
	ld.shared.v2.u32 	{%r630, %r631}, [_ZN6thrust24THRUST_300001_SM_1000_NS8cuda_cub4core6detail5shmemE+56];
	ld.shared.u64 	%rd291, [_ZN6thrust24THRUST_300001_SM_1000_NS8cuda_cub4core6detail5shmemE+64];
	setp.lt.s32 	%p96, %r1520, %r628;
	mov.u32 	%r1647, %r1520;
	mov.u32 	%r1648, %r1521;
	mov.u64 	%rd503, %rd445;
	@%p96 bra 	$L__BB9_305;
	setp.lt.s32 	%p97, %r628, %r1520;
	mov.u32 	%r1647, %r628;
	mov.u32 	%r1648, %r629;
	mov.u64 	%rd503, %rd290;
	@%p97 bra 	$L__BB9_305;
	setp.lt.s64 	%p98, %rd445, %rd290;
	selp.b32 	%r1647, %r1520, %r628, %p98;
	selp.b32 	%r1648, %r1521, %r629, %p98;
	min.s64 	%rd503, %rd445, %rd290;
$L__BB9_305:
	setp.lt.s32 	%p99, %r1674, %r630;
	mov.u32 	%r1649, %r630;
	mov.u32 	%r1650, %r631;
	mov.u64 	%rd504, %rd291;
	@%p99 bra 	$L__BB9_308;
	setp.lt.s32 	%p100, %r630, %r1674;
	mov.u32 	%r1649, %r1674;
	mov.u32 	%r1650, %r1673;
	mov.u64 	%rd504, %rd516;
	@%p100 bra 	$L__BB9_308;
	setp.lt.s64 	%p101, %rd516, %rd291;
	selp.b32 	%r1649, %r1674, %r630, %p101;
	selp.b32 	%r1650, %r1673, %r631, %p101;
	min.s64 	%rd504, %rd516, %rd291;
$L__BB9_308:
	ld.shared.v2.u32 	{%r640, %r641}, [_ZN6thrust24THRUST_300001_SM_1000_NS8cuda_cub4core6detail5shmemE+72];
	ld.shared.u64 	%rd296, [_ZN6thrust24THRUST_300001_SM_1000_NS8cuda_cub4core6detail5shmemE+80];
	ld.shared.v2.u32 	{%r642, %r643}, [_ZN6thrust24THRUST_300001_SM_1000_NS8cuda_cub4core6detail5shmemE+88];
	ld.shared.u64 	%rd297, [_ZN6thrust24THRUST_300001_SM_1000_NS8cuda_cub4core6detail5shmemE+96];
	setp.lt.s32 	%p102, %r1647, %r640;
	mov.u32 	%r1651, %r1647;
	mov.u32 	%r1652, %r1648;
	mov.u64 	%rd505, %rd503;
	@%p102 bra 	$L__BB9_311;
	setp.lt.s32 	%p103, %r640, %r1647;
	mov.u32 	%r1651, %r640;
	mov.u32 	%r1652, %r641;
	mov.u64 	%rd505, %rd296;
	@%p103 bra 	$L__BB9_311;
	setp.lt.s64 	%p104, %rd503, %rd296;
	selp.b32 	%r1651, %r1647, %r640, %p104;
	selp.b32 	%r1652, %r1648, %r641, %p104;
	min.s64 	%rd505, %rd503, %rd296;
$L__BB9_311:
	setp.lt.s32 	%p105, %r1649, %r642;
	mov.u32 	%r1653, %r642;
	mov.u32 	%r1654, %r643;
	mov.u64 	%rd506, %rd297;
	@%p105 bra 	$L__BB9_314;
	setp.lt.s32 	%p106, %r642, %r1649;
	mov.u32 	%r1653, %r1649;
	mov.u32 	%r1654, %r1650;
	mov.u64 	%rd506, %rd504;
	@%p106 bra 	$L__BB9_314;
	setp.lt.s64 	%p107, %rd504, %rd297;
	selp.b32 	%r1653, %r1649, %r642, %p107;
	selp.b32 	%r1654, %r1650, %r643, %p107;
	min.s64 	%rd506, %rd504, %rd297;
$L__BB9_314:
	ld.shared.v2.u32 	{%r652, %r653}, [_ZN6thrust24THRUST_300001_SM_1000_NS8cuda_cub4core6detail5shmemE+104];
	ld.shared.u64 	%rd302, [_ZN6thrust24THRUST_300001_SM_1000_NS8cuda_cub4core6detail5shmemE+112];
	ld.shared.v2.u32 	{%r654, %r655}, [_ZN6thrust24THRUST_300001_SM_1000_NS8cuda_cub4core6detail5shmemE+120];
	ld.shared.u64 	%rd303, [_ZN6thrust24THRUST_300001_SM_1000_NS8cuda_cub4core6detail5shmemE+128];
	setp.lt.s32 	%p108, %r1651, %r652;
	mov.u32 	%r1655, %r1651;
	mov.u32 	%r1656, %r1652;
	mov.u64 	%rd507, %rd505;
	@%p108 bra 	$L__BB9_317;
	setp.lt.s32 	%p109, %r652, %r1651;
	mov.u32 	%r1655, %r652;
	mov.u32 	%r1656, %r653;
	mov.u64 	%rd507, %rd302;
	@%p109 bra 	$L__BB9_317;
	setp.lt.s64 	%p110, %rd505, %rd302;
	selp.b32 	%r1655, %r1651, %r652, %p110;
	selp.b32 	%r1656, %r1652, %r653, %p110;
	min.s64 	%rd507, %rd505, %rd302;
$L__BB9_317:
	setp.lt.s32 	%p111, %r1653, %r654;
	mov.u32 	%r1657, %r654;
	mov.u32 	%r1658, %r655;
	mov.u64 	%rd508, %rd303;
	@%p111 bra 	$L__BB9_320;
	setp.lt.s32 	%p112, %r654, %r1653;
	mov.u32 	%r1657, %r1653;
	mov.u32 	%r1658, %r1654;
	mov.u64 	%rd508, %rd506;
	@%p112 bra 	$L__BB9_320;
	setp.lt.s64 	%p113, %rd506, %rd303;
	selp.b32 	%r1657, %r1653, %r654, %p113;
	selp.b32 	%r1658, %r1654, %r655, %p113;
	min.s64 	%rd508, %rd506, %rd303;
$L__BB9_320:
	ld.shared.v2.u32 	{%r664, %r665}, [_ZN6thrust24THRUST_300001_SM_1000_NS8cuda_cub4core6detail5shmemE+136];
	ld.shared.u64 	%rd308, [_ZN6thrust24THRUST_300001_SM_1000_NS8cuda_cub4core6detail5shmemE+144];
	ld.shared.v2.u32 	{%r666, %r667}, [_ZN6thrust24THRUST_300001_SM_1000_NS8cuda_cub4core6detail5shmemE+152];
	ld.shared.u64 	%rd309, [_ZN6thrust24THRUST_300001_SM_1000_NS8cuda_cub4core6detail5shmemE+160];
	setp.lt.s32 	%p114, %r1655, %r664;
	mov.u32 	%r1659, %r1655;
	mov.u32 	%r1660, %r1656;
	mov.u64 	%rd509, %rd507;
	@%p114 bra 	$L__BB9_323;
	setp.lt.s32 	%p115, %r664, %r1655;
	mov.u32 	%r1659, %r664;
	mov.u32 	%r1660, %r665;
	mov.u64 	%rd509, %rd308;
	@%p115 bra 	$L__BB9_323;
	setp.lt.s64 	%p116, %rd507, %rd308;
	selp.b32 	%r1659, %r1655, %r664, %p116;
	selp.b32 	%r1660, %r1656, %r665, %p116;
	min.s64 	%rd509, %rd507, %rd308;
$L__BB9_323:
	setp.lt.s32 	%p117, %r1657, %r666;
	mov.u32 	%r1661, %r666;
	mov.u32 	%r1662, %r667;
	mov.u64 	%rd510, %rd309;
	@%p117 bra 	$L__BB9_326;
	setp.lt.s32 	%p118, %r666, %r1657;
	mov.u32 	%r1661, %r1657;
	mov.u32 	%r1662, %r1658;
	mov.u64 	%rd510, %rd508;
	@%p118 bra 	$L__BB9_326;
	setp.lt.s64 	%p119, %rd508, %rd309;
	selp.b32 	%r1661, %r1657, %r666, %p119;
	selp.b32 	%r1662, %r1658, %r667, %p119;
	min.s64 	%rd510, %rd508, %rd309;
$L__BB9_326:
	ld.shared.v2.u32 	{%r676, %r677}, [_ZN6thrust24THRUST_300001_SM_1000_NS8cuda_cub4core6detail5shmemE+168];
	ld.shared.u64 	%rd314, [_ZN6thrust24THRUST_300001_SM_1000_NS8cuda_cub4core6detail5shmemE+176];
	ld.shared.v2.u32 	{%r678, %r679}, [_ZN6thrust24THRUST_300001_SM_1000_NS8cuda_cub4core6detail5shmemE+184];
	ld.shared.u64 	%rd315, [_ZN6thrust24THRUST_300001_SM_1000_NS8cuda_cub4core6detail5shmemE+192];
	setp.lt.s32 	%p120, %r1659, %r676;
	mov.u32 	%r1663, %r1659;
	mov.u32 	%r1664, %r1660;
	mov.u64 	%rd511, %rd509;
	@%p120 bra 	$L__BB9_329;
	setp.lt.s32 	%p121, %r676, %r1659;
	mov.u32 	%r1663, %r676;
	mov.u32 	%r1664, %r677;
	mov.u64 	%rd511, %rd314;
	@%p121 bra 	$L__BB9_329;
	setp.lt.s64 	%p122, %rd509, %rd314;
	selp.b32 	%r1663, %r1659, %r676, %p122;
	selp.b32 	%r1664, %r1660, %r677, %p122;
	min.s64 	%rd511, %rd509, %rd314;
$L__BB9_329:
	setp.lt.s32 	%p123, %r1661, %r678;
	mov.u32 	%r1665, %r678;
	mov.u32 	%r1666, %r679;
	mov.u64 	%rd512, %rd315;
	@%p123 bra 	$L__BB9_332;
	setp.lt.s32 	%p124, %r678, %r1661;
	mov.u32 	%r1665, %r1661;
	mov.u32 	%r1666, %r1662;
	mov.u64 	%rd512, %rd510;
	@%p124 bra 	$L__BB9_332;
	setp.lt.s64 	%p125, %rd510, %rd315;
	selp.b32 	%r1665, %r1661, %r678, %p125;
	selp.b32 	%r1666, %r1662, %r679, %p125;
	min.s64 	%rd512, %rd510, %rd315;
$L__BB9_332:
	ld.shared.v2.u32 	{%r688, %r689}, [_ZN6thrust24THRUST_300001_SM_1000_NS8cuda_cub4core6detail5shmemE+200];
	ld.shared.u64 	%rd320, [_ZN6thrust24THRUST_300001_SM_1000_NS8cuda_cub4core6detail5shmemE+208];
	ld.shared.v2.u32 	{%r690, %r691}, [_ZN6thrust24THRUST_300001_SM_1000_NS8cuda_cub4core6detail5shmemE+216];
	ld.shared.u64 	%rd321, [_ZN6thrust24THRUST_300001_SM_1000_NS8cuda_cub4core6detail5shmemE+224];
	setp.lt.s32 	%p126, %r1663, %r688;
	mov.u32 	%r1667, %r1663;
	mov.u32 	%r1668, %r1664;
	mov.u64 	%rd513, %rd511;
	@%p126 bra 	$L__BB9_335;
	setp.lt.s32 	%p127, %r688, %r1663;
	mov.u32 	%r1667, %r688;
	mov.u32 	%r1668, %r689;
	mov.u64 	%rd513, %rd320;
	@%p127 bra 	$L__BB9_335;
	setp.lt.s64 	%p128, %rd511, %rd320;
	selp.b32 	%r1667, %r1663, %r688, %p128;
	selp.b32 	%r1668, %r1664, %r689, %p128;
	min.s64 	%rd513, %rd511, %rd320;
$L__BB9_335:
	setp.lt.s32 	%p129, %r1665, %r690;
	mov.u32 	%r1669, %r690;
	mov.u32 	%r1670, %r691;
	mov.u64 	%rd514, %rd321;
	@%p129 bra 	$L__BB9_338;
	setp.lt.s32 	%p130, %r690, %r1665;
	mov.u32 	%r1669, %r1665;
	mov.u32 	%r1670, %r1666;
	mov.u64 	%rd514, %rd512;
	@%p130 bra 	$L__BB9_338;
	setp.lt.s64 	%p131, %rd512, %rd321;
	selp.b32 	%r1669, %r1665, %r690, %p131;
	selp.b32 	%r1670, %r1666, %r691, %p131;
	min.s64 	%rd514, %rd512, %rd321;
$L__BB9_338:
	ld.shared.v2.u32 	{%r700, %r701}, [_ZN6thrust24THRUST_300001_SM_1000_NS8cuda_cub4core6detail5shmemE+232];
	ld.shared.u64 	%rd326, [_ZN6thrust24THRUST_300001_SM_1000_NS8cuda_cub4core6detail5shmemE+240];
	ld.shared.v2.u32 	{%r702, %r703}, [_ZN6thrust24THRUST_300001_SM_1000_NS8cuda_cub4core6detail5shmemE+248];
	ld.shared.u64 	%rd327, [_ZN6thrust24THRUST_300001_SM_1000_NS8cuda_cub4core6detail5shmemE+256];
	setp.lt.s32 	%p132, %r1667, %r700;
	mov.u32 	%r1520, %r1667;
	mov.u32 	%r1521, %r1668;
	mov.u64 	%rd445, %rd513;
	@%p132 bra 	$L__BB9_341;
	setp.lt.s32 	%p133, %r700, %r1667;
	mov.u32 	%r1520, %r700;
	mov.u32 	%r1521, %r701;
	mov.u64 	%rd445, %rd326;
	@%p133 bra 	$L__BB9_341;
	setp.lt.s64 	%p134, %rd513, %rd326;
	selp.b32 	%r1520, %r1667, %r700, %p134;
	selp.b32 	%r1521, %r1668, %r701, %p134;
	min.s64 	%rd445, %rd513, %rd326;
$L__BB9_341:
	setp.lt.s32 	%p135, %r1669, %r702;
	mov.u64 	%rd516, %rd327;
	mov.u32 	%r1673, %r703;
	mov.u32 	%r1674, %r702;
	@%p135 bra 	$L__BB9_344;
	setp.lt.s32 	%p136, %r702, %r1669;
	mov.u64 	%rd516, %rd514;
	mov.u32 	%r1673, %r1670;
	mov.u32 	%r1674, %r1669;
	@%p136 bra 	$L__BB9_344;
	setp.lt.s64 	%p137, %rd514, %rd327;
	selp.b32 	%r1674, %r1669, %r702, %p137;
	selp.b32 	%r1673, %r1670, %r703, %p137;
	min.s64 	%rd516, %rd514, %rd327;
$L__BB9_344:
	mov.u32 	%r1373, %tid.x;
	setp.ne.s32 	%p341, %r1373, 0;
	@%p341 bra 	$L__BB9_346;
	ld.param.u64 	%rd376, [_ZN6thrust24THRUST_300001_SM_1000_NS8cuda_cub4core6detail13_kernel_agentINS1_8__reduce11ReduceAgentINS0_18transform_iteratorINS1_9__extrema12arg_minmax_fI9key_valuel17compare_key_valueE15duplicate_tupleENS0_12zip_iteratorIN4cuda3std3__45tupleIJNS0_6detail15normal_iteratorINS0_10device_ptrISA_EEEENS0_17counting_iteratorIlNS0_11use_defaultESP_SP_EEEEEEENSI_IJNSI_IJSA_lEEEST_EEESU_EEPSU_SU_iSC_EEJSV_SW_iN3cub18CUB_300001_SM_100013GridEvenShareIiEENSZ_9GridQueueIjEESC_EEEvDpT0__param_1];
	cvta.to.global.u64 	%rd373, %rd376;
	mul.wide.u32 	%rd374, %r1, 32;
	add.s64 	%rd375, %rd373, %rd374;
	st.global.u32 	[%rd375], %r1520;
	st.global.u32 	[%rd375+4], %r1521;
	st.global.u64 	[%rd375+8], %rd445;
	st.global.u32 	[%rd375+16], %r1674;
	st.global.u32 	[%rd375+20], %r1673;
	st.global.u64 	[%rd375+24], %rd516;
$L__BB9_346:
	ret;

}
	// .globl	_ZN6thrust24THRUST_300001_SM_1000_NS8cuda_cub4core6detail13_kernel_agentINS1_8__reduce11ReduceAgentIPN4cuda3std3__45tupleIJNSA_IJ9key_valuelEEESC_EEESE_SD_iNS1_9__extrema12arg_minmax_fISB_l17compare_key_valueEEEEJSE_SE_iSI_EEEvDpT0_
.visible .entry _ZN6thrust24THRUST_300001_SM_1000_NS8cuda_cub4core6detail13_kernel_agentINS1_8__reduce11ReduceAgentIPN4cuda3std3__45tupleIJNSA_IJ9key_valuelEEESC_EEESE_SD_iNS1_9__extrema12arg_minmax_fISB_l17compare_key_valueEEEEJSE_SE_iSI_EEEvDpT0_(
	.param .u64 .ptr .align 1 _ZN6thrust24THRUST_300001_SM_1000_NS8cuda_cub4core6detail13_kernel_agentINS1_8__reduce11ReduceAgentIPN4cuda3std3__45tupleIJNSA_IJ9key_valuelEEESC_EEESE_SD_iNS1_9__extrema12arg_minmax_fISB_l17compare_key_valueEEEEJSE_SE_iSI_EEEvDpT0__param_0,
	.param .u64 .ptr .align 1 _ZN6thrust24THRUST_300001_SM_1000_NS8cuda_cub4core6detail13_kernel_agentINS1_8__reduce11ReduceAgentIPN4cuda3std3__45tupleIJNSA_IJ9key_valuelEEESC_EEESE_SD_iNS1_9__extrema12arg_minmax_fISB_l17compare_key_valueEEEEJSE_SE_iSI_EEEvDpT0__param_1,
	.param .u32 _ZN6thrust24THRUST_300001_SM_1000_NS8cuda_cub4core6detail13_kernel_agentINS1_8__reduce11ReduceAgentIPN4cuda3std3__45tupleIJNSA_IJ9key_valuelEEESC_EEESE_SD_iNS1_9__extrema12arg_minmax_fISB_l17compare_key_valueEEEEJSE_SE_iSI_EEEvDpT0__param_2,
	.param .align 1 .b8 _ZN6thrust24THRUST_300001_SM_1000_NS8cuda_cub4core6detail13_kernel_agentINS1_8__reduce11ReduceAgentIPN4cuda3std3__45tupleIJNSA_IJ9key_valuelEEESC_EEESE_SD_iNS1_9__extrema12arg_minmax_fISB_l17compare_key_valueEEEEJSE_SE_iSI_EEEvDpT0__param_3[1]
)
.maxntid 256
{
	.reg .pred 	%p<345>;
	.reg .b32 	%r<1666>;
	.reg .b64 	%rd<637>;

	ld.param.u64 	%rd352, [_ZN6thrust24THRUST_300001_SM_1000_NS8cuda_cub4core6detail13_kernel_agentINS1_8__reduce11ReduceAgentIPN4cuda3std3__45tupleIJNSA_IJ9key_valuelEEESC_EEESE_SD_iNS1_9__extrema12arg_minmax_fISB_l17compare_key_valueEEEEJSE_SE_iSI_EEEvDpT0__param_0];
	ld.param.u32 	%r725, [_ZN6thrust24THRUST_300001_SM_1000_NS8cuda_cub4core6detail13_kernel_agentINS1_8__reduce11ReduceAgentIPN4cuda3std3__45tupleIJNSA_IJ9key_valuelEEESC_EEESE_SD_iNS1_9__extrema12arg_minmax_fISB_l17compare_key_valueEEEEJSE_SE_iSI_EEEvDpT0__param_2];
	setp.eq.s32 	%p1, %r725, 0;
	@%p1 bra 	$L__BB10_346;
	setp.gt.s32 	%p2, %r725, 511;
	@%p2 bra 	$L__BB10_208;
	mov.u32 	%r1, %tid.x;
	setp.ge.s32 	%p141, %r1, %r725;
	mov.b32 	%r1408, 0;
	mov.b64 	%rd511, 0;
	mov.u32 	%r1409, %r1408;
	mov.u64 	%rd510, %rd511;
	mov.u32 	%r1406, %r1408;
	mov.u32 	%r1407, %r1408;
	mov.u32 	%r1380, %r1;
	@%p141 bra 	$L__BB10_4;
	mul.wide.u32 	%rd445, %r1, 32;
	add.s64 	%rd438, %rd352, %rd445;
	// begin inline asm
	ld.global.nc.u64 %rd437, [%rd438];
	// end inline asm
	mov.b64 	{%r1407, %r1406}, %rd437;
	add.s64 	%rd440, %rd438, 8;
	// begin inline asm
	ld.global.nc.u64 %rd510, [%rd440];
	// end inline asm
	add.s64 	%rd442, %rd438, 16;
	// begin inline asm
	ld.global.nc.u64 %rd441, [%rd442];
	// end inline asm
	mov.b64 	{%r1409, %r1408}, %rd441;
	add.s64 	%rd444, %rd438, 24;
	// begin inline asm
	ld.global.nc.u64 %rd511, [%rd444];
	// end inline asm
	add.s32 	%r1380, %r1, 256;
$L__BB10_4:
	setp.ge.s32 	%p142, %r1380, %r725;
	@%p142 bra 	$L__BB10_40;
	not.b32 	%r943, %r1380;
	add.s32 	%r12, %r725, %r943;
	and.b32  	%r944, %r12, 768;
	setp.eq.s32 	%p143, %r944, 768;
	@%p143 bra 	$L__BB10_14;
	mul.wide.u32 	%rd447, %r1380, 32;
	add.s64 	%rd493, %rd352, %rd447;
	shr.u32 	%r945, %r12, 8;
	add.s32 	%r946, %r945, 1;
	and.b32  	%r947, %r946, 3;
	neg.s32 	%r1370, %r947;
$L__BB10_7:
	.pragma "nounroll";
	mov.u64 	%rd8, %rd511;
	mov.u32 	%r19, %r1408;
	mov.u32 	%r18, %r1409;
	mov.u64 	%rd7, %rd510;
	mov.u32 	%r17, %r1406;
	mov.u32 	%r16, %r1407;
	// begin inline asm
	ld.global.nc.u64 %rd448, [%rd493];
	// end inline asm
	mov.b64 	{%r20, %r21}, %rd448;
	add.s64 	%rd451, %rd493, 8;
	// begin inline asm
	ld.global.nc.u64 %rd450, [%rd451];
	// end inline asm
	add.s64 	%rd453, %rd493, 16;
	// begin inline asm
	ld.global.nc.u64 %rd452, [%rd453];
	// end inline asm
	mov.b64 	{%r22, %r23}, %rd452;
	add.s64 	%rd455, %rd493, 24;
	// begin inline asm
	ld.global.nc.u64 %rd454, [%rd455];
	// end inline asm
	setp.lt.s32 	%p144, %r16, %r20;
	@%p144 bra 	$L__BB10_10;
	setp.lt.s32 	%p145, %r20, %r16;
	mov.u64 	%rd510, %rd450;
	mov.u32 	%r1406, %r21;
	mov.u32 	%r1407, %r20;
	@%p145 bra 	$L__BB10_10;
	setp.lt.s64 	%p146, %rd7, %rd450;
	min.s64 	%rd510, %rd7, %rd450;
	selp.b32 	%r1406, %r17, %r21, %p146;
	selp.b32 	%r1407, %r16, %r20, %p146;
$L__BB10_10:
	setp.lt.s32 	%p147, %r18, %r22;
	mov.u64 	%rd511, %rd454;
	mov.u32 	%r1408, %r23;
	mov.u32 	%r1409, %r22;
	@%p147 bra 	$L__BB10_13;
	setp.lt.s32 	%p148, %r22, %r18;
	mov.u64 	%rd511, %rd8;
	mov.u32 	%r1408, %r19;
	mov.u32 	%r1409, %r18;
	@%p148 bra 	$L__BB10_13;
	setp.lt.s64 	%p149, %rd8, %rd454;
	min.s64 	%rd511, %rd8, %rd454;
	selp.b32 	%r1408, %r19, %r23, %p149;
	selp.b32 	%r1409, %r18, %r22, %p149;
$L__BB10_13:
	add.s32 	%r1380, %r1380, 256;
	add.s64 	%rd493, %rd493, 8192;
	add.s32 	%r1370, %r1370, 1;
	setp.ne.s32 	%p150, %r1370, 0;
	@%p150 bra 	$L__BB10_7;
$L__BB10_14:
	setp.lt.u32 	%p151, %r12, 768;
	@%p151 bra 	$L__BB10_40;
$L__BB10_15:
	mul.wide.s32 	%rd464, %r1380, 32;
	add.s64 	%rd457, %rd352, %rd464;
	// begin inline asm
	ld.global.nc.u64 %rd456, [%rd457];
	// end inline asm
	mov.b64 	{%r48, %r49}, %rd456;
	add.s64 	%rd459, %rd457, 8;
	// begin inline asm
	ld.global.nc.u64 %rd458, [%rd459];
	// end inline asm
	add.s64 	%rd461, %rd457, 16;
	// begin inline asm
	ld.global.nc.u64 %rd460, [%rd461];
	// end inline asm
	mov.b64 	{%r50, %r51}, %rd460;
	add.s64 	%rd463, %rd457, 24;
	// begin inline asm
	ld.global.nc.u64 %rd462, [%rd463];
	// end inline asm
	setp.lt.s32 	%p152, %r1407, %r48;
	mov.u64 	%rd504, %rd510;
	mov.u32 	%r1394, %r1406;
	mov.u32 	%r1395, %r1407;
	@%p152 bra 	$L__BB10_18;
	setp.lt.s32 	%p153, %r48, %r1407;
	mov.u64 	%rd504, %rd458;
	mov.u32 	%r1394, %r49;
	mov.u32 	%r1395, %r48;
	@%p153 bra 	$L__BB10_18;
	setp.lt.s64 	%p154, %rd510, %rd458;
	min.s64 	%rd504, %rd510, %rd458;
	selp.b32 	%r1394, %r1406, %r49, %p154;
	selp.b32 	%r1395, %r1407, %r48, %p154;
$L__BB10_18:
	setp.lt.s32 	%p155, %r1409, %r50;
	mov.u64 	%rd505, %rd462;
	mov.u32 	%r1396, %r51;
	mov.u32 	%r1397, %r50;
	@%p155 bra 	$L__BB10_21;
	setp.lt.s32 	%p156, %r50, %r1409;
	mov.u64 	%rd505, %rd511;
	mov.u32 	%r1396, %r1408;
	mov.u32 	%r1397, %r1409;
	@%p156 bra 	$L__BB10_21;
	setp.lt.s64 	%p157, %rd511, %rd462;
	min.s64 	%rd505, %rd511, %rd462;
	selp.b32 	%r1396, %r1408, %r51, %p157;
	selp.b32 	%r1397, %r1409, %r50, %p157;
$L__BB10_21:
	add.s64 	%rd466, %rd457, 8192;
	// begin inline asm
	ld.global.nc.u64 %rd465, [%rd466];
	// end inline asm
	mov.b64 	{%r60, %r61}, %rd465;
	add.s64 	%rd468, %rd457, 8200;
	// begin inline asm
	ld.global.nc.u64 %rd467, [%rd468];
	// end inline asm
	add.s64 	%rd470, %rd457, 8208;
	// begin inline asm
	ld.global.nc.u64 %rd469, [%rd470];
	// end inline asm
	mov.b64 	{%r62, %r63}, %rd469;
	add.s64 	%rd472, %rd457, 8216;
	// begin inline asm
	ld.global.nc.u64 %rd471, [%rd472];
	// end inline asm
	setp.lt.s32 	%p158, %r1395, %r60;
	mov.u64 	%rd506, %rd504;
	mov.u32 	%r1398, %r1394;
	mov.u32 	%r1399, %r1395;
	@%p158 bra 	$L__BB10_24;
	setp.lt.s32 	%p159, %r60, %r1395;
	mov.u64 	%rd506, %rd467;
	mov.u32 	%r1398, %r61;
	mov.u32 	%r1399, %r60;
	@%p159 bra 	$L__BB10_24;
	setp.lt.s64 	%p160, %rd504, %rd467;
	min.s64 	%rd506, %rd504, %rd467;
	selp.b32 	%r1398, %r1394, %r61, %p160;
	selp.b32 	%r1399, %r1395, %r60, %p160;
$L__BB10_24:
	setp.lt.s32 	%p161, %r1397, %r62;
	mov.u64 	%rd507, %rd471;
	mov.u32 	%r1400, %r63;
	mov.u32 	%r1401, %r62;
	@%p161 bra 	$L__BB10_27;
	setp.lt.s32 	%p162, %r62, %r1397;
	mov.u64 	%rd507, %rd505;
	mov.u32 	%r1400, %r1396;
	mov.u32 	%r1401, %r1397;
	@%p162 bra 	$L__BB10_27;
	setp.lt.s64 	%p163, %rd505, %rd471;
	min.s64 	%rd507, %rd505, %rd471;
	selp.b32 	%r1400, %r1396, %r63, %p163;
	selp.b32 	%r1401, %r1397, %r62, %p163;
$L__BB10_27:
	add.s64 	%rd474, %rd457, 16384;
	// begin inline asm
	ld.global.nc.u64 %rd473, [%rd474];
	// end inline asm
	mov.b64 	{%r72, %r73}, %rd473;
	add.s64 	%rd476, %rd457, 16392;
	// begin inline asm
	ld.global.nc.u64 %rd475, [%rd476];
	// end inline asm
	add.s64 	%rd478, %rd457, 16400;
	// begin inline asm
	ld.global.nc.u64 %rd477, [%rd478];
	// end inline asm
	mov.b64 	{%r74, %r75}, %rd477;
	add.s64 	%rd480, %rd457, 16408;
	// begin inline asm
	ld.global.nc.u64 %rd479, [%rd480];
	// end inline asm
	setp.lt.s32 	%p164, %r1399, %r72;
	mov.u64 	%rd508, %rd506;
	mov.u32 	%r1402, %r1398;
	mov.u32 	%r1403, %r1399;
	@%p164 bra 	$L__BB10_30;
	setp.lt.s32 	%p165, %r72, %r1399;
	mov.u64 	%rd508, %rd475;
	mov.u32 	%r1402, %r73;
	mov.u32 	%r1403, %r72;
	@%p165 bra 	$L__BB10_30;
	setp.lt.s64 	%p166, %rd506, %rd475;
	min.s64 	%rd508, %rd506, %rd475;
	selp.b32 	%r1402, %r1398, %r73, %p166;
	selp.b32 	%r1403, %r1399, %r72, %p166;
$L__BB10_30:
	setp.lt.s32 	%p167, %r1401, %r74;
	mov.u64 	%rd509, %rd479;
	mov.u32 	%r1404, %r75;
	mov.u32 	%r1405, %r74;
	@%p167 bra 	$L__BB10_33;
	setp.lt.s32 	%p168, %r74, %r1401;
	mov.u64 	%rd509, %rd507;
	mov.u32 	%r1404, %r1400;
	mov.u32 	%r1405, %r1401;
	@%p168 bra 	$L__BB10_33;
	setp.lt.s64 	%p169, %rd507, %rd479;
	min.s64 	%rd509, %rd507, %rd479;
	selp.b32 	%r1404, %r1400, %r75, %p169;
	selp.b32 	%r1405, %r1401, %r74, %p169;
$L__BB10_33:
	add.s64 	%rd482, %rd457, 24576;
	// begin inline asm
	ld.global.nc.u64 %rd481, [%rd482];
	// end inline asm
	mov.b64 	{%r84, %r85}, %rd481;
	add.s64 	%rd484, %rd457, 24584;
	// begin inline asm
	ld.global.nc.u64 %rd483, [%rd484];
	// end inline asm
	add.s64 	%rd486, %rd457, 24592;
	// begin inline asm
	ld.global.nc.u64 %rd485, [%rd486];
	// end inline asm
	mov.b64 	{%r86, %r87}, %rd485;
	add.s64 	%rd488, %rd457, 24600;
	// begin inline asm
	ld.global.nc.u64 %rd487, [%rd488];
	// end inline asm
	setp.lt.s32 	%p170, %r1403, %r84;
	mov.u64 	%rd510, %rd508;
	mov.u32 	%r1406, %r1402;
	mov.u32 	%r1407, %r1403;
	@%p170 bra 	$L__BB10_36;
	setp.lt.s32 	%p171, %r84, %r1403;
	mov.u64 	%rd510, %rd483;
	mov.u32 	%r1406, %r85;
	mov.u32 	%r1407, %r84;
	@%p171 bra 	$L__BB10_36;
	setp.lt.s64 	%p172, %rd508, %rd483;
	min.s64 	%rd510, %rd508, %rd483;
	selp.b32 	%r1406, %r1402, %r85, %p172;
	selp.b32 	%r1407, %r1403, %r84, %p172;
$L__BB10_36:
	setp.lt.s32 	%p173, %r1405, %r86;
	mov.u64 	%rd511, %rd487;
	mov.u32 	%r1408, %r87;
	mov.u32 	%r1409, %r86;
	@%p173 bra 	$L__BB10_39;
	setp.lt.s32 	%p174, %r86, %r1405;
	mov.u64 	%rd511, %rd509;
	mov.u32 	%r1408, %r1404;
	mov.u32 	%r1409, %r1405;
	@%p174 bra 	$L__BB10_39;
	setp.lt.s64 	%p175, %rd509, %rd487;
	min.s64 	%rd511, %rd509, %rd487;
	selp.b32 	%r1408, %r1404, %r87, %p175;
	selp.b32 	%r1409, %r1405, %r86, %p175;
$L__BB10_39:
	add.s32 	%r1380, %r1380, 1024;
	setp.lt.s32 	%p176, %r1380, %r725;
	@%p176 bra 	$L__BB10_15;
$L__BB10_40:
	setp.lt.s32 	%p177, %r725, 256;
	@%p177 bra 	$L__BB10_121;
	// begin inline asm
	mov.u32 %r1160, %laneid;
	// end inline asm
	mov.b32 	%r1198, 1;
	mov.b32 	%r1199, 31;
	mov.b32 	%r1200, -1;
	// begin inline asm
	shfl.sync.down.b32 %r1161, %r1407, %r1198, %r1199, %r1200;
	// end inline asm
	// begin inline asm
	shfl.sync.down.b32 %r1166, %r1406, %r1198, %r1199, %r1200;
	// end inline asm
	mov.b64 	{%r1172, %r1177}, %rd510;
	// begin inline asm
	shfl.sync.down.b32 %r1171, %r1172, %r1198, %r1199, %r1200;
	// end inline asm
	// begin inline asm
	shfl.sync.down.b32 %r1176, %r1177, %r1198, %r1199, %r1200;
	// end inline asm
	mov.b64 	%rd49, {%r1171, %r1176};
	// begin inline asm
	shfl.sync.down.b32 %r1181, %r1409, %r1198, %r1199, %r1200;
	// end inline asm
	// begin inline asm
	shfl.sync.down.b32 %r1186, %r1408, %r1198, %r1199, %r1200;
	// end inline asm
	mov.b64 	{%r1192, %r1197}, %rd511;
	// begin inline asm
	shfl.sync.down.b32 %r1191, %r1192, %r1198, %r1199, %r1200;
	// end inline asm
	// begin inline asm
	shfl.sync.down.b32 %r1196, %r1197, %r1198, %r1199, %r1200;
	// end inline asm
	mov.b64 	%rd50, {%r1191, %r1196};
	setp.gt.s32 	%p265, %r1160, 30;
	mov.u64 	%rd515, %rd511;
	mov.u32 	%r1416, %r1408;
	mov.u32 	%r1417, %r1409;
	mov.u64 	%rd561, %rd510;
	mov.u32 	%r1509, %r1406;
	mov.u32 	%r1508, %r1407;
	@%p265 bra 	$L__BB10_48;
	setp.lt.s32 	%p266, %r1407, %r1161;
	mov.u64 	%rd561, %rd510;
	mov.u32 	%r1509, %r1406;
	mov.u32 	%r1508, %r1407;
	@%p266 bra 	$L__BB10_45;
	setp.lt.s32 	%p267, %r1161, %r1407;
	mov.u64 	%rd561, %rd49;
	mov.u32 	%r1509, %r1166;
	mov.u32 	%r1508, %r1161;
	@%p267 bra 	$L__BB10_45;
	setp.lt.s64 	%p268, %rd510, %rd49;
	min.s64 	%rd561, %rd510, %rd49;
	selp.b32 	%r1509, %r1406, %r1166, %p268;
	selp.b32 	%r1508, %r1407, %r1161, %p268;
$L__BB10_45:
	setp.lt.s32 	%p269, %r1409, %r1181;
	mov.u64 	%rd515, %rd50;
	mov.u32 	%r1416, %r1186;
	mov.u32 	%r1417, %r1181;
	@%p269 bra 	$L__BB10_48;
	setp.lt.s32 	%p270, %r1181, %r1409;
	mov.u64 	%rd515, %rd511;
	mov.u32 	%r1416, %r1408;
	mov.u32 	%r1417, %r1409;
	@%p270 bra 	$L__BB10_48;
	setp.lt.s64 	%p271, %rd511, %rd50;
	min.s64 	%rd515, %rd511, %rd50;
	selp.b32 	%r1416, %r1408, %r1186, %p271;
	selp.b32 	%r1417, %r1409, %r1181, %p271;
$L__BB10_48:
	mov.b32 	%r1238, 2;
	mov.b32 	%r1239, 31;
	mov.b32 	%r1240, -1;
	// begin inline asm
	shfl.sync.down.b32 %r1201, %r1508, %r1238, %r1239, %r1240;
	// end inline asm
	// begin inline asm
	shfl.sync.down.b32 %r1206, %r1509, %r1238, %r1239, %r1240;
	// end inline asm
	mov.b64 	{%r1212, %r1217}, %rd561;
	// begin inline asm
	shfl.sync.down.b32 %r1211, %r1212, %r1238, %r1239, %r1240;
	// end inline asm
	// begin inline asm
	shfl.sync.down.b32 %r1216, %r1217, %r1238, %r1239, %r1240;
	// end inline asm
	mov.b64 	%rd56, {%r1211, %r1216};
	// begin inline asm
	shfl.sync.down.b32 %r1221, %r1417, %r1238, %r1239, %r1240;
	// end inline asm
	// begin inline asm
	shfl.sync.down.b32 %r1226, %r1416, %r1238, %r1239, %r1240;
	// end inline asm
	mov.b64 	{%r1232, %r1237}, %rd515;
	// begin inline asm
	shfl.sync.down.b32 %r1231, %r1232, %r1238, %r1239, %r1240;
	// end inline asm
	// begin inline asm
	shfl.sync.down.b32 %r1236, %r1237, %r1238, %r1239, %r1240;
	// end inline asm
	mov.b64 	%rd57, {%r1231, %r1236};
	setp.gt.s32 	%p272, %r1160, 29;
	mov.u64 	%rd518, %rd515;
	mov.u32 	%r1422, %r1416;
	mov.u32 	%r1423, %r1417;
	@%p272 bra 	$L__BB10_55;
	setp.lt.s32 	%p273, %r1508, %r1201;
	mov.u64 	%rd517, %rd561;
	mov.u32 	%r1420, %r1509;
	mov.u32 	%r1421, %r1508;
	@%p273 bra 	$L__BB10_52;
	setp.lt.s32 	%p274, %r1201, %r1508;
	mov.u64 	%rd517, %rd56;
	mov.u32 	%r1420, %r1206;
	mov.u32 	%r1421, %r1201;
	@%p274 bra 	$L__BB10_52;
	setp.lt.s64 	%p275, %rd561, %rd56;
	min.s64 	%rd517, %rd561, %rd56;
	selp.b32 	%r1420, %r1509, %r1206, %p275;
	selp.b32 	%r1421, %r1508, %r1201, %p275;
$L__BB10_52:
	setp.lt.s32 	%p276, %r1417, %r1221;
	mov.u64 	%rd518, %rd57;
	mov.u32 	%r1422, %r1226;
	mov.u32 	%r1423, %r1221;
	mov.u64 	%rd561, %rd517;
	mov.u32 	%r1509, %r1420;
	mov.u32 	%r1508, %r1421;
	@%p276 bra 	$L__BB10_55;
	setp.lt.s32 	%p277, %r1221, %r1417;
	mov.u64 	%rd518, %rd515;
	mov.u32 	%r1422, %r1416;
	mov.u32 	%r1423, %r1417;
	mov.u64 	%rd561, %rd517;
	mov.u32 	%r1509, %r1420;
	mov.u32 	%r1508, %r1421;
	@%p277 bra 	$L__BB10_55;
	setp.lt.s64 	%p278, %rd515, %rd57;
	min.s64 	%rd518, %rd515, %rd57;
	selp.b32 	%r1422, %r1416, %r1226, %p278;
	selp.b32 	%r1423, %r1417, %r1221, %p278;
	mov.u64 	%rd561, %rd517;
	mov.u32 	%r1509, %r1420;
	mov.u32 	%r1508, %r1421;
$L__BB10_55:
	mov.b32 	%r1278, 4;
	mov.b32 	%r1279, 31;
	mov.b32 	%r1280, -1;
	// begin inline asm
	shfl.sync.down.b32 %r1241, %r1508, %r1278, %r1279, %r1280;
	// end inline asm
	// begin inline asm
	shfl.sync.down.b32 %r1246, %r1509, %r1278, %r1279, %r1280;
	// end inline asm
	mov.b64 	{%r1252, %r1257}, %rd561;
	// begin inline asm
	shfl.sync.down.b32 %r1251, %r1252, %r1278, %r1279, %r1280;
	// end inline asm
	// begin inline asm
	shfl.sync.down.b32 %r1256, %r1257, %r1278, %r1279, %r1280;
	// end inline asm
	mov.b64 	%rd63, {%r1251, %r1256};
	// begin inline asm
	shfl.sync.down.b32 %r1261, %r1423, %r1278, %r1279, %r1280;
	// end inline asm
	// begin inline asm
	shfl.sync.down.b32 %r1266, %r1422, %r1278, %r1279, %r1280;
	// end inline asm
	mov.b64 	{%r1272, %r1277}, %rd518;
	// begin inline asm
	shfl.sync.down.b32 %r1271, %r1272, %r1278, %r1279, %r1280;
	// end inline asm
	// begin inline asm
	shfl.sync.down.b32 %r1276, %r1277, %r1278, %r1279, %r1280;
	// end inline asm
	mov.b64 	%rd64, {%r1271, %r1276};
	setp.gt.s32 	%p279, %r1160, 27;
	mov.u64 	%rd521, %rd518;
	mov.u32 	%r1428, %r1422;
	mov.u32 	%r1429, %r1423;
	@%p279 bra 	$L__BB10_62;
	setp.lt.s32 	%p280, %r1508, %r1241;
	mov.u64 	%rd520, %rd561;
	mov.u32 	%r1426, %r1509;
	mov.u32 	%r1427, %r1508;
	@%p280 bra 	$L__BB10_59;
	setp.lt.s32 	%p281, %r1241, %r1508;
	mov.u64 	%rd520, %rd63;
	mov.u32 	%r1426, %r1246;
	mov.u32 	%r1427, %r1241;
	@%p281 bra 	$L__BB10_59;
	setp.lt.s64 	%p282, %rd561, %rd63;
	min.s64 	%rd520, %rd561, %rd63;
	selp.b32 	%r1426, %r1509, %r1246, %p282;
	selp.b32 	%r1427, %r1508, %r1241, %p282;
$L__BB10_59:
	setp.lt.s32 	%p283, %r1423, %r1261;
	mov.u64 	%rd521, %rd64;
	mov.u32 	%r1428, %r1266;
	mov.u32 	%r1429, %r1261;
	mov.u64 	%rd561, %rd520;
	mov.u32 	%r1509, %r1426;
	mov.u32 	%r1508, %r1427;
	@%p283 bra 	$L__BB10_62;
	setp.lt.s32 	%p284, %r1261, %r1423;
	mov.u64 	%rd521, %rd518;
	mov.u32 	%r1428, %r1422;
	mov.u32 	%r1429, %r1423;
	mov.u64 	%rd561, %rd520;
	mov.u32 	%r1509, %r1426;
	mov.u32 	%r1508, %r1427;
	@%p284 bra 	$L__BB10_62;
	setp.lt.s64 	%p285, %rd518, %rd64;
	min.s64 	%rd521, %rd518, %rd64;
	selp.b32 	%r1428, %r1422, %r1266, %p285;
	selp.b32 	%r1429, %r1423, %r1261, %p285;
	mov.u64 	%rd561, %rd520;
	mov.u32 	%r1509, %r1426;
	mov.u32 	%r1508, %r1427;
$L__BB10_62:
	mov.b32 	%r1318, 8;
	mov.b32 	%r1319, 31;
	mov.b32 	%r1320, -1;
	// begin inline asm
	shfl.sync.down.b32 %r1281, %r1508, %r1318, %r1319, %r1320;
	// end inline asm
	// begin inline asm
	shfl.sync.down.b32 %r1286, %r1509, %r1318, %r1319, %r1320;
	// end inline asm
	mov.b64 	{%r1292, %r1297}, %rd561;
	// begin inline asm
	shfl.sync.down.b32 %r1291, %r1292, %r1318, %r1319, %r1320;
	// end inline asm
	// begin inline asm
	shfl.sync.down.b32 %r1296, %r1297, %r1318, %r1319, %r1320;
	// end inline asm
	mov.b64 	%rd70, {%r1291, %r1296};
	// begin inline asm
	shfl.sync.down.b32 %r1301, %r1429, %r1318, %r1319, %r1320;
	// end inline asm
	// begin inline asm
	shfl.sync.down.b32 %r1306, %r1428, %r1318, %r1319, %r1320;
	// end inline asm
	mov.b64 	{%r1312, %r1317}, %rd521;
	// begin inline asm
	shfl.sync.down.b32 %r1311, %r1312, %r1318, %r1319, %r1320;
	// end inline asm
	// begin inline asm
	shfl.sync.down.b32 %r1316, %r1317, %r1318, %r1319, %r1320;
	// end inline asm
	mov.b64 	%rd71, {%r1311, %r1316};
	setp.gt.s32 	%p286, %r1160, 23;
	mov.u64 	%rd524, %rd521;
	mov.u32 	%r1434, %r1428;
	mov.u32 	%r1435, %r1429;
	@%p286 bra 	$L__BB10_69;
	setp.lt.s32 	%p287, %r1508, %r1281;
	mov.u64 	%rd523, %rd561;
	mov.u32 	%r1432, %r1509;
	mov.u32 	%r1433, %r1508;
	@%p287 bra 	$L__BB10_66;
	setp.lt.s32 	%p288, %r1281, %r1508;
	mov.u64 	%rd523, %rd70;
	mov.u32 	%r1432, %r1286;
	mov.u32 	%r1433, %r1281;
	@%p288 bra 	$L__BB10_66;
	setp.lt.s64 	%p289, %rd561, %rd70;
	min.s64 	%rd523, %rd561, %rd70;
	selp.b32 	%r1432, %r1509, %r1286, %p289;
	selp.b32 	%r1433, %r1508, %r1281, %p289;
$L__BB10_66:
	setp.lt.s32 	%p290, %r1429, %r1301;
	mov.u64 	%rd524, %rd71;
	mov.u32 	%r1434, %r1306;
	mov.u32 	%r1435, %r1301;
	mov.u64 	%rd561, %rd523;
	mov.u32 	%r1509, %r1432;
	mov.u32 	%r1508, %r1433;
	@%p290 bra 	$L__BB10_69;
	setp.lt.s32 	%p291, %r1301, %r1429;
	mov.u64 	%rd524, %rd521;
	mov.u32 	%r1434, %r1428;
	mov.u32 	%r1435, %r1429;
	mov.u64 	%rd561, %rd523;
	mov.u32 	%r1509, %r1432;
	mov.u32 	%r1508, %r1433;
	@%p291 bra 	$L__BB10_69;
	setp.lt.s64 	%p292, %rd521, %rd71;
	min.s64 	%rd524, %rd521, %rd71;
	selp.b32 	%r1434, %r1428, %r1306, %p292;
	selp.b32 	%r1435, %r1429, %r1301, %p292;
	mov.u64 	%rd561, %rd523;
	mov.u32 	%r1509, %r1432;
	mov.u32 	%r1508, %r1433;
$L__BB10_69:
	mov.b32 	%r1358, 16;
	mov.b32 	%r1359, 31;
	mov.b32 	%r1360, -1;
	// begin inline asm
	shfl.sync.down.b32 %r1321, %r1508, %r1358, %r1359, %r1360;
	// end inline asm
	// begin inline asm
	shfl.sync.down.b32 %r1326, %r1509, %r1358, %r1359, %r1360;
	// end inline asm
	mov.b64 	{%r1332, %r1337}, %rd561;
	// begin inline asm
	shfl.sync.down.b32 %r1331, %r1332, %r1358, %r1359, %r1360;
	// end inline asm
	// begin inline asm
	shfl.sync.down.b32 %r1336, %r1337, %r1358, %r1359, %r1360;
	// end inline asm
	mov.b64 	%rd77, {%r1331, %r1336};
	// begin inline asm
	shfl.sync.down.b32 %r1341, %r1435, %r1358, %r1359, %r1360;
	// end inline asm
	// begin inline asm
	shfl.sync.down.b32 %r1346, %r1434, %r1358, %r1359, %r1360;
	// end inline asm
	mov.b64 	{%r1352, %r1357}, %rd524;
	// begin inline asm
	shfl.sync.down.b32 %r1351, %r1352, %r1358, %r1359, %r1360;
	// end inline asm
	// begin inline asm
	shfl.sync.down.b32 %r1356, %r1357, %r1358, %r1359, %r1360;
	// end inline asm
	mov.b64 	%rd78, {%r1351, %r1356};
	setp.gt.s32 	%p293, %r1160, 15;
	mov.u64 	%rd635, %rd524;
	mov.u32 	%r1662, %r1434;
	mov.u32 	%r1663, %r1435;
	@%p293 bra 	$L__BB10_76;
	setp.lt.s32 	%p294, %r1508, %r1321;
	mov.u64 	%rd526, %rd561;
	mov.u32 	%r1438, %r1509;
	mov.u32 	%r1439, %r1508;
	@%p294 bra 	$L__BB10_73;
	setp.lt.s32 	%p295, %r1321, %r1508;
	mov.u64 	%rd526, %rd77;
	mov.u32 	%r1438, %r1326;
	mov.u32 	%r1439, %r1321;
	@%p295 bra 	$L__BB10_73;
	setp.lt.s64 	%p296, %rd561, %rd77;
	min.s64 	%rd526, %rd561, %rd77;
	selp.b32 	%r1438, %r1509, %r1326, %p296;
	selp.b32 	%r1439, %r1508, %r1321, %p296;
$L__BB10_73:
	setp.lt.s32 	%p297, %r1435, %r1341;
	mov.u64 	%rd635, %rd78;
	mov.u32 	%r1662, %r1346;
	mov.u32 	%r1663, %r1341;
	mov.u64 	%rd561, %rd526;
	mov.u32 	%r1509, %r1438;
	mov.u32 	%r1508, %r1439;
	@%p297 bra 	$L__BB10_76;
	setp.lt.s32 	%p298, %r1341, %r1435;
	mov.u64 	%rd635, %rd524;
	mov.u32 	%r1662, %r1434;
	mov.u32 	%r1663, %r1435;
	mov.u64 	%rd561, %rd526;
	mov.u32 	%r1509, %r1438;
	mov.u32 	%r1508, %r1439;
	@%p298 bra 	$L__BB10_76;
	setp.lt.s64 	%p299, %rd524, %rd78;
	min.s64 	%rd635, %rd524, %rd78;
	selp.b32 	%r1662, %r1434, %r1346, %p299;
	selp.b32 	%r1663, %r1435, %r1341, %p299;
	mov.u64 	%rd561, %rd526;
	mov.u32 	%r1509, %r1438;
	mov.u32 	%r1508, %r1439;
$L__BB10_76:
	setp.ne.s32 	%p300, %r1160, 0;
	@%p300 bra 	$L__BB10_78;
	and.b32  	%r1361, %r1, 992;
	mov.u32 	%r1362, _ZN6thrust24THRUST_300001_SM_1000_NS8cuda_cub4core6detail5shmemE;
	add.s32 	%r1363, %r1362, %r1361;
	st.shared.v2.u32 	[%r1363+8], {%r1508, %r1509};
	st.shared.u64 	[%r1363+16], %rd561;
	st.shared.v2.u32 	[%r1363+24], {%r1663, %r1662};
	st.shared.u64 	[%r1363+32], %rd635;
$L__BB10_78:
	bar.sync 	0;
	setp.ne.s32 	%p301, %r1, 0;
	@%p301 bra 	$L__BB10_344;
	ld.shared.v2.u32 	{%r172, %r173}, [_ZN6thrust24THRUST_300001_SM_1000_NS8cuda_cub4core6detail5shmemE+40];
	ld.shared.u64 	%rd84, [_ZN6thrust24THRUST_300001_SM_1000_NS8cuda_cub4core6detail5shmemE+48];
	ld.shared.v2.u32 	{%r174, %r175}, [_ZN6thrust24THRUST_300001_SM_1000_NS8cuda_cub4core6detail5shmemE+56];
	ld.shared.u64 	%rd85, [_ZN6thrust24THRUST_300001_SM_1000_NS8cuda_cub4core6detail5shmemE+64];
	setp.lt.s32 	%p302, %r1508, %r172;
	mov.u64 	%rd529, %rd561;
	mov.u32 	%r1444, %r1509;
	mov.u32 	%r1445, %r1508;
	@%p302 bra 	$L__BB10_82;
	setp.lt.s32 	%p303, %r172, %r1508;
	mov.u64 	%rd529, %rd84;
	mov.u32 	%r1444, %r173;
	mov.u32 	%r1445, %r172;
	@%p303 bra 	$L__BB10_82;
	setp.lt.s64 	%p304, %rd561, %rd84;
	min.s64 	%rd529, %rd561, %rd84;
	selp.b32 	%r1444, %r1509, %r173, %p304;
	selp.b32 	%r1445, %r1508, %r172, %p304;
$L__BB10_82:
	setp.lt.s32 	%p305, %r1663, %r174;
	mov.u64 	%rd530, %rd85;
	mov.u32 	%r1446, %r175;
	mov.u32 	%r1447, %r174;
	@%p305 bra 	$L__BB10_85;
	setp.lt.s32 	%p306, %r174, %r1663;
	mov.u64 	%rd530, %rd635;
	mov.u32 	%r1446, %r1662;
	mov.u32 	%r1447, %r1663;
	@%p306 bra 	$L__BB10_85;
	setp.lt.s64 	%p307, %rd635, %rd85;
	min.s64 	%rd530, %rd635, %rd85;
	selp.b32 	%r1446, %r1662, %r175, %p307;
	selp.b32 	%r1447, %r1663, %r174, %p307;
$L__BB10_85:
	ld.shared.v2.u32 	{%r184, %r185}, [_ZN6thrust24THRUST_300001_SM_1000_NS8cuda_cub4core6detail5shmemE+72];
	ld.shared.u64 	%rd90, [_ZN6thrust24THRUST_300001_SM_1000_NS8cuda_cub4core6detail5shmemE+80];
	ld.shared.v2.u32 	{%r186, %r187}, [_ZN6thrust24THRUST_300001_SM_1000_NS8cuda_cub4core6detail5shmemE+88];
	ld.shared.u64 	%rd91, [_ZN6thrust24THRUST_300001_SM_1000_NS8cuda_cub4core6detail5shmemE+96];
	setp.lt.s32 	%p308, %r1445, %r184;
	mov.u64 	%rd531, %rd529;
	mov.u32 	%r1448, %r1444;
	mov.u32 	%r1449, %r1445;
	@%p308 bra 	$L__BB10_88;
	setp.lt.s32 	%p309, %r184, %r1445;
	mov.u64 	%rd531, %rd90;
	mov.u32 	%r1448, %r185;
	mov.u32 	%r1449, %r184;
	@%p309 bra 	$L__BB10_88;
	setp.lt.s64 	%p310, %rd529, %rd90;
	min.s64 	%rd531, %rd529, %rd90;
	selp.b32 	%r1448, %r1444, %r185, %p310;
	selp.b32 	%r1449, %r1445, %r184, %p310;
$L__BB10_88:
	setp.lt.s32 	%p311, %r1447, %r186;
	mov.u64 	%rd532, %rd91;
	mov.u32 	%r1450, %r187;
	mov.u32 	%r1451, %r186;
	@%p311 bra 	$L__BB10_91;
	setp.lt.s32 	%p312, %r186, %r1447;
	mov.u64 	%rd532, %rd530;
	mov.u32 	%r1450, %r1446;
	mov.u32 	%r1451, %r1447;
	@%p312 bra 	$L__BB10_91;
	setp.lt.s64 	%p313, %rd530, %rd91;
	min.s64 	%rd532, %rd530, %rd91;
	selp.b32 	%r1450, %r1446, %r187, %p313;
	selp.b32 	%r1451, %r1447, %r186, %p313;
$L__BB10_91:
	ld.shared.v2.u32 	{%r196, %r197}, [_ZN6thrust24THRUST_300001_SM_1000_NS8cuda_cub4core6detail5shmemE+104];
	ld.shared.u64 	%rd96, [_ZN6thrust24THRUST_300001_SM_1000_NS8cuda_cub4core6detail5shmemE+112];
	ld.shared.v2.u32 	{%r198, %r199}, [_ZN6thrust24THRUST_300001_SM_1000_NS8cuda_cub4core6detail5shmemE+120];
	ld.shared.u64 	%rd97, [_ZN6thrust24THRUST_300001_SM_1000_NS8cuda_cub4core6detail5shmemE+128];
	setp.lt.s32 	%p314, %r1449, %r196;
	mov.u64 	%rd533, %rd531;
	mov.u32 	%r1452, %r1448;
	mov.u32 	%r1453, %r1449;
	@%p314 bra 	$L__BB10_94;
	setp.lt.s32 	%p315, %r196, %r1449;
	mov.u64 	%rd533, %rd96;
	mov.u32 	%r1452, %r197;
	mov.u32 	%r1453, %r196;
	@%p315 bra 	$L__BB10_94;
	setp.lt.s64 	%p316, %rd531, %rd96;
	min.s64 	%rd533, %rd531, %rd96;
	selp.b32 	%r1452, %r1448, %r197, %p316;
	selp.b32 	%r1453, %r1449, %r196, %p316;
$L__BB10_94:
	setp.lt.s32 	%p317, %r1451, %r198;
	mov.u64 	%rd534, %rd97;
	mov.u32 	%r1454, %r199;
	mov.u32 	%r1455, %r198;
	@%p317 bra 	$L__BB10_97;
	setp.lt.s32 	%p318, %r198, %r1451;
	mov.u64 	%rd534, %rd532;
	mov.u32 	%r1454, %r1450;
	mov.u32 	%r1455, %r1451;
	@%p318 bra 	$L__BB10_97;
	setp.lt.s64 	%p319, %rd532, %rd97;
	min.s64 	%rd534, %rd532, %rd97;
	selp.b32 	%r1454, %r1450, %r199, %p319;
	selp.b32 	%r1455, %r1451, %r198, %p319;
$L__BB10_97:
	ld.shared.v2.u32 	{%r208, %r209}, [_ZN6thrust24THRUST_300001_SM_1000_NS8cuda_cub4core6detail5shmemE+136];
	ld.shared.u64 	%rd102, [_ZN6thrust24THRUST_300001_SM_1000_NS8cuda_cub4core6detail5shmemE+144];
	ld.shared.v2.u32 	{%r210, %r211}, [_ZN6thrust24THRUST_300001_SM_1000_NS8cuda_cub4core6detail5shmemE+152];
	ld.shared.u64 	%rd103, [_ZN6thrust24THRUST_300001_SM_1000_NS8cuda_cub4core6detail5shmemE+160];
	setp.lt.s32 	%p320, %r1453, %r208;
	mov.u64 	%rd535, %rd533;
	mov.u32 	%r1456, %r1452;
	mov.u32 	%r1457, %r1453;
	@%p320 bra 	$L__BB10_100;
	setp.lt.s32 	%p321, %r208, %r1453;
	mov.u64 	%rd535, %rd102;
	mov.u32 	%r1456, %r209;
	mov.u32 	%r1457, %r208;
	@%p321 bra 	$L__BB10_100;
	setp.lt.s64 	%p322, %rd533, %rd102;
	min.s64 	%rd535, %rd533, %rd102;
	selp.b32 	%r1456, %r1452, %r209, %p322;
	selp.b32 	%r1457, %r1453, %r208, %p322;
$L__BB10_100:
	setp.lt.s32 	%p323, %r1455, %r210;
	mov.u64 	%rd536, %rd103;
	mov.u32 	%r1458, %r211;
	mov.u32 	%r1459, %r210;
	@%p323 bra 	$L__BB10_103;
	setp.lt.s32 	%p324, %r210, %r1455;
	mov.u64 	%rd536, %rd534;
	mov.u32 	%r1458, %r1454;
	mov.u32 	%r1459, %r1455;
	@%p324 bra 	$L__BB10_103;
	setp.lt.s64 	%p325, %rd534, %rd103;
	min.s64 	%rd536, %rd534, %rd103;
	selp.b32 	%r1458, %r1454, %r211, %p325;
	selp.b32 	%r1459, %r1455, %r210, %p325;
$L__BB10_103:
	ld.shared.v2.u32 	{%r220, %r221}, [_ZN6thrust24THRUST_300001_SM_1000_NS8cuda_cub4core6detail5shmemE+168];
	ld.shared.u64 	%rd108, [_ZN6thrust24THRUST_300001_SM_1000_NS8cuda_cub4core6detail5shmemE+176];
	ld.shared.v2.u32 	{%r222, %r223}, [_ZN6thrust24THRUST_300001_SM_1000_NS8cuda_cub4core6detail5shmemE+184];
	ld.shared.u64 	%rd109, [_ZN6thrust24THRUST_300001_SM_1000_NS8cuda_cub4core6detail5shmemE+192];
	setp.lt.s32 	%p326, %r1457, %r220;
	mov.u64 	%rd537, %rd535;
	mov.u32 	%r1460, %r1456;
	mov.u32 	%r1461, %r1457;
	@%p326 bra 	$L__BB10_106;
	setp.lt.s32 	%p327, %r220, %r1457;
	mov.u64 	%rd537, %rd108;
	mov.u32 	%r1460, %r221;
	mov.u32 	%r1461, %r220;
	@%p327 bra 	$L__BB10_106;
	setp.lt.s64 	%p328, %rd535, %rd108;
	min.s64 	%rd537, %rd535, %rd108;
	selp.b32 	%r1460, %r1456, %r221, %p328;
	selp.b32 	%r1461, %r1457, %r220, %p328;
$L__BB10_106:
	setp.lt.s32 	%p329, %r1459, %r222;
	mov.u64 	%rd538, %rd109;
	mov.u32 	%r1462, %r223;
	mov.u32 	%r1463, %r222;
	@%p329 bra 	$L__BB10_109;
	setp.lt.s32 	%p330, %r222, %r1459;
	mov.u64 	%rd538, %rd536;
	mov.u32 	%r1462, %r1458;
	mov.u32 	%r1463, %r1459;
	@%p330 bra 	$L__BB10_109;
	setp.lt.s64 	%p331, %rd536, %rd109;
	min.s64 	%rd538, %rd536, %rd109;
	selp.b32 	%r1462, %r1458, %r223, %p331;
	selp.b32 	%r1463, %r1459, %r222, %p331;
$L__BB10_109:
	ld.shared.v2.u32 	{%r232, %r233}, [_ZN6thrust24THRUST_300001_SM_1000_NS8cuda_cub4core6detail5shmemE+200];
	ld.shared.u64 	%rd114, [_ZN6thrust24THRUST_300001_SM_1000_NS8cuda_cub4core6detail5shmemE+208];
	ld.shared.v2.u32 	{%r234, %r235}, [_ZN6thrust24THRUST_300001_SM_1000_NS8cuda_cub4core6detail5shmemE+216];
	ld.shared.u64 	%rd115, [_ZN6thrust24THRUST_300001_SM_1000_NS8cuda_cub4core6detail5shmemE+224];
	setp.lt.s32 	%p332, %r1461, %r232;
	mov.u64 	%rd539, %rd537;
	mov.u32 	%r1464, %r1460;
	mov.u32 	%r1465, %r1461;
	@%p332 bra 	$L__BB10_112;
	setp.lt.s32 	%p333, %r232, %r1461;
	mov.u64 	%rd539, %rd114;
	mov.u32 	%r1464, %r233;
	mov.u32 	%r1465, %r232;
	@%p333 bra 	$L__BB10_112;
	setp.lt.s64 	%p334, %rd537, %rd114;
	min.s64 	%rd539, %rd537, %rd114;
	selp.b32 	%r1464, %r1460, %r233, %p334;
	selp.b32 	%r1465, %r1461, %r232, %p334;
$L__BB10_112:
	setp.lt.s32 	%p335, %r1463, %r234;
	mov.u64 	%rd540, %rd115;
	mov.u32 	%r1466, %r235;
	mov.u32 	%r1467, %r234;
	@%p335 bra 	$L__BB10_115;
	setp.lt.s32 	%p336, %r234, %r1463;
	mov.u64 	%rd540, %rd538;
	mov.u32 	%r1466, %r1462;
	mov.u32 	%r1467, %r1463;
	@%p336 bra 	$L__BB10_115;
	setp.lt.s64 	%p337, %rd538, %rd115;
	min.s64 	%rd540, %rd538, %rd115;
	selp.b32 	%r1466, %r1462, %r235, %p337;
	selp.b32 	%r1467, %r1463, %r234, %p337;
$L__BB10_115:
	ld.shared.v2.u32 	{%r244, %r245}, [_ZN6thrust24THRUST_300001_SM_1000_NS8cuda_cub4core6detail5shmemE+232];
	ld.shared.u64 	%rd120, [_ZN6thrust24THRUST_300001_SM_1000_NS8cuda_cub4core6detail5shmemE+240];
	ld.shared.v2.u32 	{%r246, %r247}, [_ZN6thrust24THRUST_300001_SM_1000_NS8cuda_cub4core6detail5shmemE+248];
	ld.shared.u64 	%rd121, [_ZN6thrust24THRUST_300001_SM_1000_NS8cuda_cub4core6detail5shmemE+256];
	setp.lt.s32 	%p338, %r1465, %r244;
	mov.u64 	%rd561, %rd539;
	mov.u32 	%r1509, %r1464;
	mov.u32 	%r1508, %r1465;
	@%p338 bra 	$L__BB10_118;
	setp.lt.s32 	%p339, %r244, %r1465;
	mov.u64 	%rd561, %rd120;
	mov.u32 	%r1509, %r245;
	mov.u32 	%r1508, %r244;
	@%p339 bra 	$L__BB10_118;
	setp.lt.s64 	%p340, %rd539, %rd120;
	min.s64 	%rd561, %rd539, %rd120;
	selp.b32 	%r1509, %r1464, %r245, %p340;
	selp.b32 	%r1508, %r1465, %r244, %p340;
$L__BB10_118:
	setp.lt.s32 	%p341, %r1467, %r246;
	mov.u64 	%rd635, %rd121;
	mov.u32 	%r1662, %r247;
	mov.u32 	%r1663, %r246;
	@%p341 bra 	$L__BB10_344;
	setp.lt.s32 	%p342, %r246, %r1467;
	mov.u64 	%rd635, %rd540;
	mov.u32 	%r1662, %r1466;
	mov.u32 	%r1663, %r1467;
	@%p342 bra 	$L__BB10_344;
	setp.lt.s64 	%p343, %rd540, %rd121;
	min.s64 	%rd635, %rd540, %rd121;
	selp.b32 	%r1662, %r1466, %r247, %p343;
	selp.b32 	%r1663, %r1467, %r246, %p343;
	bra.uni 	$L__BB10_344;
$L__BB10_121:
	// begin inline asm
	mov.u32 %r948, %laneid;
	// end inline asm
	and.b32  	%r989, %r1, 992;
	add.s32 	%r990, %r989, 32;
	setp.gt.s32 	%p178, %r990, %r725;
	not.b32 	%r991, %r989;
	add.s32 	%r992, %r725, %r991;
	selp.b32 	%r987, %r992, 31, %p178;
	mov.b32 	%r986, 1;
	mov.b32 	%r988, -1;
	// begin inline asm
	shfl.sync.down.b32 %r949, %r1407, %r986, %r987, %r988;
	// end inline asm
	// begin inline asm
	shfl.sync.down.b32 %r954, %r1406, %r986, %r987, %r988;
	// end inline asm
	mov.b64 	{%r960, %r965}, %rd510;
	// begin inline asm
	shfl.sync.down.b32 %r959, %r960, %r986, %r987, %r988;
	// end inline asm
	// begin inline asm
	shfl.sync.down.b32 %r964, %r965, %r986, %r987, %r988;
	// end inline asm
	mov.b64 	%rd125, {%r959, %r964};
	// begin inline asm
	shfl.sync.down.b32 %r969, %r1409, %r986, %r987, %r988;
	// end inline asm
	// begin inline asm
	shfl.sync.down.b32 %r974, %r1408, %r986, %r987, %r988;
	// end inline asm
	mov.b64 	{%r980, %r985}, %rd511;
	// begin inline asm
	shfl.sync.down.b32 %r979, %r980, %r986, %r987, %r988;
	// end inline asm
	// begin inline asm
	shfl.sync.down.b32 %r984, %r985, %r986, %r987, %r988;
	// end inline asm
	mov.b64 	%rd126, {%r979, %r984};
	setp.ge.s32 	%p179, %r948, %r987;
	mov.u64 	%rd543, %rd511;
	mov.u32 	%r1472, %r1408;
	mov.u32 	%r1473, %r1409;
	mov.u64 	%rd546, %rd510;
	mov.u32 	%r1479, %r1406;
	mov.u32 	%r1478, %r1407;
	@%p179 bra 	$L__BB10_128;
	setp.lt.s32 	%p180, %r1407, %r949;
	mov.u64 	%rd546, %rd510;
	mov.u32 	%r1479, %r1406;
	mov.u32 	%r1478, %r1407;
	@%p180 bra 	$L__BB10_125;
	setp.lt.s32 	%p181, %r949, %r1407;
	mov.u64 	%rd546, %rd125;
	mov.u32 	%r1479, %r954;
	mov.u32 	%r1478, %r949;
	@%p181 bra 	$L__BB10_125;
	setp.lt.s64 	%p182, %rd510, %rd125;
	min.s64 	%rd546, %rd510, %rd125;
	selp.b32 	%r1479, %r1406, %r954, %p182;
	selp.b32 	%r1478, %r1407, %r949, %p182;
$L__BB10_125:
	setp.lt.s32 	%p183, %r1409, %r969;
	mov.u64 	%rd543, %rd126;
	mov.u32 	%r1472, %r974;
	mov.u32 	%r1473, %r969;
	@%p183 bra 	$L__BB10_128;
	setp.lt.s32 	%p184, %r969, %r1409;
	mov.u64 	%rd543, %rd511;
	mov.u32 	%r1472, %r1408;
	mov.u32 	%r1473, %r1409;
	@%p184 bra 	$L__BB10_128;
	setp.lt.s64 	%p185, %rd511, %rd126;
	min.s64 	%rd543, %rd511, %rd126;
	selp.b32 	%r1472, %r1408, %r974, %p185;
	selp.b32 	%r1473, %r1409, %r969, %p185;
$L__BB10_128:
	mov.b32 	%r1030, 2;
	mov.b32 	%r1032, -1;
	// begin inline asm
	shfl.sync.down.b32 %r993, %r1478, %r1030, %r987, %r1032;
	// end inline asm
	// begin inline asm
	shfl.sync.down.b32 %r998, %r1479, %r1030, %r987, %r1032;
	// end inline asm
	mov.b64 	{%r1004, %r1009}, %rd546;
	// begin inline asm
	shfl.sync.down.b32 %r1003, %r1004, %r1030, %r987, %r1032;
	// end inline asm
	// begin inline asm
	shfl.sync.down.b32 %r1008, %r1009, %r1030, %r987, %r1032;
	// end inline asm
	mov.b64 	%rd132, {%r1003, %r1008};
	// begin inline asm
	shfl.sync.down.b32 %r1013, %r1473, %r1030, %r987, %r1032;
	// end inline asm
	// begin inline asm
	shfl.sync.down.b32 %r1018, %r1472, %r1030, %r987, %r1032;
	// end inline asm
	mov.b64 	{%r1024, %r1029}, %rd543;
	// begin inline asm
	shfl.sync.down.b32 %r1023, %r1024, %r1030, %r987, %r1032;
	// end inline asm
	// begin inline asm
	shfl.sync.down.b32 %r1028, %r1029, %r1030, %r987, %r1032;
	// end inline asm
	mov.b64 	%rd133, {%r1023, %r1028};
	add.s32 	%r1033, %r948, 2;
	setp.gt.s32 	%p186, %r1033, %r987;
	mov.u32 	%r1480, %r1473;
	mov.u32 	%r1481, %r1472;
	mov.u64 	%rd547, %rd543;
	@%p186 bra 	$L__BB10_135;
	setp.lt.s32 	%p187, %r1478, %r993;
	mov.u32 	%r1476, %r1478;
	mov.u32 	%r1477, %r1479;
	mov.u64 	%rd545, %rd546;
	@%p187 bra 	$L__BB10_132;
	setp.lt.s32 	%p188, %r993, %r1478;
	mov.u32 	%r1476, %r993;
	mov.u32 	%r1477, %r998;
	mov.u64 	%rd545, %rd132;
	@%p188 bra 	$L__BB10_132;
	setp.lt.s64 	%p189, %rd546, %rd132;
	selp.b32 	%r1476, %r1478, %r993, %p189;
	selp.b32 	%r1477, %r1479, %r998, %p189;
	min.s64 	%rd545, %rd546, %rd132;
$L__BB10_132:
	setp.lt.s32 	%p190, %r1473, %r1013;
	mov.u32 	%r1478, %r1476;
	mov.u32 	%r1479, %r1477;
	mov.u64 	%rd546, %rd545;
	mov.u32 	%r1480, %r1013;
	mov.u32 	%r1481, %r1018;
	mov.u64 	%rd547, %rd133;
	@%p190 bra 	$L__BB10_135;
	setp.lt.s32 	%p191, %r1013, %r1473;
	mov.u32 	%r1478, %r1476;
	mov.u32 	%r1479, %r1477;
	mov.u64 	%rd546, %rd545;
	mov.u32 	%r1480, %r1473;
	mov.u32 	%r1481, %r1472;
	mov.u64 	%rd547, %rd543;
	@%p191 bra 	$L__BB10_135;
	setp.lt.s64 	%p192, %rd543, %rd133;
	selp.b32 	%r1480, %r1473, %r1013, %p192;
	selp.b32 	%r1481, %r1472, %r1018, %p192;
	min.s64 	%rd547, %rd543, %rd133;
	mov.u32 	%r1478, %r1476;
	mov.u32 	%r1479, %r1477;
	mov.u64 	%rd546, %rd545;
$L__BB10_135:
	mov.b32 	%r1071, 4;
	mov.b32 	%r1073, -1;
	// begin inline asm
	shfl.sync.down.b32 %r1034, %r1478, %r1071, %r987, %r1073;
	// end inline asm
	// begin inline asm
	shfl.sync.down.b32 %r1039, %r1479, %r1071, %r987, %r1073;
	// end inline asm
	mov.b64 	{%r1045, %r1050}, %rd546;
	// begin inline asm
	shfl.sync.down.b32 %r1044, %r1045, %r1071, %r987, %r1073;
	// end inline asm
	// begin inline asm
	shfl.sync.down.b32 %r1049, %r1050, %r1071, %r987, %r1073;
	// end inline asm
	mov.b64 	%rd139, {%r1044, %r1049};
	// begin inline asm
	shfl.sync.down.b32 %r1054, %r1480, %r1071, %r987, %r1073;
	// end inline asm
	// begin inline asm
	shfl.sync.down.b32 %r1059, %r1481, %r1071, %r987, %r1073;
	// end inline asm
	mov.b64 	{%r1065, %r1070}, %rd547;
	// begin inline asm
	shfl.sync.down.b32 %r1064, %r1065, %r1071, %r987, %r1073;
	// end inline asm
	// begin inline asm
	shfl.sync.down.b32 %r1069, %r1070, %r1071, %r987, %r1073;
	// end inline asm
	mov.b64 	%rd140, {%r1064, %r1069};
	add.s32 	%r1074, %r948, 4;
	setp.gt.s32 	%p193, %r1074, %r987;
	mov.u32 	%r1486, %r1480;
	mov.u32 	%r1487, %r1481;
	mov.u64 	%rd550, %rd547;
	@%p193 bra 	$L__BB10_142;
	setp.lt.s32 	%p194, %r1478, %r1034;
	mov.u32 	%r1482, %r1478;
	mov.u32 	%r1483, %r1479;
	mov.u64 	%rd548, %rd546;
	@%p194 bra 	$L__BB10_139;
	setp.lt.s32 	%p195, %r1034, %r1478;
	mov.u32 	%r1482, %r1034;
	mov.u32 	%r1483, %r1039;
	mov.u64 	%rd548, %rd139;
	@%p195 bra 	$L__BB10_139;
	setp.lt.s64 	%p196, %rd546, %rd139;
	selp.b32 	%r1482, %r1478, %r1034, %p196;
	selp.b32 	%r1483, %r1479, %r1039, %p196;
	min.s64 	%rd548, %rd546, %rd139;
$L__BB10_139:
	setp.lt.s32 	%p197, %r1480, %r1054;
	mov.u32 	%r1478, %r1482;
	mov.u32 	%r1479, %r1483;
	mov.u64 	%rd546, %rd548;
	mov.u32 	%r1486, %r1054;
	mov.u32 	%r1487, %r1059;
	mov.u64 	%rd550, %rd140;
	@%p197 bra 	$L__BB10_142;
	setp.lt.s32 	%p198, %r1054, %r1480;
	mov.u32 	%r1478, %r1482;
	mov.u32 	%r1479, %r1483;
	mov.u64 	%rd546, %rd548;
	mov.u32 	%r1486, %r1480;
	mov.u32 	%r1487, %r1481;
	mov.u64 	%rd550, %rd547;
	@%p198 bra 	$L__BB10_142;
	setp.lt.s64 	%p199, %rd547, %rd140;
	selp.b32 	%r1486, %r1480, %r1054, %p199;
	selp.b32 	%r1487, %r1481, %r1059, %p199;
	min.s64 	%rd550, %rd547, %rd140;
	mov.u32 	%r1478, %r1482;
	mov.u32 	%r1479, %r1483;
	mov.u64 	%rd546, %rd548;
$L__BB10_142:
	mov.b32 	%r1112, 8;
	mov.b32 	%r1114, -1;
	// begin inline asm
	shfl.sync.down.b32 %r1075, %r1478, %r1112, %r987, %r1114;
	// end inline asm
	// begin inline asm
	shfl.sync.down.b32 %r1080, %r1479, %r1112, %r987, %r1114;
	// end inline asm
	mov.b64 	{%r1086, %r1091}, %rd546;
	// begin inline asm
	shfl.sync.down.b32 %r1085, %r1086, %r1112, %r987, %r1114;
	// end inline asm
	// begin inline asm
	shfl.sync.down.b32 %r1090, %r1091, %r1112, %r987, %r1114;
	// end inline asm
	mov.b64 	%rd146, {%r1085, %r1090};
	// begin inline asm
	shfl.sync.down.b32 %r1095, %r1486, %r1112, %r987, %r1114;
	// end inline asm
	// begin inline asm
	shfl.sync.down.b32 %r1100, %r1487, %r1112, %r987, %r1114;
	// end inline asm
	mov.b64 	{%r1106, %r1111}, %rd550;
	// begin inline asm
	shfl.sync.down.b32 %r1105, %r1106, %r1112, %r987, %r1114;
	// end inline asm
	// begin inline asm
	shfl.sync.down.b32 %r1110, %r1111, %r1112, %r987, %r1114;
	// end inline asm
	mov.b64 	%rd147, {%r1105, %r1110};
	add.s32 	%r1115, %r948, 8;
	setp.gt.s32 	%p200, %r1115, %r987;
	mov.u32 	%r1492, %r1486;
	mov.u32 	%r1493, %r1487;
	mov.u64 	%rd553, %rd550;
	@%p200 bra 	$L__BB10_149;
	setp.lt.s32 	%p201, %r1478, %r1075;
	mov.u32 	%r1488, %r1478;
	mov.u32 	%r1489, %r1479;
	mov.u64 	%rd551, %rd546;
	@%p201 bra 	$L__BB10_146;
	setp.lt.s32 	%p202, %r1075, %r1478;
	mov.u32 	%r1488, %r1075;
	mov.u32 	%r1489, %r1080;
	mov.u64 	%rd551, %rd146;
	@%p202 bra 	$L__BB10_146;
	setp.lt.s64 	%p203, %rd546, %rd146;
	selp.b32 	%r1488, %r1478, %r1075, %p203;
	selp.b32 	%r1489, %r1479, %r1080, %p203;
	min.s64 	%rd551, %rd546, %rd146;
$L__BB10_146:
	setp.lt.s32 	%p204, %r1486, %r1095;
	mov.u32 	%r1478, %r1488;
	mov.u32 	%r1479, %r1489;
	mov.u64 	%rd546, %rd551;
	mov.u32 	%r1492, %r1095;
	mov.u32 	%r1493, %r1100;
	mov.u64 	%rd553, %rd147;
	@%p204 bra 	$L__BB10_149;
	setp.lt.s32 	%p205, %r1095, %r1486;
	mov.u32 	%r1478, %r1488;
	mov.u32 	%r1479, %r1489;
	mov.u64 	%rd546, %rd551;
	mov.u32 	%r1492, %r1486;
	mov.u32 	%r1493, %r1487;
	mov.u64 	%rd553, %rd550;
	@%p205 bra 	$L__BB10_149;
	setp.lt.s64 	%p206, %rd550, %rd147;
	selp.b32 	%r1492, %r1486, %r1095, %p206;
	selp.b32 	%r1493, %r1487, %r1100, %p206;
	min.s64 	%rd553, %rd550, %rd147;
	mov.u32 	%r1478, %r1488;
	mov.u32 	%r1479, %r1489;
	mov.u64 	%rd546, %rd551;
$L__BB10_149:
	mov.b32 	%r1153, 16;
	mov.b32 	%r1155, -1;
	// begin inline asm
	shfl.sync.down.b32 %r1116, %r1478, %r1153, %r987, %r1155;
	// end inline asm
	// begin inline asm
	shfl.sync.down.b32 %r1121, %r1479, %r1153, %r987, %r1155;
	// end inline asm
	mov.b64 	{%r1127, %r1132}, %rd546;
	// begin inline asm
	shfl.sync.down.b32 %r1126, %r1127, %r1153, %r987, %r1155;
	// end inline asm
	// begin inline asm
	shfl.sync.down.b32 %r1131, %r1132, %r1153, %r987, %r1155;
	// end inline asm
	mov.b64 	%rd153, {%r1126, %r1131};
	// begin inline asm
	shfl.sync.down.b32 %r1136, %r1492, %r1153, %r987, %r1155;
	// end inline asm
	// begin inline asm
	shfl.sync.down.b32 %r1141, %r1493, %r1153, %r987, %r1155;
	// end inline asm
	mov.b64 	{%r1147, %r1152}, %rd553;
	// begin inline asm
	shfl.sync.down.b32 %r1146, %r1147, %r1153, %r987, %r1155;
	// end inline asm
	// begin inline asm
	shfl.sync.down.b32 %r1151, %r1152, %r1153, %r987, %r1155;
	// end inline asm
	mov.b64 	%rd154, {%r1146, %r1151};
	add.s32 	%r1156, %r948, 16;
	setp.gt.s32 	%p207, %r1156, %r987;
	mov.u32 	%r1663, %r1492;
	mov.u32 	%r1662, %r1493;
	mov.u64 	%rd635, %rd553;
	@%p207 bra 	$L__BB10_156;
	setp.lt.s32 	%p208, %r1478, %r1116;
	mov.u32 	%r1494, %r1478;
	mov.u32 	%r1495, %r1479;
	mov.u64 	%rd554, %rd546;
	@%p208 bra 	$L__BB10_153;
	setp.lt.s32 	%p209, %r1116, %r1478;
	mov.u32 	%r1494, %r1116;
	mov.u32 	%r1495, %r1121;
	mov.u64 	%rd554, %rd153;
	@%p209 bra 	$L__BB10_153;
	setp.lt.s64 	%p210, %rd546, %rd153;
	selp.b32 	%r1494, %r1478, %r1116, %p210;
	selp.b32 	%r1495, %r1479, %r1121, %p210;
	min.s64 	%rd554, %rd546, %rd153;
$L__BB10_153:
	setp.lt.s32 	%p211, %r1492, %r1136;
	mov.u32 	%r1478, %r1494;
	mov.u32 	%r1479, %r1495;
	mov.u64 	%rd546, %rd554;
	mov.u32 	%r1663, %r1136;
	mov.u32 	%r1662, %r1141;
	mov.u64 	%rd635, %rd154;
	@%p211 bra 	$L__BB10_156;
	setp.lt.s32 	%p212, %r1136, %r1492;
	mov.u32 	%r1478, %r1494;
	mov.u32 	%r1479, %r1495;
	mov.u64 	%rd546, %rd554;
	mov.u32 	%r1663, %r1492;
	mov.u32 	%r1662, %r1493;
	mov.u64 	%rd635, %rd553;
	@%p212 bra 	$L__BB10_156;
	setp.lt.s64 	%p213, %rd553, %rd154;
	selp.b32 	%r1663, %r1492, %r1136, %p213;
	selp.b32 	%r1662, %r1493, %r1141, %p213;
	min.s64 	%rd635, %rd553, %rd154;
	mov.u32 	%r1478, %r1494;
	mov.u32 	%r1479, %r1495;
	mov.u64 	%rd546, %rd554;
$L__BB10_156:
	setp.ne.s32 	%p214, %r948, 0;
	@%p214 bra 	$L__BB10_158;
	mov.u32 	%r1158, _ZN6thrust24THRUST_300001_SM_1000_NS8cuda_cub4core6detail5shmemE;
	add.s32 	%r1159, %r1158, %r989;
	st.shared.v2.u32 	[%r1159+8], {%r1478, %r1479};
	st.shared.u64 	[%r1159+16], %rd546;
	st.shared.v2.u32 	[%r1159+24], {%r1663, %r1662};
	st.shared.u64 	[%r1159+32], %rd635;
$L__BB10_158:
	bar.sync 	0;
	setp.ne.s32 	%p215, %r1, 0;
	mov.u64 	%rd561, %rd546;
	mov.u32 	%r1509, %r1479;
	mov.u32 	%r1508, %r1478;
	@%p215 bra 	$L__BB10_344;
	setp.lt.s32 	%p216, %r725, 33;
	mov.u32 	%r1508, %r1478;
	mov.u32 	%r1509, %r1479;
	mov.u64 	%rd561, %rd546;
	mov.u32 	%r1504, %r1663;
	mov.u32 	%r1505, %r1662;
	mov.u64 	%rd559, %rd635;
	@%p216 bra 	$L__BB10_166;
	ld.shared.v2.u32 	{%r326, %r327}, [_ZN6thrust24THRUST_300001_SM_1000_NS8cuda_cub4core6detail5shmemE+40];
	ld.shared.u64 	%rd160, [_ZN6thrust24THRUST_300001_SM_1000_NS8cuda_cub4core6detail5shmemE+48];
	ld.shared.v2.u32 	{%r328, %r329}, [_ZN6thrust24THRUST_300001_SM_1000_NS8cuda_cub4core6detail5shmemE+56];
	ld.shared.u64 	%rd161, [_ZN6thrust24THRUST_300001_SM_1000_NS8cuda_cub4core6detail5shmemE+64];
	setp.lt.s32 	%p217, %r1478, %r326;
	mov.u32 	%r1508, %r1478;
	mov.u32 	%r1509, %r1479;
	mov.u64 	%rd561, %rd546;
	@%p217 bra 	$L__BB10_163;
	setp.lt.s32 	%p218, %r326, %r1478;
	mov.u32 	%r1508, %r326;
	mov.u32 	%r1509, %r327;
	mov.u64 	%rd561, %rd160;
	@%p218 bra 	$L__BB10_163;
	setp.lt.s64 	%p219, %rd546, %rd160;
	selp.b32 	%r1508, %r1478, %r326, %p219;
	selp.b32 	%r1509, %r1479, %r327, %p219;
	min.s64 	%rd561, %rd546, %rd160;
$L__BB10_163:
	setp.lt.s32 	%p220, %r1663, %r328;
	mov.u32 	%r1504, %r328;
	mov.u32 	%r1505, %r329;
	mov.u64 	%rd559, %rd161;
	@%p220 bra 	$L__BB10_166;
	setp.lt.s32 	%p221, %r328, %r1663;
	mov.u32 	%r1504, %r1663;
	mov.u32 	%r1505, %r1662;
	mov.u64 	%rd559, %rd635;
	@%p221 bra 	$L__BB10_166;
	setp.lt.s64 	%p222, %rd635, %rd161;
	selp.b32 	%r1504, %r1663, %r328, %p222;
	selp.b32 	%r1505, %r1662, %r329, %p222;
	min.s64 	%rd559, %rd635, %rd161;
$L__BB10_166:
	setp.lt.s32 	%p223, %r725, 65;
	mov.u32 	%r1510, %r1504;
	mov.u32 	%r1511, %r1505;
	mov.u64 	%rd562, %rd559;
	@%p223 bra 	$L__BB10_173;
	ld.shared.v2.u32 	{%r340, %r341}, [_ZN6thrust24THRUST_300001_SM_1000_NS8cuda_cub4core6detail5shmemE+72];
	ld.shared.u64 	%rd167, [_ZN6thrust24THRUST_300001_SM_1000_NS8cuda_cub4core6detail5shmemE+80];
	ld.shared.v2.u32 	{%r342, %r343}, [_ZN6thrust24THRUST_300001_SM_1000_NS8cuda_cub4core6detail5shmemE+88];
	ld.shared.u64 	%rd168, [_ZN6thrust24THRUST_300001_SM_1000_NS8cuda_cub4core6detail5shmemE+96];
	setp.lt.s32 	%p224, %r1508, %r340;
	mov.u32 	%r1506, %r1508;
	mov.u32 	%r1507, %r1509;
	mov.u64 	%rd560, %rd561;
	@%p224 bra 	$L__BB10_170;
	setp.lt.s32 	%p225, %r340, %r1508;
	mov.u32 	%r1506, %r340;
	mov.u32 	%r1507, %r341;
	mov.u64 	%rd560, %rd167;
	@%p225 bra 	$L__BB10_170;
	setp.lt.s64 	%p226, %rd561, %rd167;
	selp.b32 	%r1506, %r1508, %r340, %p226;
	selp.b32 	%r1507, %r1509, %r341, %p226;
	min.s64 	%rd560, %rd561, %rd167;
$L__BB10_170:
	setp.lt.s32 	%p227, %r1504, %r342;
	mov.u32 	%r1508, %r1506;
	mov.u32 	%r1509, %r1507;
	mov.u64 	%rd561, %rd560;
	mov.u32 	%r1510, %r342;
	mov.u32 	%r1511, %r343;
	mov.u64 	%rd562, %rd168;
	@%p227 bra 	$L__BB10_173;
	setp.lt.s32 	%p228, %r342, %r1504;
	mov.u32 	%r1508, %r1506;
	mov.u32 	%r1509, %r1507;
	mov.u64 	%rd561, %rd560;
	mov.u32 	%r1510, %r1504;
	mov.u32 	%r1511, %r1505;
	mov.u64 	%rd562, %rd559;
	@%p228 bra 	$L__BB10_173;
	setp.lt.s64 	%p229, %rd559, %rd168;
	selp.b32 	%r1510, %r1504, %r342, %p229;
	selp.b32 	%r1511, %r1505, %r343, %p229;
	min.s64 	%rd562, %rd559, %rd168;
	mov.u32 	%r1508, %r1506;
	mov.u32 	%r1509, %r1507;
	mov.u64 	%rd561, %rd560;
$L__BB10_173:
	setp.lt.s32 	%p230, %r725, 97;
	mov.u32 	%r1516, %r1510;
	mov.u32 	%r1517, %r1511;
	mov.u64 	%rd565, %rd562;
	@%p230 bra 	$L__BB10_180;
	ld.shared.v2.u32 	{%r354, %r355}, [_ZN6thrust24THRUST_300001_SM_1000_NS8cuda_cub4core6detail5shmemE+104];
	ld.shared.u64 	%rd174, [_ZN6thrust24THRUST_300001_SM_1000_NS8cuda_cub4core6detail5shmemE+112];
	ld.shared.v2.u32 	{%r356, %r357}, [_ZN6thrust24THRUST_300001_SM_1000_NS8cuda_cub4core6detail5shmemE+120];
	ld.shared.u64 	%rd175, [_ZN6thrust24THRUST_300001_SM_1000_NS8cuda_cub4core6detail5shmemE+128];
	setp.lt.s32 	%p231, %r1508, %r354;
	mov.u32 	%r1512, %r1508;
	mov.u32 	%r1513, %r1509;
	mov.u64 	%rd563, %rd561;
	@%p231 bra 	$L__BB10_177;
	setp.lt.s32 	%p232, %r354, %r1508;
	mov.u32 	%r1512, %r354;
	mov.u32 	%r1513, %r355;
	mov.u64 	%rd563, %rd174;
	@%p232 bra 	$L__BB10_177;
	setp.lt.s64 	%p233, %rd561, %rd174;
	selp.b32 	%r1512, %r1508, %r354, %p233;
	selp.b32 	%r1513, %r1509, %r355, %p233;
	min.s64 	%rd563, %rd561, %rd174;
$L__BB10_177:
	setp.lt.s32 	%p234, %r1510, %r356;
	mov.u32 	%r1508, %r1512;
	mov.u32 	%r1509, %r1513;
	mov.u64 	%rd561, %rd563;
	mov.u32 	%r1516, %r356;
	mov.u32 	%r1517, %r357;
	mov.u64 	%rd565, %rd175;
	@%p234 bra 	$L__BB10_180;
	setp.lt.s32 	%p235, %r356, %r1510;
	mov.u32 	%r1508, %r1512;
	mov.u32 	%r1509, %r1513;
	mov.u64 	%rd561, %rd563;
	mov.u32 	%r1516, %r1510;
	mov.u32 	%r1517, %r1511;
	mov.u64 	%rd565, %rd562;
	@%p235 bra 	$L__BB10_180;
	setp.lt.s64 	%p236, %rd562, %rd175;
	selp.b32 	%r1516, %r1510, %r356, %p236;
	selp.b32 	%r1517, %r1511, %r357, %p236;
	min.s64 	%rd565, %rd562, %rd175;
	mov.u32 	%r1508, %r1512;
	mov.u32 	%r1509, %r1513;
	mov.u64 	%rd561, %rd563;
$L__BB10_180:
	setp.lt.s32 	%p237, %r725, 129;
	mov.u32 	%r1522, %r1516;
	mov.u32 	%r1523, %r1517;
	mov.u64 	%rd568, %rd565;
	@%p237 bra 	$L__BB10_187;
	ld.shared.v2.u32 	{%r368, %r369}, [_ZN6thrust24THRUST_300001_SM_1000_NS8cuda_cub4core6detail5shmemE+136];
	ld.shared.u64 	%rd181, [_ZN6thrust24THRUST_300001_SM_1000_NS8cuda_cub4core6detail5shmemE+144];
	ld.shared.v2.u32 	{%r370, %r371}, [_ZN6thrust24THRUST_300001_SM_1000_NS8cuda_cub4core6detail5shmemE+152];
	ld.shared.u64 	%rd182, [_ZN6thrust24THRUST_300001_SM_1000_NS8cuda_cub4core6detail5shmemE+160];
	setp.lt.s32 	%p238, %r1508, %r368;
	mov.u32 	%r1518, %r1508;
	mov.u32 	%r1519, %r1509;
	mov.u64 	%rd566, %rd561;
	@%p238 bra 	$L__BB10_184;
	setp.lt.s32 	%p239, %r368, %r1508;
	mov.u32 	%r1518, %r368;
	mov.u32 	%r1519, %r369;
	mov.u64 	%rd566, %rd181;
	@%p239 bra 	$L__BB10_184;
	setp.lt.s64 	%p240, %rd561, %rd181;
	selp.b32 	%r1518, %r1508, %r368, %p240;
	selp.b32 	%r1519, %r1509, %r369, %p240;
	min.s64 	%rd566, %rd561, %rd181;
$L__BB10_184:
	setp.lt.s32 	%p241, %r1516, %r370;
	mov.u32 	%r1508, %r1518;
	mov.u32 	%r1509, %r1519;
	mov.u64 	%rd561, %rd566;
	mov.u32 	%r1522, %r370;
	mov.u32 	%r1523, %r371;
	mov.u64 	%rd568, %rd182;
	@%p241 bra 	$L__BB10_187;
	setp.lt.s32 	%p242, %r370, %r1516;
	mov.u32 	%r1508, %r1518;
	mov.u32 	%r1509, %r1519;
	mov.u64 	%rd561, %rd566;
	mov.u32 	%r1522, %r1516;
	mov.u32 	%r1523, %r1517;
	mov.u64 	%rd568, %rd565;
	@%p242 bra 	$L__BB10_187;
	setp.lt.s64 	%p243, %rd565, %rd182;
	selp.b32 	%r1522, %r1516, %r370, %p243;
	selp.b32 	%r1523, %r1517, %r371, %p243;
	min.s64 	%rd568, %rd565, %rd182;
	mov.u32 	%r1508, %r1518;
	mov.u32 	%r1509, %r1519;
	mov.u64 	%rd561, %rd566;
$L__BB10_187:
	setp.lt.s32 	%p244, %r725, 161;
	mov.u32 	%r1528, %r1522;
	mov.u32 	%r1529, %r1523;
	mov.u64 	%rd571, %rd568;
	@%p244 bra 	$L__BB10_194;
	ld.shared.v2.u32 	{%r382, %r383}, [_ZN6thrust24THRUST_300001_SM_1000_NS8cuda_cub4core6detail5shmemE+168];
	ld.shared.u64 	%rd188, [_ZN6thrust24THRUST_300001_SM_1000_NS8cuda_cub4core6detail5shmemE+176];
	ld.shared.v2.u32 	{%r384, %r385}, [_ZN6thrust24THRUST_300001_SM_1000_NS8cuda_cub4core6detail5shmemE+184];
	ld.shared.u64 	%rd189, [_ZN6thrust24THRUST_300001_SM_1000_NS8cuda_cub4core6detail5shmemE+192];
	setp.lt.s32 	%p245, %r1508, %r382;
	mov.u32 	%r1524, %r1508;
	mov.u32 	%r1525, %r1509;
	mov.u64 	%rd569, %rd561;
	@%p245 bra 	$L__BB10_191;
	setp.lt.s32 	%p246, %r382, %r1508;
	mov.u32 	%r1524, %r382;
	mov.u32 	%r1525, %r383;
	mov.u64 	%rd569, %rd188;
	@%p246 bra 	$L__BB10_191;
	setp.lt.s64 	%p247, %rd561, %rd188;
	selp.b32 	%r1524, %r1508, %r382, %p247;
	selp.b32 	%r1525, %r1509, %r383, %p247;
	min.s64 	%rd569, %rd561, %rd188;
$L__BB10_191:
	setp.lt.s32 	%p248, %r1522, %r384;
	mov.u32 	%r1508, %r1524;
	mov.u32 	%r1509, %r1525;
	mov.u64 	%rd561, %rd569;
	mov.u32 	%r1528, %r384;
	mov.u32 	%r1529, %r385;
	mov.u64 	%rd571, %rd189;
	@%p248 bra 	$L__BB10_194;
	setp.lt.s32 	%p249, %r384, %r1522;
	mov.u32 	%r1508, %r1524;
	mov.u32 	%r1509, %r1525;
	mov.u64 	%rd561, %rd569;
	mov.u32 	%r1528, %r1522;
	mov.u32 	%r1529, %r1523;
	mov.u64 	%rd571, %rd568;
	@%p249 bra 	$L__BB10_194;
	setp.lt.s64 	%p250, %rd568, %rd189;
	selp.b32 	%r1528, %r1522, %r384, %p250;
	selp.b32 	%r1529, %r1523, %r385, %p250;
	min.s64 	%rd571, %rd568, %rd189;
	mov.u32 	%r1508, %r1524;
	mov.u32 	%r1509, %r1525;
	mov.u64 	%rd561, %rd569;
$L__BB10_194:
	setp.lt.s32 	%p251, %r725, 193;
	mov.u32 	%r1534, %r1528;
	mov.u32 	%r1535, %r1529;
	mov.u64 	%rd574, %rd571;
	@%p251 bra 	$L__BB10_201;
	ld.shared.v2.u32 	{%r396, %r397}, [_ZN6thrust24THRUST_300001_SM_1000_NS8cuda_cub4core6detail5shmemE+200];
	ld.shared.u64 	%rd195, [_ZN6thrust24THRUST_300001_SM_1000_NS8cuda_cub4core6detail5shmemE+208];
	ld.shared.v2.u32 	{%r398, %r399}, [_ZN6thrust24THRUST_300001_SM_1000_NS8cuda_cub4core6detail5shmemE+216];
	ld.shared.u64 	%rd196, [_ZN6thrust24THRUST_300001_SM_1000_NS8cuda_cub4core6detail5shmemE+224];
	setp.lt.s32 	%p252, %r1508, %r396;
	mov.u32 	%r1530, %r1508;
	mov.u32 	%r1531, %r1509;
	mov.u64 	%rd572, %rd561;
	@%p252 bra 	$L__BB10_198;
	setp.lt.s32 	%p253, %r396, %r1508;
	mov.u32 	%r1530, %r396;
	mov.u32 	%r1531, %r397;
	mov.u64 	%rd572, %rd195;
	@%p253 bra 	$L__BB10_198;
	setp.lt.s64 	%p254, %rd561, %rd195;
	selp.b32 	%r1530, %r1508, %r396, %p254;
	selp.b32 	%r1531, %r1509, %r397, %p254;
	min.s64 	%rd572, %rd561, %rd195;
$L__BB10_198:
	setp.lt.s32 	%p255, %r1528, %r398;
	mov.u32 	%r1508, %r1530;
	mov.u32 	%r1509, %r1531;
	mov.u64 	%rd561, %rd572;
	mov.u32 	%r1534, %r398;
	mov.u32 	%r1535, %r399;
	mov.u64 	%rd574, %rd196;
	@%p255 bra 	$L__BB10_201;
	setp.lt.s32 	%p256, %r398, %r1528;
	mov.u32 	%r1508, %r1530;
	mov.u32 	%r1509, %r1531;
	mov.u64 	%rd561, %rd572;
	mov.u32 	%r1534, %r1528;
	mov.u32 	%r1535, %r1529;
	mov.u64 	%rd574, %rd571;
	@%p256 bra 	$L__BB10_201;
	setp.lt.s64 	%p257, %rd571, %rd196;
	selp.b32 	%r1534, %r1528, %r398, %p257;
	selp.b32 	%r1535, %r1529, %r399, %p257;
	min.s64 	%rd574, %rd571, %rd196;
	mov.u32 	%r1508, %r1530;
	mov.u32 	%r1509, %r1531;
	mov.u64 	%rd561, %rd572;
$L__BB10_201:
	setp.lt.s32 	%p258, %r725, 225;
	mov.u64 	%rd635, %rd574;
	mov.u32 	%r1662, %r1535;
	mov.u32 	%r1663, %r1534;
	@%p258 bra 	$L__BB10_344;
	ld.shared.v2.u32 	{%r410, %r411}, [_ZN6thrust24THRUST_300001_SM_1000_NS8cuda_cub4core6detail5shmemE+232];
	ld.shared.u64 	%rd202, [_ZN6thrust24THRUST_300001_SM_1000_NS8cuda_cub4core6detail5shmemE+240];
	ld.shared.v2.u32 	{%r412, %r413}, [_ZN6thrust24THRUST_300001_SM_1000_NS8cuda_cub4core6detail5shmemE+248];
	ld.shared.u64 	%rd203, [_ZN6thrust24THRUST_300001_SM_1000_NS8cuda_cub4core6detail5shmemE+256];
	setp.lt.s32 	%p259, %r1508, %r410;
	mov.u32 	%r1536, %r1508;
	mov.u32 	%r1537, %r1509;
	mov.u64 	%rd575, %rd561;
	@%p259 bra 	$L__BB10_205;
	setp.lt.s32 	%p260, %r410, %r1508;
	mov.u32 	%r1536, %r410;
	mov.u32 	%r1537, %r411;
	mov.u64 	%rd575, %rd202;
	@%p260 bra 	$L__BB10_205;
	setp.lt.s64 	%p261, %rd561, %rd202;
	selp.b32 	%r1536, %r1508, %r410, %p261;
	selp.b32 	%r1537, %r1509, %r411, %p261;
	min.s64 	%rd575, %rd561, %rd202;
$L__BB10_205:
	setp.lt.s32 	%p262, %r1534, %r412;
	mov.u64 	%rd635, %rd203;
	mov.u32 	%r1662, %r413;
	mov.u32 	%r1663, %r412;
	mov.u64 	%rd561, %rd575;
	mov.u32 	%r1509, %r1537;
	mov.u32 	%r1508, %r1536;
	@%p262 bra 	$L__BB10_344;
	setp.lt.s32 	%p263, %r412, %r1534;
	mov.u64 	%rd635, %rd574;
	mov.u32 	%r1662, %r1535;
	mov.u32 	%r1663, %r1534;
	mov.u64 	%rd561, %rd575;
	mov.u32 	%r1509, %r1537;
	mov.u32 	%r1508, %r1536;
	@%p263 bra 	$L__BB10_344;
	setp.lt.s64 	%p264, %rd574, %rd203;
	selp.b32 	%r1663, %r1534, %r412, %p264;
	selp.b32 	%r1662, %r1535, %r413, %p264;
	min.s64 	%rd635, %rd574, %rd203;
	mov.u64 	%rd561, %rd575;
	mov.u32 	%r1509, %r1537;
	mov.u32 	%r1508, %r1536;
	bra.uni 	$L__BB10_344;
$L__BB10_208:
	mov.u32 	%r420, %tid.x;
	mul.wide.u32 	%rd370, %r420, 32;
	add.s64 	%rd355, %rd352, %rd370;
	// begin inline asm
	ld.global.nc.u64 %rd354, [%rd355];
	// end inline asm
	mov.b64 	{%r421, %r422}, %rd354;
	add.s64 	%rd357, %rd355, 8;
	// begin inline asm
	ld.global.nc.u64 %rd356, [%rd357];
	// end inline asm
	add.s64 	%rd359, %rd355, 16;
	// begin inline asm
	ld.global.nc.u64 %rd358, [%rd359];
	// end inline asm
	mov.b64 	{%r423, %r424}, %rd358;
	add.s64 	%rd361, %rd355, 24;
	// begin inline asm
	ld.global.nc.u64 %rd360, [%rd361];
	// end inline asm
	add.s64 	%rd363, %rd355, 8192;
	// begin inline asm
	ld.global.nc.u64 %rd362, [%rd363];
	// end inline asm
	mov.b64 	{%r425, %r426}, %rd362;
	add.s64 	%rd365, %rd355, 8200;
	// begin inline asm
	ld.global.nc.u64 %rd364, [%rd365];
	// end inline asm
	add.s64 	%rd367, %rd355, 8208;
	// begin inline asm
	ld.global.nc.u64 %rd366, [%rd367];
	// end inline asm
	mov.b64 	{%r1600, %r1601}, %rd366;
	add.s64 	%rd369, %rd355, 8216;
	// begin inline asm
	ld.global.nc.u64 %rd604, [%rd369];
	// end inline asm
	setp.lt.s32 	%p3, %r421, %r425;
	mov.u32 	%r1508, %r421;
	mov.u32 	%r1509, %r422;
	mov.u64 	%rd561, %rd356;
	@%p3 bra 	$L__BB10_211;
	setp.lt.s32 	%p4, %r425, %r421;
	mov.u32 	%r1508, %r425;
	mov.u32 	%r1509, %r426;
	mov.u64 	%rd561, %rd364;
	@%p4 bra 	$L__BB10_211;
	setp.lt.s64 	%p5, %rd356, %rd364;
	selp.b32 	%r1508, %r421, %r425, %p5;
	selp.b32 	%r1509, %r422, %r426, %p5;
	min.s64 	%rd561, %rd356, %rd364;
$L__BB10_211:
	setp.lt.s32 	%p6, %r423, %r1600;
	@%p6 bra 	$L__BB10_213;
	setp.lt.s32 	%p7, %r1600, %r423;
	setp.lt.s64 	%p8, %rd360, %rd604;
	or.pred  	%p9, %p7, %p8;
	selp.b32 	%r1600, %r423, %r1600, %p9;
	selp.b32 	%r1601, %r424, %r1601, %p9;
	selp.b64 	%rd604, %rd360, %rd604, %p9;
$L__BB10_213:
	setp.lt.u32 	%p10, %r725, 1024;
	mov.b32 	%r1559, 512;
	@%p10 bra 	$L__BB10_226;
	mov.b32 	%r1542, 512;
	mov.u32 	%r1545, %r1600;
	mov.u32 	%r1546, %r1601;
	mov.u64 	%rd579, %rd604;
$L__BB10_215:
	add.s32 	%r728, %r1542, %r420;
	mul.wide.u32 	%rd387, %r728, 32;
	add.s64 	%rd372, %rd352, %rd387;
	// begin inline asm
	ld.global.nc.u64 %rd371, [%rd372];
	// end inline asm
	mov.b64 	{%r442, %r443}, %rd371;
	add.s64 	%rd374, %rd372, 8;
	// begin inline asm
	ld.global.nc.u64 %rd373, [%rd374];
	// end inline asm
	add.s64 	%rd376, %rd372, 16;
	// begin inline asm
	ld.global.nc.u64 %rd375, [%rd376];
	// end inline asm
	mov.b64 	{%r1549, %r1550}, %rd375;
	add.s64 	%rd378, %rd372, 24;
	// begin inline asm
	ld.global.nc.u64 %rd581, [%rd378];
	// end inline asm
	add.s64 	%rd380, %rd372, 8192;
	// begin inline asm
	ld.global.nc.u64 %rd379, [%rd380];
	// end inline asm
	mov.b64 	{%r446, %r447}, %rd379;
	add.s64 	%rd382, %rd372, 8200;
	// begin inline asm
	ld.global.nc.u64 %rd381, [%rd382];
	// end inline asm
	add.s64 	%rd384, %rd372, 8208;
	// begin inline asm
	ld.global.nc.u64 %rd383, [%rd384];
	// end inline asm
	mov.b64 	{%r1600, %r1601}, %rd383;
	add.s64 	%rd386, %rd372, 8216;
	// begin inline asm
	ld.global.nc.u64 %rd604, [%rd386];
	// end inline asm
	setp.lt.s32 	%p11, %r1508, %r442;
	mov.u32 	%r1547, %r1508;
	mov.u32 	%r1548, %r1509;
	mov.u64 	%rd580, %rd561;
	@%p11 bra 	$L__BB10_218;
	setp.lt.s32 	%p12, %r442, %r1508;
	mov.u32 	%r1547, %r442;
	mov.u32 	%r1548, %r443;
	mov.u64 	%rd580, %rd373;
	@%p12 bra 	$L__BB10_218;
	setp.lt.s64 	%p13, %rd561, %rd373;
	selp.b32 	%r1547, %r1508, %r442, %p13;
	selp.b32 	%r1548, %r1509, %r443, %p13;
	min.s64 	%rd580, %rd561, %rd373;
$L__BB10_218:
	setp.lt.s32 	%p14, %r1545, %r1549;
	@%p14 bra 	$L__BB10_220;
	setp.lt.s32 	%p15, %r1549, %r1545;
	setp.lt.s64 	%p16, %rd579, %rd581;
	or.pred  	%p17, %p15, %p16;
	selp.b32 	%r1549, %r1545, %r1549, %p17;
	selp.b32 	%r1550, %r1546, %r1550, %p17;
	selp.b64 	%rd581, %rd579, %rd581, %p17;
$L__BB10_220:
	setp.lt.s32 	%p18, %r1547, %r446;
	mov.u32 	%r1508, %r1547;
	mov.u32 	%r1509, %r1548;
	mov.u64 	%rd561, %rd580;
	@%p18 bra 	$L__BB10_223;
	setp.lt.s32 	%p19, %r446, %r1547;
	mov.u32 	%r1508, %r446;
	mov.u32 	%r1509, %r447;
	mov.u64 	%rd561, %rd381;
	@%p19 bra 	$L__BB10_223;
	setp.lt.s64 	%p20, %rd580, %rd381;
	selp.b32 	%r1508, %r1547, %r446, %p20;
	selp.b32 	%r1509, %r1548, %r447, %p20;
	min.s64 	%rd561, %rd580, %rd381;
$L__BB10_223:
	setp.lt.s32 	%p21, %r1549, %r1600;
	@%p21 bra 	$L__BB10_225;
	setp.lt.s32 	%p22, %r1600, %r1549;
	setp.lt.s64 	%p23, %rd581, %rd604;
	or.pred  	%p24, %p22, %p23;
	selp.b32 	%r1600, %r1549, %r1600, %p24;
	selp.b32 	%r1601, %r1550, %r1601, %p24;
	selp.b64 	%rd604, %rd581, %rd604, %p24;
$L__BB10_225:
	add.s32 	%r1559, %r1542, 512;
	add.s32 	%r729, %r1542, 1024;
	setp.le.s32 	%p25, %r729, %r725;
	mov.u32 	%r1542, %r1559;
	mov.u32 	%r1545, %r1600;
	mov.u32 	%r1546, %r1601;
	mov.u64 	%rd579, %rd604;
	@%p25 bra 	$L__BB10_215;
$L__BB10_226:
	setp.le.s32 	%p26, %r725, %r1559;
	@%p26 bra 	$L__BB10_264;
	sub.s32 	%r472, %r725, %r1559;
	setp.ge.s32 	%p27, %r420, %r472;
	@%p27 bra 	$L__BB10_264;
	not.b32 	%r731, %r420;
	add.s32 	%r732, %r725, %r731;
	sub.s32 	%r473, %r732, %r1559;
	and.b32  	%r733, %r473, 768;
	setp.eq.s32 	%p28, %r733, 768;
	mov.u32 	%r1571, %r420;
	@%p28 bra 	$L__BB10_237;
	add.s32 	%r1561, %r420, %r1559;
	shr.u32 	%r734, %r473, 8;
	add.s32 	%r735, %r734, 1;
	and.b32  	%r736, %r735, 3;
	neg.s32 	%r1560, %r736;
	mov.u32 	%r1571, %r420;
$L__BB10_230:
	.pragma "nounroll";
	mov.u64 	%rd232, %rd604;
	mov.u32 	%r482, %r1601;
	mov.u32 	%r481, %r1600;
	mov.u64 	%rd231, %rd561;
	mov.u32 	%r480, %r1509;
	mov.u32 	%r479, %r1508;
	mul.wide.u32 	%rd397, %r1561, 32;
	add.s64 	%rd390, %rd352, %rd397;
	// begin inline asm
	ld.global.nc.u64 %rd389, [%rd390];
	// end inline asm
	mov.b64 	{%r483, %r484}, %rd389;
	add.s64 	%rd392, %rd390, 8;
	// begin inline asm
	ld.global.nc.u64 %rd391, [%rd392];
	// end inline asm
	add.s64 	%rd394, %rd390, 16;
	// begin inline asm
	ld.global.nc.u64 %rd393, [%rd394];
	// end inline asm
	mov.b64 	{%r485, %r486}, %rd393;
	add.s64 	%rd396, %rd390, 24;
	// begin inline asm
	ld.global.nc.u64 %rd395, [%rd396];
	// end inline asm
	setp.lt.s32 	%p29, %r479, %r483;
	@%p29 bra 	$L__BB10_233;
	setp.lt.s32 	%p30, %r483, %r479;
	mov.u32 	%r1508, %r483;
	mov.u32 	%r1509, %r484;
	mov.u64 	%rd561, %rd391;
	@%p30 bra 	$L__BB10_233;
	setp.lt.s64 	%p31, %rd231, %rd391;
	selp.b32 	%r1508, %r479, %r483, %p31;
	selp.b32 	%r1509, %r480, %r484, %p31;
	min.s64 	%rd561, %rd231, %rd391;
$L__BB10_233:
	setp.lt.s32 	%p32, %r481, %r485;
	mov.u32 	%r1600, %r485;
	mov.u32 	%r1601, %r486;
	mov.u64 	%rd604, %rd395;
	@%p32 bra 	$L__BB10_236;
	setp.lt.s32 	%p33, %r485, %r481;
	mov.u32 	%r1600, %r481;
	mov.u32 	%r1601, %r482;
	mov.u64 	%rd604, %rd232;
	@%p33 bra 	$L__BB10_236;
	setp.lt.s64 	%p34, %rd232, %rd395;
	selp.b32 	%r1600, %r481, %r485, %p34;
	selp.b32 	%r1601, %r482, %r486, %p34;
	min.s64 	%rd604, %rd232, %rd395;
$L__BB10_236:
	add.s32 	%r1571, %r1571, 256;
	add.s32 	%r1561, %r1561, 256;
	add.s32 	%r1560, %r1560, 1;
	setp.ne.s32 	%p35, %r1560, 0;
	@%p35 bra 	$L__BB10_230;
$L__BB10_237:
	setp.lt.u32 	%p36, %r473, 768;
	@%p36 bra 	$L__BB10_264;
	cvt.u64.u32 	%rd398, %r1571;
	cvt.u64.u32 	%rd399, %r1559;
	add.s64 	%rd400, %rd398, %rd399;
	shl.b64 	%rd401, %rd400, 5;
	add.s64 	%rd402, %rd401, %rd352;
	add.s64 	%rd594, %rd402, 24600;
	add.s32 	%r1580, %r1571, %r1559;
$L__BB10_239:
	mul.wide.u32 	%rd411, %r1580, 32;
	add.s64 	%rd404, %rd352, %rd411;
	// begin inline asm
	ld.global.nc.u64 %rd403, [%rd404];
	// end inline asm
	mov.b64 	{%r514, %r515}, %rd403;
	add.s64 	%rd406, %rd404, 8;
	// begin inline asm
	ld.global.nc.u64 %rd405, [%rd406];
	// end inline asm
	add.s64 	%rd408, %rd404, 16;
	// begin inline asm
	ld.global.nc.u64 %rd407, [%rd408];
	// end inline asm
	mov.b64 	{%r516, %r517}, %rd407;
	add.s64 	%rd410, %rd404, 24;
	// begin inline asm
	ld.global.nc.u64 %rd409, [%rd410];
	// end inline asm
	setp.lt.s32 	%p37, %r1508, %r514;
	mov.u32 	%r1586, %r1508;
	mov.u32 	%r1587, %r1509;
	mov.u64 	%rd597, %rd561;
	@%p37 bra 	$L__BB10_242;
	setp.lt.s32 	%p38, %r514, %r1508;
	mov.u32 	%r1586, %r514;
	mov.u32 	%r1587, %r515;
	mov.u64 	%rd597, %rd405;
	@%p38 bra 	$L__BB10_242;
	setp.lt.s64 	%p39, %rd561, %rd405;
	selp.b32 	%r1586, %r1508, %r514, %p39;
	selp.b32 	%r1587, %r1509, %r515, %p39;
	min.s64 	%rd597, %rd561, %rd405;
$L__BB10_242:
	setp.lt.s32 	%p40, %r1600, %r516;
	mov.u32 	%r1588, %r516;
	mov.u32 	%r1589, %r517;
	mov.u64 	%rd598, %rd409;
	@%p40 bra 	$L__BB10_245;
	setp.lt.s32 	%p41, %r516, %r1600;
	mov.u32 	%r1588, %r1600;
	mov.u32 	%r1589, %r1601;
	mov.u64 	%rd598, %rd604;
	@%p41 bra 	$L__BB10_245;
	setp.lt.s64 	%p42, %rd604, %rd409;
	selp.b32 	%r1588, %r1600, %r516, %p42;
	selp.b32 	%r1589, %r1601, %r517, %p42;
	min.s64 	%rd598, %rd604, %rd409;
$L__BB10_245:
	add.s64 	%rd413, %rd594, -16408;
	// begin inline asm
	ld.global.nc.u64 %rd412, [%rd413];
	// end inline asm
	mov.b64 	{%r526, %r527}, %rd412;
	add.s64 	%rd415, %rd594, -16400;
	// begin inline asm
	ld.global.nc.u64 %rd414, [%rd415];
	// end inline asm
	add.s64 	%rd417, %rd594, -16392;
	// begin inline asm
	ld.global.nc.u64 %rd416, [%rd417];
	// end inline asm
	mov.b64 	{%r528, %r529}, %rd416;
	add.s64 	%rd419, %rd594, -16384;
	// begin inline asm
	ld.global.nc.u64 %rd418, [%rd419];
	// end inline asm
	setp.lt.s32 	%p43, %r1586, %r526;
	mov.u32 	%r1590, %r1586;
	mov.u32 	%r1591, %r1587;
	mov.u64 	%rd599, %rd597;
	@%p43 bra 	$L__BB10_248;
	setp.lt.s32 	%p44, %r526, %r1586;
	mov.u32 	%r1590, %r526;
	mov.u32 	%r1591, %r527;
	mov.u64 	%rd599, %rd414;
	@%p44 bra 	$L__BB10_248;
	setp.lt.s64 	%p45, %rd597, %rd414;
	selp.b32 	%r1590, %r1586, %r526, %p45;
	selp.b32 	%r1591, %r1587, %r527, %p45;
	min.s64 	%rd599, %rd597, %rd414;
$L__BB10_248:
	setp.lt.s32 	%p46, %r1588, %r528;
	mov.u32 	%r1592, %r528;
	mov.u32 	%r1593, %r529;
	mov.u64 	%rd600, %rd418;
	@%p46 bra 	$L__BB10_251;
	setp.lt.s32 	%p47, %r528, %r1588;
	mov.u32 	%r1592, %r1588;
	mov.u32 	%r1593, %r1589;
	mov.u64 	%rd600, %rd598;
	@%p47 bra 	$L__BB10_251;
	setp.lt.s64 	%p48, %rd598, %rd418;
	selp.b32 	%r1592, %r1588, %r528, %p48;
	selp.b32 	%r1593, %r1589, %r529, %p48;
	min.s64 	%rd600, %rd598, %rd418;
$L__BB10_251:
	add.s64 	%rd421, %rd594, -8216;
	// begin inline asm
	ld.global.nc.u64 %rd420, [%rd421];
	// end inline asm
	mov.b64 	{%r538, %r539}, %rd420;
	add.s64 	%rd423, %rd594, -8208;
	// begin inline asm
	ld.global.nc.u64 %rd422, [%rd423];
	// end inline asm
	add.s64 	%rd425, %rd594, -8200;
	// begin inline asm
	ld.global.nc.u64 %rd424, [%rd425];
	// end inline asm
	mov.b64 	{%r540, %r541}, %rd424;
	add.s64 	%rd427, %rd594, -8192;
	// begin inline asm
	ld.global.nc.u64 %rd426, [%rd427];
	// end inline asm
	setp.lt.s32 	%p49, %r1590, %r538;
	mov.u32 	%r1594, %r1590;
	mov.u32 	%r1595, %r1591;
	mov.u64 	%rd601, %rd599;
	@%p49 bra 	$L__BB10_254;
	setp.lt.s32 	%p50, %r538, %r1590;
	mov.u32 	%r1594, %r538;
	mov.u32 	%r1595, %r539;
	mov.u64 	%rd601, %rd422;
	@%p50 bra 	$L__BB10_254;
	setp.lt.s64 	%p51, %rd599, %rd422;
	selp.b32 	%r1594, %r1590, %r538, %p51;
	selp.b32 	%r1595, %r1591, %r539, %p51;
	min.s64 	%rd601, %rd599, %rd422;
$L__BB10_254:
	setp.lt.s32 	%p52, %r1592, %r540;
	mov.u32 	%r1596, %r540;
	mov.u32 	%r1597, %r541;
	mov.u64 	%rd602, %rd426;
	@%p52 bra 	$L__BB10_257;
	setp.lt.s32 	%p53, %r540, %r1592;
	mov.u32 	%r1596, %r1592;
	mov.u32 	%r1597, %r1593;
	mov.u64 	%rd602, %rd600;
	@%p53 bra 	$L__BB10_257;
	setp.lt.s64 	%p54, %rd600, %rd426;
	selp.b32 	%r1596, %r1592, %r540, %p54;
	selp.b32 	%r1597, %r1593, %r541, %p54;
	min.s64 	%rd602, %rd600, %rd426;
$L__BB10_257:
	add.s64 	%rd429, %rd594, -24;
	// begin inline asm
	ld.global.nc.u64 %rd428, [%rd429];
	// end inline asm
	mov.b64 	{%r550, %r551}, %rd428;
	add.s64 	%rd431, %rd594, -16;
	// begin inline asm
	ld.global.nc.u64 %rd430, [%rd431];
	// end inline asm
	add.s64 	%rd433, %rd594, -8;
	// begin inline asm
	ld.global.nc.u64 %rd432, [%rd433];
	// end inline asm
	mov.b64 	{%r552, %r553}, %rd432;
	// begin inline asm
	ld.global.nc.u64 %rd434, [%rd594];
	// end inline asm
	setp.lt.s32 	%p55, %r1594, %r550;
	mov.u32 	%r1508, %r1594;
	mov.u32 	%r1509, %r1595;
	mov.u64 	%rd561, %rd601;
	@%p55 bra 	$L__BB10_260;
	setp.lt.s32 	%p56, %r550, %r1594;
	mov.u32 	%r1508, %r550;
	mov.u32 	%r1509, %r551;
	mov.u64 	%rd561, %rd430;
	@%p56 bra 	$L__BB10_260;
	setp.lt.s64 	%p57, %rd601, %rd430;
	selp.b32 	%r1508, %r1594, %r550, %p57;
	selp.b32 	%r1509, %r1595, %r551, %p57;
	min.s64 	%rd561, %rd601, %rd430;
$L__BB10_260:
	setp.lt.s32 	%p58, %r1596, %r552;
	mov.u32 	%r1600, %r552;
	mov.u32 	%r1601, %r553;
	mov.u64 	%rd604, %rd434;
	@%p58 bra 	$L__BB10_263;
	setp.lt.s32 	%p59, %r552, %r1596;
	mov.u32 	%r1600, %r1596;
	mov.u32 	%r1601, %r1597;
	mov.u64 	%rd604, %rd602;
	@%p59 bra 	$L__BB10_263;
	setp.lt.s64 	%p60, %rd602, %rd434;
	selp.b32 	%r1600, %r1596, %r552, %p60;
	selp.b32 	%r1601, %r1597, %r553, %p60;
	min.s64 	%rd604, %rd602, %rd434;
$L__BB10_263:
	add.s32 	%r1571, %r1571, 1024;
	add.s64 	%rd594, %rd594, 32768;
	add.s32 	%r1580, %r1580, 1024;
	setp.lt.s32 	%p61, %r1571, %r472;
	@%p61 bra 	$L__BB10_239;
$L__BB10_264:
	// begin inline asm
	mov.u32 %r737, %laneid;
	// end inline asm
	mov.b32 	%r775, 1;
	mov.b32 	%r776, 31;
	mov.b32 	%r777, -1;
	// begin inline asm
	shfl.sync.down.b32 %r738, %r1508, %r775, %r776, %r777;
	// end inline asm
	// begin inline asm
	shfl.sync.down.b32 %r743, %r1509, %r775, %r776, %r777;
	// end inline asm
	mov.b64 	{%r749, %r754}, %rd561;
	// begin inline asm
	shfl.sync.down.b32 %r748, %r749, %r775, %r776, %r777;
	// end inline asm
	// begin inline asm
	shfl.sync.down.b32 %r753, %r754, %r775, %r776, %r777;
	// end inline asm
	mov.b64 	%rd274, {%r748, %r753};
	// begin inline asm
	shfl.sync.down.b32 %r758, %r1600, %r775, %r776, %r777;
	// end inline asm
	// begin inline asm
	shfl.sync.down.b32 %r763, %r1601, %r775, %r776, %r777;
	// end inline asm
	mov.b64 	{%r769, %r774}, %rd604;
	// begin inline asm
	shfl.sync.down.b32 %r768, %r769, %r775, %r776, %r777;
	// end inline asm
	// begin inline asm
	shfl.sync.down.b32 %r773, %r774, %r775, %r776, %r777;
	// end inline asm
	mov.b64 	%rd275, {%r768, %r773};
	setp.gt.s32 	%p62, %r737, 30;
	mov.u32 	%r1610, %r1600;
	mov.u32 	%r1611, %r1601;
	mov.u64 	%rd609, %rd604;
	@%p62 bra 	$L__BB10_271;
	setp.lt.s32 	%p63, %r1508, %r738;
	mov.u32 	%r1606, %r1508;
	mov.u32 	%r1607, %r1509;
	mov.u64 	%rd607, %rd561;
	@%p63 bra 	$L__BB10_268;
	setp.lt.s32 	%p64, %r738, %r1508;
	mov.u32 	%r1606, %r738;
	mov.u32 	%r1607, %r743;
	mov.u64 	%rd607, %rd274;
	@%p64 bra 	$L__BB10_268;
	setp.lt.s64 	%p65, %rd561, %rd274;
	selp.b32 	%r1606, %r1508, %r738, %p65;
	selp.b32 	%r1607, %r1509, %r743, %p65;
	min.s64 	%rd607, %rd561, %rd274;
$L__BB10_268:
	setp.lt.s32 	%p66, %r1600, %r758;
	mov.u32 	%r1508, %r1606;
	mov.u32 	%r1509, %r1607;
	mov.u64 	%rd561, %rd607;
	mov.u32 	%r1610, %r758;
	mov.u32 	%r1611, %r763;
	mov.u64 	%rd609, %rd275;
	@%p66 bra 	$L__BB10_271;
	setp.lt.s32 	%p67, %r758, %r1600;
	mov.u32 	%r1508, %r1606;
	mov.u32 	%r1509, %r1607;
	mov.u64 	%rd561, %rd607;
	mov.u32 	%r1610, %r1600;
	mov.u32 	%r1611, %r1601;
	mov.u64 	%rd609, %rd604;
	@%p67 bra 	$L__BB10_271;
	setp.lt.s64 	%p68, %rd604, %rd275;
	selp.b32 	%r1610, %r1600, %r758, %p68;
	selp.b32 	%r1611, %r1601, %r763, %p68;
	min.s64 	%rd609, %rd604, %rd275;
	mov.u32 	%r1508, %r1606;
	mov.u32 	%r1509, %r1607;
	mov.u64 	%rd561, %rd607;
$L__BB10_271:
	mov.b32 	%r815, 2;
	mov.b32 	%r816, 31;
	mov.b32 	%r817, -1;
	// begin inline asm
	shfl.sync.down.b32 %r778, %r1508, %r815, %r816, %r817;
	// end inline asm
	// begin inline asm
	shfl.sync.down.b32 %r783, %r1509, %r815, %r816, %r817;
	// end inline asm
	mov.b64 	{%r789, %r794}, %rd561;
	// begin inline asm
	shfl.sync.down.b32 %r788, %r789, %r815, %r816, %r817;
	// end inline asm
	// begin inline asm
	shfl.sync.down.b32 %r793, %r794, %r815, %r816, %r817;
	// end inline asm
	mov.b64 	%rd281, {%r788, %r793};
	// begin inline asm
	shfl.sync.down.b32 %r798, %r1610, %r815, %r816, %r817;
	// end inline asm
	// begin inline asm
	shfl.sync.down.b32 %r803, %r1611, %r815, %r816, %r817;
	// end inline asm
	mov.b64 	{%r809, %r814}, %rd609;
	// begin inline asm
	shfl.sync.down.b32 %r808, %r809, %r815, %r816, %r817;
	// end inline asm
	// begin inline asm
	shfl.sync.down.b32 %r813, %r814, %r815, %r816, %r817;
	// end inline asm
	mov.b64 	%rd282, {%r808, %r813};
	setp.gt.s32 	%p69, %r737, 29;
	mov.u32 	%r1616, %r1610;
	mov.u32 	%r1617, %r1611;
	mov.u64 	%rd612, %rd609;
	@%p69 bra 	$L__BB10_278;
	setp.lt.s32 	%p70, %r1508, %r778;
	mov.u32 	%r1612, %r1508;
	mov.u32 	%r1613, %r1509;
	mov.u64 	%rd610, %rd561;
	@%p70 bra 	$L__BB10_275;
	setp.lt.s32 	%p71, %r778, %r1508;
	mov.u32 	%r1612, %r778;
	mov.u32 	%r1613, %r783;
	mov.u64 	%rd610, %rd281;
	@%p71 bra 	$L__BB10_275;
	setp.lt.s64 	%p72, %rd561, %rd281;
	selp.b32 	%r1612, %r1508, %r778, %p72;
	selp.b32 	%r1613, %r1509, %r783, %p72;
	min.s64 	%rd610, %rd561, %rd281;
$L__BB10_275:
	setp.lt.s32 	%p73, %r1610, %r798;
	mov.u32 	%r1508, %r1612;
	mov.u32 	%r1509, %r1613;
	mov.u64 	%rd561, %rd610;
	mov.u32 	%r1616, %r798;
	mov.u32 	%r1617, %r803;
	mov.u64 	%rd612, %rd282;
	@%p73 bra 	$L__BB10_278;
	setp.lt.s32 	%p74, %r798, %r1610;
	mov.u32 	%r1508, %r1612;
	mov.u32 	%r1509, %r1613;
	mov.u64 	%rd561, %rd610;
	mov.u32 	%r1616, %r1610;
	mov.u32 	%r1617, %r1611;
	mov.u64 	%rd612, %rd609;
	@%p74 bra 	$L__BB10_278;
	setp.lt.s64 	%p75, %rd609, %rd282;
	selp.b32 	%r1616, %r1610, %r798, %p75;
	selp.b32 	%r1617, %r1611, %r803, %p75;
	min.s64 	%rd612, %rd609, %rd282;
	mov.u32 	%r1508, %r1612;
	mov.u32 	%r1509, %r1613;
	mov.u64 	%rd561, %rd610;
$L__BB10_278:
	mov.b32 	%r855, 4;
	mov.b32 	%r856, 31;
	mov.b32 	%r857, -1;
	// begin inline asm
	shfl.sync.down.b32 %r818, %r1508, %r855, %r856, %r857;
	// end inline asm
	// begin inline asm
	shfl.sync.down.b32 %r823, %r1509, %r855, %r856, %r857;
	// end inline asm
	mov.b64 	{%r829, %r834}, %rd561;
	// begin inline asm
	shfl.sync.down.b32 %r828, %r829, %r855, %r856, %r857;
	// end inline asm
	// begin inline asm
	shfl.sync.down.b32 %r833, %r834, %r855, %r856, %r857;
	// end inline asm
	mov.b64 	%rd288, {%r828, %r833};
	// begin inline asm
	shfl.sync.down.b32 %r838, %r1616, %r855, %r856, %r857;
	// end inline asm
	// begin inline asm
	shfl.sync.down.b32 %r843, %r1617, %r855, %r856, %r857;
	// end inline asm
	mov.b64 	{%r849, %r854}, %rd612;
	// begin inline asm
	shfl.sync.down.b32 %r848, %r849, %r855, %r856, %r857;
	// end inline asm
	// begin inline asm
	shfl.sync.down.b32 %r853, %r854, %r855, %r856, %r857;
	// end inline asm
	mov.b64 	%rd289, {%r848, %r853};
	setp.gt.s32 	%p76, %r737, 27;
	mov.u32 	%r1622, %r1616;
	mov.u32 	%r1623, %r1617;
	mov.u64 	%rd615, %rd612;
	@%p76 bra 	$L__BB10_285;
	setp.lt.s32 	%p77, %r1508, %r818;
	mov.u32 	%r1618, %r1508;
	mov.u32 	%r1619, %r1509;
	mov.u64 	%rd613, %rd561;
	@%p77 bra 	$L__BB10_282;
	setp.lt.s32 	%p78, %r818, %r1508;
	mov.u32 	%r1618, %r818;
	mov.u32 	%r1619, %r823;
	mov.u64 	%rd613, %rd288;
	@%p78 bra 	$L__BB10_282;
	setp.lt.s64 	%p79, %rd561, %rd288;
	selp.b32 	%r1618, %r1508, %r818, %p79;
	selp.b32 	%r1619, %r1509, %r823, %p79;
	min.s64 	%rd613, %rd561, %rd288;
$L__BB10_282:
	setp.lt.s32 	%p80, %r1616, %r838;
	mov.u32 	%r1508, %r1618;
	mov.u32 	%r1509, %r1619;
	mov.u64 	%rd561, %rd613;
	mov.u32 	%r1622, %r838;
	mov.u32 	%r1623, %r843;
	mov.u64 	%rd615, %rd289;
	@%p80 bra 	$L__BB10_285;
	setp.lt.s32 	%p81, %r838, %r1616;
	mov.u32 	%r1508, %r1618;
	mov.u32 	%r1509, %r1619;
	mov.u64 	%rd561, %rd613;
	mov.u32 	%r1622, %r1616;
	mov.u32 	%r1623, %r1617;
	mov.u64 	%rd615, %rd612;
	@%p81 bra 	$L__BB10_285;
	setp.lt.s64 	%p82, %rd612, %rd289;
	selp.b32 	%r1622, %r1616, %r838, %p82;
	selp.b32 	%r1623, %r1617, %r843, %p82;
	min.s64 	%rd615, %rd612, %rd289;
	mov.u32 	%r1508, %r1618;
	mov.u32 	%r1509, %r1619;
	mov.u64 	%rd561, %rd613;
$L__BB10_285:
	mov.b32 	%r895, 8;
	mov.b32 	%r896, 31;
	mov.b32 	%r897, -1;
	// begin inline asm
	shfl.sync.down.b32 %r858, %r1508, %r895, %r896, %r897;
	// end inline asm
	// begin inline asm
	shfl.sync.down.b32 %r863, %r1509, %r895, %r896, %r897;
	// end inline asm
	mov.b64 	{%r869, %r874}, %rd561;
	// begin inline asm
	shfl.sync.down.b32 %r868, %r869, %r895, %r896, %r897;
	// end inline asm
	// begin inline asm
	shfl.sync.down.b32 %r873, %r874, %r895, %r896, %r897;
	// end inline asm
	mov.b64 	%rd295, {%r868, %r873};
	// begin inline asm
	shfl.sync.down.b32 %r878, %r1622, %r895, %r896, %r897;
	// end inline asm
	// begin inline asm
	shfl.sync.down.b32 %r883, %r1623, %r895, %r896, %r897;
	// end inline asm
	mov.b64 	{%r889, %r894}, %rd615;
	// begin inline asm
	shfl.sync.down.b32 %r888, %r889, %r895, %r896, %r897;
	// end inline asm
	// begin inline asm
	shfl.sync.down.b32 %r893, %r894, %r895, %r896, %r897;
	// end inline asm
	mov.b64 	%rd296, {%r888, %r893};
	setp.gt.s32 	%p83, %r737, 23;
	mov.u32 	%r1628, %r1622;
	mov.u32 	%r1629, %r1623;
	mov.u64 	%rd618, %rd615;
	@%p83 bra 	$L__BB10_292;
	setp.lt.s32 	%p84, %r1508, %r858;
	mov.u32 	%r1624, %r1508;
	mov.u32 	%r1625, %r1509;
	mov.u64 	%rd616, %rd561;
	@%p84 bra 	$L__BB10_289;
	setp.lt.s32 	%p85, %r858, %r1508;
	mov.u32 	%r1624, %r858;
	mov.u32 	%r1625, %r863;
	mov.u64 	%rd616, %rd295;
	@%p85 bra 	$L__BB10_289;
	setp.lt.s64 	%p86, %rd561, %rd295;
	selp.b32 	%r1624, %r1508, %r858, %p86;
	selp.b32 	%r1625, %r1509, %r863, %p86;
	min.s64 	%rd616, %rd561, %rd295;
$L__BB10_289:
	setp.lt.s32 	%p87, %r1622, %r878;
	mov.u32 	%r1508, %r1624;
	mov.u32 	%r1509, %r1625;
	mov.u64 	%rd561, %rd616;
	mov.u32 	%r1628, %r878;
	mov.u32 	%r1629, %r883;
	mov.u64 	%rd618, %rd296;
	@%p87 bra 	$L__BB10_292;
	setp.lt.s32 	%p88, %r878, %r1622;
	mov.u32 	%r1508, %r1624;
	mov.u32 	%r1509, %r1625;
	mov.u64 	%rd561, %rd616;
	mov.u32 	%r1628, %r1622;
	mov.u32 	%r1629, %r1623;
	mov.u64 	%rd618, %rd615;
	@%p88 bra 	$L__BB10_292;
	setp.lt.s64 	%p89, %rd615, %rd296;
	selp.b32 	%r1628, %r1622, %r878, %p89;
	selp.b32 	%r1629, %r1623, %r883, %p89;
	min.s64 	%rd618, %rd615, %rd296;
	mov.u32 	%r1508, %r1624;
	mov.u32 	%r1509, %r1625;
	mov.u64 	%rd561, %rd616;
$L__BB10_292:
	mov.b32 	%r935, 16;
	mov.b32 	%r936, 31;
	mov.b32 	%r937, -1;
	// begin inline asm
	shfl.sync.down.b32 %r898, %r1508, %r935, %r936, %r937;
	// end inline asm
	// begin inline asm
	shfl.sync.down.b32 %r903, %r1509, %r935, %r936, %r937;
	// end inline asm
	mov.b64 	{%r909, %r914}, %rd561;
	// begin inline asm
	shfl.sync.down.b32 %r908, %r909, %r935, %r936, %r937;
	// end inline asm
	// begin inline asm
	shfl.sync.down.b32 %r913, %r914, %r935, %r936, %r937;
	// end inline asm
	mov.b64 	%rd302, {%r908, %r913};
	// begin inline asm
	shfl.sync.down.b32 %r918, %r1628, %r935, %r936, %r937;
	// end inline asm
	// begin inline asm
	shfl.sync.down.b32 %r923, %r1629, %r935, %r936, %r937;
	// end inline asm
	mov.b64 	{%r929, %r934}, %rd618;
	// begin inline asm
	shfl.sync.down.b32 %r928, %r929, %r935, %r936, %r937;
	// end inline asm
	// begin inline asm
	shfl.sync.down.b32 %r933, %r934, %r935, %r936, %r937;
	// end inline asm
	mov.b64 	%rd303, {%r928, %r933};
	setp.gt.s32 	%p90, %r737, 15;
	mov.u32 	%r1663, %r1628;
	mov.u32 	%r1662, %r1629;
	mov.u64 	%rd635, %rd618;
	@%p90 bra 	$L__BB10_299;
	setp.lt.s32 	%p91, %r1508, %r898;
	mov.u32 	%r1630, %r1508;
	mov.u32 	%r1631, %r1509;
	mov.u64 	%rd619, %rd561;
	@%p91 bra 	$L__BB10_296;
	setp.lt.s32 	%p92, %r898, %r1508;
	mov.u32 	%r1630, %r898;
	mov.u32 	%r1631, %r903;
	mov.u64 	%rd619, %rd302;
	@%p92 bra 	$L__BB10_296;
	setp.lt.s64 	%p93, %rd561, %rd302;
	selp.b32 	%r1630, %r1508, %r898, %p93;
	selp.b32 	%r1631, %r1509, %r903, %p93;
	min.s64 	%rd619, %rd561, %rd302;
$L__BB10_296:
	setp.lt.s32 	%p94, %r1628, %r918;
	mov.u32 	%r1508, %r1630;
	mov.u32 	%r1509, %r1631;
	mov.u64 	%rd561, %rd619;
	mov.u32 	%r1663, %r918;
	mov.u32 	%r1662, %r923;
	mov.u64 	%rd635, %rd303;
	@%p94 bra 	$L__BB10_299;
	setp.lt.s32 	%p95, %r918, %r1628;
	mov.u32 	%r1508, %r1630;
	mov.u32 	%r1509, %r1631;
	mov.u64 	%rd561, %rd619;
	mov.u32 	%r1663, %r1628;
	mov.u32 	%r1662, %r1629;
	mov.u64 	%rd635, %rd618;
	@%p95 bra 	$L__BB10_299;
	setp.lt.s64 	%p96, %rd618, %rd303;
	selp.b32 	%r1663, %r1628, %r918, %p96;
	selp.b32 	%r1662, %r1629, %r923, %p96;
	min.s64 	%rd635, %rd618, %rd303;
	mov.u32 	%r1508, %r1630;
	mov.u32 	%r1509, %r1631;
	mov.u64 	%rd561, %rd619;
$L__BB10_299:
	setp.ne.s32 	%p97, %r737, 0;
	@%p97 bra 	$L__BB10_301;
	and.b32  	%r938, %r420, 992;
	mov.u32 	%r939, _ZN6thrust24THRUST_300001_SM_1000_NS8cuda_cub4core6detail5shmemE;
	add.s32 	%r940, %r939, %r938;
	st.shared.v2.u32 	[%r940+8], {%r1508, %r1509};
	st.shared.u64 	[%r940+16], %rd561;
	st.shared.v2.u32 	[%r940+24], {%r1663, %r1662};
	st.shared.u64 	[%r940+32], %rd635;
$L__BB10_301:
	bar.sync 	0;
	setp.ne.s32 	%p98, %r420, 0;
	@%p98 bra 	$L__BB10_344;
	ld.shared.v2.u32 	{%r639, %r640}, [_ZN6thrust24THRUST_300001_SM_1000_NS8cuda_cub4core6detail5shmemE+40];
	ld.shared.u64 	%rd309, [_ZN6thrust24THRUST_300001_SM_1000_NS8cuda_cub4core6detail5shmemE+48];
	ld.shared.v2.u32 	{%r641, %r642}, [_ZN6thrust24THRUST_300001_SM_1000_NS8cuda_cub4core6detail5shmemE+56];
	ld.shared.u64 	%rd310, [_ZN6thrust24THRUST_300001_SM_1000_NS8cuda_cub4core6detail5shmemE+64];
	setp.lt.s32 	%p99, %r1508, %r639;
	mov.u32 	%r1636, %r1508;
	mov.u32 	%r1637, %r1509;
	mov.u64 	%rd622, %rd561;
	@%p99 bra 	$L__BB10_305;
	setp.lt.s32 	%p100, %r639, %r1508;
	mov.u32 	%r1636, %r639;
	mov.u32 	%r1637, %r640;
	mov.u64 	%rd622, %rd309;
	@%p100 bra 	$L__BB10_305;
	setp.lt.s64 	%p101, %rd561, %rd309;
	selp.b32 	%r1636, %r1508, %r639, %p101;
	selp.b32 	%r1637, %r1509, %r640, %p101;
	min.s64 	%rd622, %rd561, %rd309;
$L__BB10_305:
	setp.lt.s32 	%p102, %r1663, %r641;
	mov.u32 	%r1638, %r641;
	mov.u32 	%r1639, %r642;
	mov.u64 	%rd623, %rd310;
	@%p102 bra 	$L__BB10_308;
	setp.lt.s32 	%p103, %r641, %r1663;
	mov.u32 	%r1638, %r1663;
	mov.u32 	%r1639, %r1662;
	mov.u64 	%rd623, %rd635;
	@%p103 bra 	$L__BB10_308;
	setp.lt.s64 	%p104, %rd635, %rd310;
	selp.b32 	%r1638, %r1663, %r641, %p104;
	selp.b32 	%r1639, %r1662, %r642, %p104;
	min.s64 	%rd623, %rd635, %rd310;
$L__BB10_308:
	ld.shared.v2.u32 	{%r651, %r652}, [_ZN6thrust24THRUST_300001_SM_1000_NS8cuda_cub4core6detail5shmemE+72];
	ld.shared.u64 	%rd315, [_ZN6thrust24THRUST_300001_SM_1000_NS8cuda_cub4core6detail5shmemE+80];
	ld.shared.v2.u32 	{%r653, %r654}, [_ZN6thrust24THRUST_300001_SM_1000_NS8cuda_cub4core6detail5shmemE+88];
	ld.shared.u64 	%rd316, [_ZN6thrust24THRUST_300001_SM_1000_NS8cuda_cub4core6detail5shmemE+96];
	setp.lt.s32 	%p105, %r1636, %r651;
	mov.u32 	%r1640, %r1636;
	mov.u32 	%r1641, %r1637;
	mov.u64 	%rd624, %rd622;
	@%p105 bra 	$L__BB10_311;
	setp.lt.s32 	%p106, %r651, %r1636;
	mov.u32 	%r1640, %r651;
	mov.u32 	%r1641, %r652;
	mov.u64 	%rd624, %rd315;
	@%p106 bra 	$L__BB10_311;
	setp.lt.s64 	%p107, %rd622, %rd315;
	selp.b32 	%r1640, %r1636, %r651, %p107;
	selp.b32 	%r1641, %r1637, %r652, %p107;
	min.s64 	%rd624, %rd622, %rd315;
$L__BB10_311:
	setp.lt.s32 	%p108, %r1638, %r653;
	mov.u32 	%r1642, %r653;
	mov.u32 	%r1643, %r654;
	mov.u64 	%rd625, %rd316;
	@%p108 bra 	$L__BB10_314;
	setp.lt.s32 	%p109, %r653, %r1638;
	mov.u32 	%r1642, %r1638;
	mov.u32 	%r1643, %r1639;
	mov.u64 	%rd625, %rd623;
	@%p109 bra 	$L__BB10_314;
	setp.lt.s64 	%p110, %rd623, %rd316;
	selp.b32 	%r1642, %r1638, %r653, %p110;
	selp.b32 	%r1643, %r1639, %r654, %p110;
	min.s64 	%rd625, %rd623, %rd316;
$L__BB10_314:
	ld.shared.v2.u32 	{%r663, %r664}, [_ZN6thrust24THRUST_300001_SM_1000_NS8cuda_cub4core6detail5shmemE+104];
	ld.shared.u64 	%rd321, [_ZN6thrust24THRUST_300001_SM_1000_NS8cuda_cub4core6detail5shmemE+112];
	ld.shared.v2.u32 	{%r665, %r666}, [_ZN6thrust24THRUST_300001_SM_1000_NS8cuda_cub4core6detail5shmemE+120];
	ld.shared.u64 	%rd322, [_ZN6thrust24THRUST_300001_SM_1000_NS8cuda_cub4core6detail5shmemE+128];
	setp.lt.s32 	%p111, %r1640, %r663;
	mov.u32 	%r1644, %r1640;
	mov.u32 	%r1645, %r1641;
	mov.u64 	%rd626, %rd624;
	@%p111 bra 	$L__BB10_317;
	setp.lt.s32 	%p112, %r663, %r1640;
	mov.u32 	%r1644, %r663;
	mov.u32 	%r1645, %r664;
	mov.u64 	%rd626, %rd321;
	@%p112 bra 	$L__BB10_317;
	setp.lt.s64 	%p113, %rd624, %rd321;
	selp.b32 	%r1644, %r1640, %r663, %p113;
	selp.b32 	%r1645, %r1641, %r664, %p113;
	min.s64 	%rd626, %rd624, %rd321;
$L__BB10_317:
	setp.lt.s32 	%p114, %r1642, %r665;
	mov.u32 	%r1646, %r665;
	mov.u32 	%r1647, %r666;
	mov.u64 	%rd627, %rd322;
	@%p114 bra 	$L__BB10_320;
	setp.lt.s32 	%p115, %r665, %r1642;
	mov.u32 	%r1646, %r1642;
	mov.u32 	%r1647, %r1643;
	mov.u64 	%rd627, %rd625;
	@%p115 bra 	$L__BB10_320;
	setp.lt.s64 	%p116, %rd625, %rd322;
	selp.b32 	%r1646, %r1642, %r665, %p116;
	selp.b32 	%r1647, %r1643, %r666, %p116;
	min.s64 	%rd627, %rd625, %rd322;
$L__BB10_320:
	ld.shared.v2.u32 	{%r675, %r676}, [_ZN6thrust24THRUST_300001_SM_1000_NS8cuda_cub4core6detail5shmemE+136];
	ld.shared.u64 	%rd327, [_ZN6thrust24THRUST_300001_SM_1000_NS8cuda_cub4core6detail5shmemE+144];
	ld.shared.v2.u32 	{%r677, %r678}, [_ZN6thrust24THRUST_300001_SM_1000_NS8cuda_cub4core6detail5shmemE+152];
	ld.shared.u64 	%rd328, [_ZN6thrust24THRUST_300001_SM_1000_NS8cuda_cub4core6detail5shmemE+160];
	setp.lt.s32 	%p117, %r1644, %r675;
	mov.u32 	%r1648, %r1644;
	mov.u32 	%r1649, %r1645;
	mov.u64 	%rd628, %rd626;
	@%p117 bra 	$L__BB10_323;
	setp.lt.s32 	%p118, %r675, %r1644;
	mov.u32 	%r1648, %r675;
	mov.u32 	%r1649, %r676;
	mov.u64 	%rd628, %rd327;
	@%p118 bra 	$L__BB10_323;
	setp.lt.s64 	%p119, %rd626, %rd327;
	selp.b32 	%r1648, %r1644, %r675, %p119;
	selp.b32 	%r1649, %r1645, %r676, %p119;
	min.s64 	%rd628, %rd626, %rd327;
$L__BB10_323:
	setp.lt.s32 	%p120, %r1646, %r677;
	mov.u32 	%r1650, %r677;
	mov.u32 	%r1651, %r678;
	mov.u64 	%rd629, %rd328;
	@%p120 bra 	$L__BB10_326;
	setp.lt.s32 	%p121, %r677, %r1646;
	mov.u32 	%r1650, %r1646;
	mov.u32 	%r1651, %r1647;
	mov.u64 	%rd629, %rd627;
	@%p121 bra 	$L__BB10_326;
	setp.lt.s64 	%p122, %rd627, %rd328;
	selp.b32 	%r1650, %r1646, %r677, %p122;
	selp.b32 	%r1651, %r1647, %r678, %p122;
	min.s64 	%rd629, %rd627, %rd328;
$L__BB10_326:
	ld.shared.v2.u32 	{%r687, %r688}, [_ZN6thrust24THRUST_300001_SM_1000_NS8cuda_cub4core6detail5shmemE+168];
	ld.shared.u64 	%rd333, [_ZN6thrust24THRUST_300001_SM_1000_NS8cuda_cub4core6detail5shmemE+176];
	ld.shared.v2.u32 	{%r689, %r690}, [_ZN6thrust24THRUST_300001_SM_1000_NS8cuda_cub4core6detail5shmemE+184];
	ld.shared.u64 	%rd334, [_ZN6thrust24THRUST_300001_SM_1000_NS8cuda_cub4core6detail5shmemE+192];
	setp.lt.s32 	%p123, %r1648, %r687;
	mov.u32 	%r1652, %r1648;
	mov.u32 	%r1653, %r1649;
	mov.u64 	%rd630, %rd628;
	@%p123 bra 	$L__BB10_329;
	setp.lt.s32 	%p124, %r687, %r1648;
	mov.u32 	%r1652, %r687;
	mov.u32 	%r1653, %r688;
	mov.u64 	%rd630, %rd333;
	@%p124 bra 	$L__BB10_329;
	setp.lt.s64 	%p125, %rd628, %rd333;
	selp.b32 	%r1652, %r1648, %r687, %p125;
	selp.b32 	%r1653, %r1649, %r688, %p125;
	min.s64 	%rd630, %rd628, %rd333;
$L__BB10_329:
	setp.lt.s32 	%p126, %r1650, %r689;
	mov.u32 	%r1654, %r689;
	mov.u32 	%r1655, %r690;
	mov.u64 	%rd631, %rd334;
	@%p126 bra 	$L__BB10_332;
	setp.lt.s32 	%p127, %r689, %r1650;
	mov.u32 	%r1654, %r1650;
	mov.u32 	%r1655, %r1651;
	mov.u64 	%rd631, %rd629;
	@%p127 bra 	$L__BB10_332;
	setp.lt.s64 	%p128, %rd629, %rd334;
	selp.b32 	%r1654, %r1650, %r689, %p128;
	selp.b32 	%r1655, %r1651, %r690, %p128;
	min.s64 	%rd631, %rd629, %rd334;
$L__BB10_332:
	ld.shared.v2.u32 	{%r699, %r700}, [_ZN6thrust24THRUST_300001_SM_1000_NS8cuda_cub4core6detail5shmemE+200];
	ld.shared.u64 	%rd339, [_ZN6thrust24THRUST_300001_SM_1000_NS8cuda_cub4core6detail5shmemE+208];
	ld.shared.v2.u32 	{%r701, %r702}, [_ZN6thrust24THRUST_300001_SM_1000_NS8cuda_cub4core6detail5shmemE+216];
	ld.shared.u64 	%rd340, [_ZN6thrust24THRUST_300001_SM_1000_NS8cuda_cub4core6detail5shmemE+224];
	setp.lt.s32 	%p129, %r1652, %r699;
	mov.u32 	%r1656, %r1652;
	mov.u32 	%r1657, %r1653;
	mov.u64 	%rd632, %rd630;
	@%p129 bra 	$L__BB10_335;
	setp.lt.s32 	%p130, %r699, %r1652;
	mov.u32 	%r1656, %r699;
	mov.u32 	%r1657, %r700;
	mov.u64 	%rd632, %rd339;
	@%p130 bra 	$L__BB10_335;
	setp.lt.s64 	%p131, %rd630, %rd339;
	selp.b32 	%r1656, %r1652, %r699, %p131;
	selp.b32 	%r1657, %r1653, %r700, %p131;
	min.s64 	%rd632, %rd630, %rd339;
$L__BB10_335:
	setp.lt.s32 	%p132, %r1654, %r701;
	mov.u32 	%r1658, %r701;
	mov.u32 	%r1659, %r702;
	mov.u64 	%rd633, %rd340;
	@%p132 bra 	$L__BB10_338;
	setp.lt.s32 	%p133, %r701, %r1654;
	mov.u32 	%r1658, %r1654;
	mov.u32 	%r1659, %r1655;
	mov.u64 	%rd633, %rd631;
	@%p133 bra 	$L__BB10_338;
	setp.lt.s64 	%p134, %rd631, %rd340;
	selp.b32 	%r1658, %r1654, %r701, %p134;
	selp.b32 	%r1659, %r1655, %r702, %p134;
	min.s64 	%rd633, %rd631, %rd340;
$L__BB10_338:
	ld.shared.v2.u32 	{%r711, %r712}, [_ZN6thrust24THRUST_300001_SM_1000_NS8cuda_cub4core6detail5shmemE+232];
	ld.shared.u64 	%rd345, [_ZN6thrust24THRUST_300001_SM_1000_NS8cuda_cub4core6detail5shmemE+240];
	ld.shared.v2.u32 	{%r713, %r714}, [_ZN6thrust24THRUST_300001_SM_1000_NS8cuda_cub4core6detail5shmemE+248];
	ld.shared.u64 	%rd346, [_ZN6thrust24THRUST_300001_SM_1000_NS8cuda_cub4core6detail5shmemE+256];
	setp.lt.s32 	%p135, %r1656, %r711;
	mov.u32 	%r1508, %r1656;
	mov.u32 	%r1509, %r1657;
	mov.u64 	%rd561, %rd632;
	@%p135 bra 	$L__BB10_341;
	setp.lt.s32 	%p136, %r711, %r1656;
	mov.u32 	%r1508, %r711;
	mov.u32 	%r1509, %r712;
	mov.u64 	%rd561, %rd345;
	@%p136 bra 	$L__BB10_341;
	setp.lt.s64 	%p137, %rd632, %rd345;
	selp.b32 	%r1508, %r1656, %r711, %p137;
	selp.b32 	%r1509, %r1657, %r712, %p137;
	min.s64 	%rd561, %rd632, %rd345;
$L__BB10_341:
	setp.lt.s32 	%p138, %r1658, %r713;
	mov.u64 	%rd635, %rd346;
	mov.u32 	%r1662, %r714;
	mov.u32 	%r1663, %r713;
	@%p138 bra 	$L__BB10_344;
	setp.lt.s32 	%p139, %r713, %r1658;
	mov.u64 	%rd635, %rd633;
	mov.u32 	%r1662, %r1659;
	mov.u32 	%r1663, %r1658;
	@%p139 bra 	$L__BB10_344;
	setp.lt.s64 	%p140, %rd633, %rd346;
	selp.b32 	%r1663, %r1658, %r713, %p140;
	selp.b32 	%r1662, %r1659, %r714, %p140;
	min.s64 	%rd635, %rd633, %rd346;
$L__BB10_344:
	mov.u32 	%r1364, %tid.x;
	setp.ne.s32 	%p344, %r1364, 0;
	@%p344 bra 	$L__BB10_346;
	ld.param.u64 	%rd490, [_ZN6thrust24THRUST_300001_SM_1000_NS8cuda_cub4core6detail13_kernel_agentINS1_8__reduce11ReduceAgentIPN4cuda3std3__45tupleIJNSA_IJ9key_valuelEEESC_EEESE_SD_iNS1_9__extrema12arg_minmax_fISB_l17compare_key_valueEEEEJSE_SE_iSI_EEEvDpT0__param_1];
	cvta.to.global.u64 	%rd489, %rd490;
	st.global.u32 	[%rd489], %r1508;
	st.global.u32 	[%rd489+4], %r1509;
	st.global.u64 	[%rd489+8], %rd561;
	st.global.u32 	[%rd489+16], %r1663;
	st.global.u32 	[%rd489+20], %r1662;
	st.global.u64 	[%rd489+24], %rd635;
$L__BB10_346:
	ret;

}
	// .globl	_ZN6thrust24THRUST_300001_SM_1000_NS8cuda_cub4core6detail13_kernel_agentINS1_8__reduce11ReduceAgentINS0_18transform_iteratorINS1_9__extrema12arg_minmax_fI9key_valuel17compare_key_valueE15duplicate_tupleENS0_12zip_iteratorIN4cuda3std3__45tupleIJNS0_6detail15normal_iteratorINS0_10device_ptrISA_EEEENS0_17counting_iteratorIlNS0_11use_defaultESP_SP_EEEEEEENSI_IJNSI_IJSA_lEEEST_EEESU_EEPSU_SU_lSC_EEJSV_SW_lSC_EEEvDpT0_
.visible .entry _ZN6thrust24THRUST_300001_SM_1000_NS8cuda_cub4core6detail13_kernel_agentINS1_8__reduce11ReduceAgentINS0_18transform_iteratorINS1_9__extrema12arg_minmax_fI9key_valuel17compare_key_valueE15duplicate_tupleENS0_12zip_iteratorIN4cuda3std3__45tupleIJNS0_6detail15normal_iteratorINS0_10device_ptrISA_EEEENS0_17counting_iteratorIlNS0_11use_defaultESP_SP_EEEEEEENSI_IJNSI_IJSA_lEEEST_EEESU_EEPSU_SU_lSC_EEJSV_SW_lSC_EEEvDpT0_(
	.param .align 8 .b8 _ZN6thrust24THRUST_300001_SM_1000_NS8cuda_cub4core6detail13_kernel_agentINS1_8__reduce11ReduceAgentINS0_18transform_iteratorINS1_9__extrema12arg_minmax_fI9key_valuel17compare_key_valueE15duplicate_tupleENS0_12zip_iteratorIN4cuda3std3__45tupleIJNS0_6detail15normal_iteratorINS0_10device_ptrISA_EEEENS0_17counting_iteratorIlNS0_11use_defaultESP_SP_EEEEEEENSI_IJNSI_IJSA_lEEEST_EEESU_EEPSU_SU_lSC_EEJSV_SW_lSC_EEEvDpT0__param_0[24],
	.param .u64 .ptr .align 1 _ZN6thrust24THRUST_300001_SM_1000_NS8cuda_cub4core6detail13_kernel_agentINS1_8__reduce11ReduceAgentINS0_18transform_iteratorINS1_9__extrema12arg_minmax_fI9key_valuel17compare_key_valueE15duplicate_tupleENS0_12zip_iteratorIN4cuda3std3__45tupleIJNS0_6detail15normal_iteratorINS0_10device_ptrISA_EEEENS0_17counting_iteratorIlNS0_11use_defaultESP_SP_EEEEEEENSI_IJNSI_IJSA_lEEEST_EEESU_EEPSU_SU_lSC_EEJSV_SW_lSC_EEEvDpT0__param_1,
	.param .u64 _ZN6thrust24THRUST_300001_SM_1000_NS8cuda_cub4core6detail13_kernel_agentINS1_8__reduce11ReduceAgentINS0_18transform_iteratorINS1_9__extrema12arg_minmax_fI9key_valuel17compare_key_valueE15duplicate_tupleENS0_12zip_iteratorIN4cuda3std3__45tupleIJNS0_6detail15normal_iteratorINS0_10device_ptrISA_EEEENS0_17counting_iteratorIlNS0_11use_defaultESP_SP_EEEEEEENSI_IJNSI_IJSA_lEEEST_EEESU_EEPSU_SU_lSC_EEJSV_SW_lSC_EEEvDpT0__param_2,
	.param .align 1 .b8 _ZN6thrust24THRUST_300001_SM_1000_NS8cuda_cub4core6detail13_kernel_agentINS1_8__reduce11ReduceAgentINS0_18transform_iteratorINS1_9__extrema12arg_minmax_fI9key_valuel17compare_key_valueE15duplicate_tupleENS0_12zip_iteratorIN4cuda3std3__45tupleIJNS0_6detail15normal_iteratorINS0_10device_ptrISA_EEEENS0_17counting_iteratorIlNS0_11use_defaultESP_SP_EEEEEEENSI_IJNSI_IJSA_lEEEST_EEESU_EEPSU_SU_lSC_EEJSV_SW_lSC_EEEvDpT0__param_3[1]
)
.maxntid 256
{
	.reg .pred 	%p<340>;
	.reg .b16 	%rs<9>;
	.reg .b32 	%r<1631>;
	.reg .b64 	%rd<532>;

	ld.param.u64 	%rd347, [_ZN6thrust24THRUST_300001_SM_1000_NS8cuda_cub4core6detail13_kernel_agentINS1_8__reduce11ReduceAgentINS0_18transform_iteratorINS1_9__extrema12arg_minmax_fI9key_valuel17compare_key_valueE15duplicate_tupleENS0_12zip_iteratorIN4cuda3std3__45tupleIJNS0_6detail15normal_iteratorINS0_10device_ptrISA_EEEENS0_17counting_iteratorIlNS0_11use_defaultESP_SP_EEEEEEENSI_IJNSI_IJSA_lEEEST_EEESU_EEPSU_SU_lSC_EEJSV_SW_lSC_EEEvDpT0__param_0+8];
	ld.param.u64 	%rd346, [_ZN6thrust24THRUST_300001_SM_1000_NS8cuda_cub4core6detail13_kernel_agentINS1_8__reduce11ReduceAgentINS0_18transform_iteratorINS1_9__extrema12arg_minmax_fI9key_valuel17compare_key_valueE15duplicate_tupleENS0_12zip_iteratorIN4cuda3std3__45tupleIJNS0_6detail15normal_iteratorINS0_10device_ptrISA_EEEENS0_17counting_iteratorIlNS0_11use_defaultESP_SP_EEEEEEENSI_IJNSI_IJSA_lEEEST_EEESU_EEPSU_SU_lSC_EEJSV_SW_lSC_EEEvDpT0__param_0];
	ld.param.u64 	%rd349, [_ZN6thrust24THRUST_300001_SM_1000_NS8cuda_cub4core6detail13_kernel_agentINS1_8__reduce11ReduceAgentINS0_18transform_iteratorINS1_9__extrema12arg_minmax_fI9key_valuel17compare_key_valueE15duplicate_tupleENS0_12zip_iteratorIN4cuda3std3__45tupleIJNS0_6detail15normal_iteratorINS0_10device_ptrISA_EEEENS0_17counting_iteratorIlNS0_11use_defaultESP_SP_EEEEEEENSI_IJNSI_IJSA_lEEEST_EEESU_EEPSU_SU_lSC_EEJSV_SW_lSC_EEEvDpT0__param_2];
	setp.eq.s64 	%p1, %rd349, 0;
	@%p1 bra 	$L__BB11_342;
	cvta.to.global.u64 	%rd1, %rd346;
	setp.gt.s64 	%p2, %rd349, 511;
	@%p2 bra 	$L__BB11_209;
	cvt.u32.u64 	%r1, %rd349;
	mov.u32 	%r2, %tid.x;
	setp.ge.s32 	%p136, %r2, %r1;
	mov.b32 	%r1381, 0;
	mov.b64 	%rd405, 0;
	mov.u32 	%r1382, %r1381;
	mov.u32 	%r1353, %r2;
	@%p136 bra 	$L__BB11_4;
	cvt.u64.u32 	%rd371, %r2;
	mul.wide.u32 	%rd372, %r2, 8;
	add.s64 	%rd373, %rd1, %rd372;
	add.s64 	%rd405, %rd347, %rd371;
	ld.global.u32 	%r1382, [%rd373];
	ld.global.u32 	%r1381, [%rd373+4];
	add.s32 	%r1353, %r2, 256;
$L__BB11_4:
	setp.ge.s32 	%p137, %r1353, %r1;
	mov.u64 	%rd404, %rd405;
	mov.u32 	%r1379, %r1381;
	mov.u32 	%r1380, %r1382;
	@%p137 bra 	$L__BB11_41;
	not.b32 	%r914, %r1353;
	add.s32 	%r9, %r914, %r1;
	and.b32  	%r915, %r9, 768;
	setp.eq.s32 	%p138, %r915, 768;
	mov.u32 	%r1380, %r1382;
	mov.u32 	%r1379, %r1381;
	mov.u64 	%rd404, %rd405;
	@%p138 bra 	$L__BB11_14;
	cvt.u64.u32 	%rd375, %r1353;
	add.s64 	%rd387, %rd347, %rd375;
	mul.wide.u32 	%rd376, %r1353, 8;
	add.s64 	%rd377, %rd376, %rd1;
	add.s64 	%rd386, %rd377, 4;
	shr.u32 	%r916, %r9, 8;
	add.s32 	%r917, %r916, 1;
	and.b32  	%r918, %r917, 3;
	neg.s32 	%r1343, %r918;
	mov.u32 	%r1380, %r1382;
	mov.u32 	%r1379, %r1381;
	mov.u64 	%rd404, %rd405;
$L__BB11_7:
	.pragma "nounroll";
	mov.u64 	%rd10, %rd405;
	mov.u32 	%r16, %r1381;
	mov.u32 	%r15, %r1382;
	mov.u64 	%rd9, %rd404;
	mov.u32 	%r14, %r1379;
	mov.u32 	%r13, %r1380;
	ld.global.u32 	%r17, [%rd386+-4];
	ld.global.u32 	%r18, [%rd386];
	setp.lt.s32 	%p139, %r13, %r17;
	@%p139 bra 	$L__BB11_10;
	setp.lt.s32 	%p140, %r17, %r13;
	mov.u64 	%rd404, %rd387;
	mov.u32 	%r1379, %r18;
	mov.u32 	%r1380, %r17;
	@%p140 bra 	$L__BB11_10;
	setp.lt.s64 	%p141, %rd9, %rd387;
	min.s64 	%rd404, %rd9, %rd387;
	selp.b32 	%r1379, %r14, %r18, %p141;
	selp.b32 	%r1380, %r13, %r17, %p141;
$L__BB11_10:
	setp.lt.s32 	%p142, %r15, %r17;
	mov.u64 	%rd405, %rd387;
	mov.u32 	%r1381, %r18;
	mov.u32 	%r1382, %r17;
	@%p142 bra 	$L__BB11_13;
	setp.lt.s32 	%p143, %r17, %r15;
	mov.u64 	%rd405, %rd10;
	mov.u32 	%r1381, %r16;
	mov.u32 	%r1382, %r15;
	@%p143 bra 	$L__BB11_13;
	setp.lt.s64 	%p144, %rd10, %rd387;
	min.s64 	%rd405, %rd10, %rd387;
	selp.b32 	%r1381, %r16, %r18, %p144;
	selp.b32 	%r1382, %r15, %r17, %p144;
$L__BB11_13:
	add.s32 	%r1353, %r1353, 256;
	add.s64 	%rd387, %rd387, 256;
	add.s64 	%rd386, %rd386, 2048;
	add.s32 	%r1343, %r1343, 1;
	setp.ne.s32 	%p145, %r1343, 0;
	@%p145 bra 	$L__BB11_7;
$L__BB11_14:
	setp.lt.u32 	%p146, %r9, 768;
	@%p146 bra 	$L__BB11_41;
	add.s32 	%r1362, %r1353, 512;
$L__BB11_16:
	mov.u32 	%r39, %r1362;
	add.s32 	%r919, %r39, -512;
	cvt.s64.s32 	%rd378, %r919;
	mul.wide.s32 	%rd379, %r919, 8;
	add.s64 	%rd23, %rd1, %rd379;
	add.s64 	%rd24, %rd347, %rd378;
	ld.global.u32 	%r44, [%rd23];
	ld.global.u32 	%r45, [%rd23+4];
	setp.lt.s32 	%p147, %r1380, %r44;
	mov.u64 	%rd398, %rd404;
	mov.u32 	%r1367, %r1379;
	mov.u32 	%r1368, %r1380;
	@%p147 bra 	$L__BB11_19;
	setp.lt.s32 	%p148, %r44, %r1380;
	mov.u64 	%rd398, %rd24;
	mov.u32 	%r1367, %r45;
	mov.u32 	%r1368, %r44;
	@%p148 bra 	$L__BB11_19;
	setp.lt.s64 	%p149, %rd404, %rd24;
	min.s64 	%rd398, %rd404, %rd24;
	selp.b32 	%r1367, %r1379, %r45, %p149;
	selp.b32 	%r1368, %r1380, %r44, %p149;
$L__BB11_19:
	setp.lt.s32 	%p150, %r1382, %r44;
	mov.u64 	%rd399, %rd24;
	mov.u32 	%r1369, %r45;
	mov.u32 	%r1370, %r44;
	@%p150 bra 	$L__BB11_22;
	setp.lt.s32 	%p151, %r44, %r1382;
	mov.u64 	%rd399, %rd405;
	mov.u32 	%r1369, %r1381;
	mov.u32 	%r1370, %r1382;
	@%p151 bra 	$L__BB11_22;
	setp.lt.s64 	%p152, %rd405, %rd24;
	min.s64 	%rd399, %rd405, %rd24;
	selp.b32 	%r1369, %r1381, %r45, %p152;
	selp.b32 	%r1370, %r1382, %r44, %p152;
$L__BB11_22:
	add.s32 	%r920, %r39, -256;
	cvt.s64.s32 	%rd380, %r920;
	add.s64 	%rd29, %rd347, %rd380;
	ld.global.u32 	%r54, [%rd23+2048];
	ld.global.u32 	%r55, [%rd23+2052];
	setp.lt.s32 	%p153, %r1368, %r54;
	mov.u64 	%rd400, %rd398;
	mov.u32 	%r1371, %r1367;
	mov.u32 	%r1372, %r1368;
	@%p153 bra 	$L__BB11_25;
	setp.lt.s32 	%p154, %r54, %r1368;
	mov.u64 	%rd400, %rd29;
	mov.u32 	%r1371, %r55;
	mov.u32 	%r1372, %r54;
	@%p154 bra 	$L__BB11_25;
	setp.lt.s64 	%p155, %rd398, %rd29;
	min.s64 	%rd400, %rd398, %rd29;
	selp.b32 	%r1371, %r1367, %r55, %p155;
	selp.b32 	%r1372, %r1368, %r54, %p155;
$L__BB11_25:
	setp.lt.s32 	%p156, %r1370, %r54;
	mov.u64 	%rd401, %rd29;
	mov.u32 	%r1373, %r55;
	mov.u32 	%r1374, %r54;
	@%p156 bra 	$L__BB11_28;
	setp.lt.s32 	%p157, %r54, %r1370;
	mov.u64 	%rd401, %rd399;
	mov.u32 	%r1373, %r1369;
	mov.u32 	%r1374, %r1370;
	@%p157 bra 	$L__BB11_28;
	setp.lt.s64 	%p158, %rd399, %rd29;
	min.s64 	%rd401, %rd399, %rd29;
	selp.b32 	%r1373, %r1369, %r55, %p158;
	selp.b32 	%r1374, %r1370, %r54, %p158;
$L__BB11_28:
	cvt.s64.s32 	%rd381, %r39;
	add.s64 	%rd34, %rd347, %rd381;
	ld.global.u32 	%r64, [%rd23+4096];
	ld.global.u32 	%r65, [%rd23+4100];
	setp.lt.s32 	%p159, %r1372, %r64;
	mov.u64 	%rd402, %rd400;
	mov.u32 	%r1375, %r1371;
	mov.u32 	%r1376, %r1372;
	@%p159 bra 	$L__BB11_31;
	setp.lt.s32 	%p160, %r64, %r1372;
	mov.u64 	%rd402, %rd34;
	mov.u32 	%r1375, %r65;
	mov.u32 	%r1376, %r64;
	@%p160 bra 	$L__BB11_31;
	setp.lt.s64 	%p161, %rd400, %rd34;
	min.s64 	%rd402, %rd400, %rd34;
	selp.b32 	%r1375, %r1371, %r65, %p161;
	selp.b32 	%r1376, %r1372, %r64, %p161;
$L__BB11_31:
	setp.lt.s32 	%p162, %r1374, %r64;
	mov.u64 	%rd403, %rd34;
	mov.u32 	%r1377, %r65;
	mov.u32 	%r1378, %r64;
	@%p162 bra 	$L__BB11_34;
	setp.lt.s32 	%p163, %r64, %r1374;
	mov.u64 	%rd403, %rd401;
	mov.u32 	%r1377, %r1373;
	mov.u32 	%r1378, %r1374;
	@%p163 bra 	$L__BB11_34;
	setp.lt.s64 	%p164, %rd401, %rd34;
	min.s64 	%rd403, %rd401, %rd34;
	selp.b32 	%r1377, %r1373, %r65, %p164;
	selp.b32 	%r1378, %r1374, %r64, %p164;
$L__BB11_34:
	add.s32 	%r921, %r39, 256;
	cvt.s64.s32 	%rd382, %r921;
	add.s64 	%rd39, %rd347, %rd382;
	ld.global.u32 	%r74, [%rd23+6144];
	ld.global.u32 	%r75, [%rd23+6148];
	setp.lt.s32 	%p165, %r1376, %r74;
	mov.u64 	%rd404, %rd402;
	mov.u32 	%r1379, %r1375;
	mov.u32 	%r1380, %r1376;
	@%p165 bra 	$L__BB11_37;
	setp.lt.s32 	%p166, %r74, %r1376;
	mov.u64 	%rd404, %rd39;
	mov.u32 	%r1379, %r75;
	mov.u32 	%r1380, %r74;
	@%p166 bra 	$L__BB11_37;
	setp.lt.s64 	%p167, %rd402, %rd39;
	min.s64 	%rd404, %rd402, %rd39;
	selp.b32 	%r1379, %r1375, %r75, %p167;
	selp.b32 	%r1380, %r1376, %r74, %p167;
$L__BB11_37:
	setp.lt.s32 	%p168, %r1378, %r74;
	mov.u64 	%rd405, %rd39;
	mov.u32 	%r1381, %r75;
	mov.u32 	%r1382, %r74;
	@%p168 bra 	$L__BB11_40;
	setp.lt.s32 	%p169, %r74, %r1378;
	mov.u64 	%rd405, %rd403;
	mov.u32 	%r1381, %r1377;
	mov.u32 	%r1382, %r1378;
	@%p169 bra 	$L__BB11_40;
	setp.lt.s64 	%p170, %rd403, %rd39;
	min.s64 	%rd405, %rd403, %rd39;
	selp.b32 	%r1381, %r1377, %r75, %p170;
	selp.b32 	%r1382, %r1378, %r74, %p170;
$L__BB11_40:
	add.s32 	%r1362, %r39, 1024;
	add.s32 	%r922, %r39, 512;
	setp.lt.s32 	%p171, %r922, %r1;
	@%p171 bra 	$L__BB11_16;
$L__BB11_41:
	setp.lt.s32 	%p172, %r1, 256;
	@%p172 bra 	$L__BB11_122;
	// begin inline asm
	mov.u32 %r1135, %laneid;
	// end inline asm
	mov.b32 	%r1173, 1;
	mov.b32 	%r1174, 31;
	mov.b32 	%r1175, -1;
	// begin inline asm
	shfl.sync.down.b32 %r1136, %r1380, %r1173, %r1174, %r1175;
	// end inline asm
	// begin inline asm
	shfl.sync.down.b32 %r1141, %r1379, %r1173, %r1174, %r1175;
	// end inline asm
	mov.b64 	{%r1147, %r1152}, %rd404;
	// begin inline asm
	shfl.sync.down.b32 %r1146, %r1147, %r1173, %r1174, %r1175;
	// end inline asm
	// begin inline asm
	shfl.sync.down.b32 %r1151, %r1152, %r1173, %r1174, %r1175;
	// end inline asm
	mov.b64 	%rd46, {%r1146, %r1151};
	// begin inline asm
	shfl.sync.down.b32 %r1156, %r1382, %r1173, %r1174, %r1175;
	// end inline asm
	// begin inline asm
	shfl.sync.down.b32 %r1161, %r1381, %r1173, %r1174, %r1175;
	// end inline asm
	mov.b64 	{%r1167, %r1172}, %rd405;
	// begin inline asm
	shfl.sync.down.b32 %r1166, %r1167, %r1173, %r1174, %r1175;
	// end inline asm
	// begin inline asm
	shfl.sync.down.b32 %r1171, %r1172, %r1173, %r1174, %r1175;
	// end inline asm
	mov.b64 	%rd47, {%r1166, %r1171};
	setp.gt.s32 	%p260, %r1135, 30;
	mov.u64 	%rd409, %rd405;
	mov.u32 	%r1389, %r1381;
	mov.u32 	%r1390, %r1382;
	mov.u64 	%rd455, %rd404;
	mov.u32 	%r1482, %r1379;
	mov.u32 	%r1481, %r1380;
	@%p260 bra 	$L__BB11_49;
	setp.lt.s32 	%p261, %r1380, %r1136;
	mov.u64 	%rd455, %rd404;
	mov.u32 	%r1482, %r1379;
	mov.u32 	%r1481, %r1380;
	@%p261 bra 	$L__BB11_46;
	setp.lt.s32 	%p262, %r1136, %r1380;
	mov.u64 	%rd455, %rd46;
	mov.u32 	%r1482, %r1141;
	mov.u32 	%r1481, %r1136;
	@%p262 bra 	$L__BB11_46;
	setp.lt.s64 	%p263, %rd404, %rd46;
	min.s64 	%rd455, %rd404, %rd46;
	selp.b32 	%r1482, %r1379, %r1141, %p263;
	selp.b32 	%r1481, %r1380, %r1136, %p263;
$L__BB11_46:
	setp.lt.s32 	%p264, %r1382, %r1156;
	mov.u64 	%rd409, %rd47;
	mov.u32 	%r1389, %r1161;
	mov.u32 	%r1390, %r1156;
	@%p264 bra 	$L__BB11_49;
	setp.lt.s32 	%p265, %r1156, %r1382;
	mov.u64 	%rd409, %rd405;
	mov.u32 	%r1389, %r1381;
	mov.u32 	%r1390, %r1382;
	@%p265 bra 	$L__BB11_49;
	setp.lt.s64 	%p266, %rd405, %rd47;
	min.s64 	%rd409, %rd405, %rd47;
	selp.b32 	%r1389, %r1381, %r1161, %p266;
	selp.b32 	%r1390, %r1382, %r1156, %p266;
$L__BB11_49:
	mov.b32 	%r1213, 2;
	mov.b32 	%r1214, 31;
	mov.b32 	%r1215, -1;
	// begin inline asm
	shfl.sync.down.b32 %r1176, %r1481, %r1213, %r1214, %r1215;
	// end inline asm
	// begin inline asm
	shfl.sync.down.b32 %r1181, %r1482, %r1213, %r1214, %r1215;
	// end inline asm
	mov.b64 	{%r1187, %r1192}, %rd455;
	// begin inline asm
	shfl.sync.down.b32 %r1186, %r1187, %r1213, %r1214, %r1215;
	// end inline asm
	// begin inline asm
	shfl.sync.down.b32 %r1191, %r1192, %r1213, %r1214, %r1215;
	// end inline asm
	mov.b64 	%rd53, {%r1186, %r1191};
	// begin inline asm
	shfl.sync.down.b32 %r1196, %r1390, %r1213, %r1214, %r1215;
	// end inline asm
	// begin inline asm
	shfl.sync.down.b32 %r1201, %r1389, %r1213, %r1214, %r1215;
	// end inline asm
	mov.b64 	{%r1207, %r1212}, %rd409;
	// begin inline asm
	shfl.sync.down.b32 %r1206, %r1207, %r1213, %r1214, %r1215;
	// end inline asm
	// begin inline asm
	shfl.sync.down.b32 %r1211, %r1212, %r1213, %r1214, %r1215;
	// end inline asm
	mov.b64 	%rd54, {%r1206, %r1211};
	setp.gt.s32 	%p267, %r1135, 29;
	mov.u64 	%rd412, %rd409;
	mov.u32 	%r1395, %r1389;
	mov.u32 	%r1396, %r1390;
	@%p267 bra 	$L__BB11_56;
	setp.lt.s32 	%p268, %r1481, %r1176;
	mov.u64 	%rd411, %rd455;
	mov.u32 	%r1393, %r1482;
	mov.u32 	%r1394, %r1481;
	@%p268 bra 	$L__BB11_53;
	setp.lt.s32 	%p269, %r1176, %r1481;
	mov.u64 	%rd411, %rd53;
	mov.u32 	%r1393, %r1181;
	mov.u32 	%r1394, %r1176;
	@%p269 bra 	$L__BB11_53;
	setp.lt.s64 	%p270, %rd455, %rd53;
	min.s64 	%rd411, %rd455, %rd53;
	selp.b32 	%r1393, %r1482, %r1181, %p270;
	selp.b32 	%r1394, %r1481, %r1176, %p270;
$L__BB11_53:
	setp.lt.s32 	%p271, %r1390, %r1196;
	mov.u64 	%rd412, %rd54;
	mov.u32 	%r1395, %r1201;
	mov.u32 	%r1396, %r1196;
	mov.u64 	%rd455, %rd411;
	mov.u32 	%r1482, %r1393;
	mov.u32 	%r1481, %r1394;
	@%p271 bra 	$L__BB11_56;
	setp.lt.s32 	%p272, %r1196, %r1390;
	mov.u64 	%rd412, %rd409;
	mov.u32 	%r1395, %r1389;
	mov.u32 	%r1396, %r1390;
	mov.u64 	%rd455, %rd411;
	mov.u32 	%r1482, %r1393;
	mov.u32 	%r1481, %r1394;
	@%p272 bra 	$L__BB11_56;
	setp.lt.s64 	%p273, %rd409, %rd54;
	min.s64 	%rd412, %rd409, %rd54;
	selp.b32 	%r1395, %r1389, %r1201, %p273;
	selp.b32 	%r1396, %r1390, %r1196, %p273;
	mov.u64 	%rd455, %rd411;
	mov.u32 	%r1482, %r1393;
	mov.u32 	%r1481, %r1394;
$L__BB11_56:
	mov.b32 	%r1253, 4;
	mov.b32 	%r1254, 31;
	mov.b32 	%r1255, -1;
	// begin inline asm
	shfl.sync.down.b32 %r1216, %r1481, %r1253, %r1254, %r1255;
	// end inline asm
	// begin inline asm
	shfl.sync.down.b32 %r1221, %r1482, %r1253, %r1254, %r1255;
	// end inline asm
	mov.b64 	{%r1227, %r1232}, %rd455;
	// begin inline asm
	shfl.sync.down.b32 %r1226, %r1227, %r1253, %r1254, %r1255;
	// end inline asm
	// begin inline asm
	shfl.sync.down.b32 %r1231, %r1232, %r1253, %r1254, %r1255;
	// end inline asm
	mov.b64 	%rd60, {%r1226, %r1231};
	// begin inline asm
	shfl.sync.down.b32 %r1236, %r1396, %r1253, %r1254, %r1255;
	// end inline asm
	// begin inline asm
	shfl.sync.down.b32 %r1241, %r1395, %r1253, %r1254, %r1255;
	// end inline asm
	mov.b64 	{%r1247, %r1252}, %rd412;
	// begin inline asm
	shfl.sync.down.b32 %r1246, %r1247, %r1253, %r1254, %r1255;
	// end inline asm
	// begin inline asm
	shfl.sync.down.b32 %r1251, %r1252, %r1253, %r1254, %r1255;
	// end inline asm
	mov.b64 	%rd61, {%r1246, %r1251};
	setp.gt.s32 	%p274, %r1135, 27;
	mov.u64 	%rd415, %rd412;
	mov.u32 	%r1401, %r1395;
	mov.u32 	%r1402, %r1396;
	@%p274 bra 	$L__BB11_63;
	setp.lt.s32 	%p275, %r1481, %r1216;
	mov.u64 	%rd414, %rd455;
	mov.u32 	%r1399, %r1482;
	mov.u32 	%r1400, %r1481;
	@%p275 bra 	$L__BB11_60;
	setp.lt.s32 	%p276, %r1216, %r1481;
	mov.u64 	%rd414, %rd60;
	mov.u32 	%r1399, %r1221;
	mov.u32 	%r1400, %r1216;
	@%p276 bra 	$L__BB11_60;
	setp.lt.s64 	%p277, %rd455, %rd60;
	min.s64 	%rd414, %rd455, %rd60;
	selp.b32 	%r1399, %r1482, %r1221, %p277;
	selp.b32 	%r1400, %r1481, %r1216, %p277;
$L__BB11_60:
	setp.lt.s32 	%p278, %r1396, %r1236;
	mov.u64 	%rd415, %rd61;
	mov.u32 	%r1401, %r1241;
	mov.u32 	%r1402, %r1236;
	mov.u64 	%rd455, %rd414;
	mov.u32 	%r1482, %r1399;
	mov.u32 	%r1481, %r1400;
	@%p278 bra 	$L__BB11_63;
	setp.lt.s32 	%p279, %r1236, %r1396;
	mov.u64 	%rd415, %rd412;
	mov.u32 	%r1401, %r1395;
	mov.u32 	%r1402, %r1396;
	mov.u64 	%rd455, %rd414;
	mov.u32 	%r1482, %r1399;
	mov.u32 	%r1481, %r1400;
	@%p279 bra 	$L__BB11_63;
	setp.lt.s64 	%p280, %rd412, %rd61;
	min.s64 	%rd415, %rd412, %rd61;
	selp.b32 	%r1401, %r1395, %r1241, %p280;
	selp.b32 	%r1402, %r1396, %r1236, %p280;
	mov.u64 	%rd455, %rd414;
	mov.u32 	%r1482, %r1399;
	mov.u32 	%r1481, %r1400;
$L__BB11_63:
	mov.b32 	%r1293, 8;
	mov.b32 	%r1294, 31;
	mov.b32 	%r1295, -1;
	// begin inline asm
	shfl.sync.down.b32 %r1256, %r1481, %r1293, %r1294, %r1295;
	// end inline asm
	// begin inline asm
	shfl.sync.down.b32 %r1261, %r1482, %r1293, %r1294, %r1295;
	// end inline asm
	mov.b64 	{%r1267, %r1272}, %rd455;
	// begin inline asm
	shfl.sync.down.b32 %r1266, %r1267, %r1293, %r1294, %r1295;
	// end inline asm
	// begin inline asm
	shfl.sync.down.b32 %r1271, %r1272, %r1293, %r1294, %r1295;
	// end inline asm
	mov.b64 	%rd67, {%r1266, %r1271};
	// begin inline asm
	shfl.sync.down.b32 %r1276, %r1402, %r1293, %r1294, %r1295;
	// end inline asm
	// begin inline asm
	shfl.sync.down.b32 %r1281, %r1401, %r1293, %r1294, %r1295;
	// end inline asm
	mov.b64 	{%r1287, %r1292}, %rd415;
	// begin inline asm
	shfl.sync.down.b32 %r1286, %r1287, %r1293, %r1294, %r1295;
	// end inline asm
	// begin inline asm
	shfl.sync.down.b32 %r1291, %r1292, %r1293, %r1294, %r1295;
	// end inline asm
	mov.b64 	%rd68, {%r1286, %r1291};
	setp.gt.s32 	%p281, %r1135, 23;
	mov.u64 	%rd418, %rd415;
	mov.u32 	%r1407, %r1401;
	mov.u32 	%r1408, %r1402;
	@%p281 bra 	$L__BB11_70;
	setp.lt.s32 	%p282, %r1481, %r1256;
	mov.u64 	%rd417, %rd455;
	mov.u32 	%r1405, %r1482;
	mov.u32 	%r1406, %r1481;
	@%p282 bra 	$L__BB11_67;
	setp.lt.s32 	%p283, %r1256, %r1481;
	mov.u64 	%rd417, %rd67;
	mov.u32 	%r1405, %r1261;
	mov.u32 	%r1406, %r1256;
	@%p283 bra 	$L__BB11_67;
	setp.lt.s64 	%p284, %rd455, %rd67;
	min.s64 	%rd417, %rd455, %rd67;
	selp.b32 	%r1405, %r1482, %r1261, %p284;
	selp.b32 	%r1406, %r1481, %r1256, %p284;
$L__BB11_67:
	setp.lt.s32 	%p285, %r1402, %r1276;
	mov.u64 	%rd418, %rd68;
	mov.u32 	%r1407, %r1281;
	mov.u32 	%r1408, %r1276;
	mov.u64 	%rd455, %rd417;
	mov.u32 	%r1482, %r1405;
	mov.u32 	%r1481, %r1406;
	@%p285 bra 	$L__BB11_70;
	setp.lt.s32 	%p286, %r1276, %r1402;
	mov.u64 	%rd418, %rd415;
	mov.u32 	%r1407, %r1401;
	mov.u32 	%r1408, %r1402;
	mov.u64 	%rd455, %rd417;
	mov.u32 	%r1482, %r1405;
	mov.u32 	%r1481, %r1406;
	@%p286 bra 	$L__BB11_70;
	setp.lt.s64 	%p287, %rd415, %rd68;
	min.s64 	%rd418, %rd415, %rd68;
	selp.b32 	%r1407, %r1401, %r1281, %p287;
	selp.b32 	%r1408, %r1402, %r1276, %p287;
	mov.u64 	%rd455, %rd417;
	mov.u32 	%r1482, %r1405;
	mov.u32 	%r1481, %r1406;
$L__BB11_70:
	mov.b32 	%r1333, 16;
	mov.b32 	%r1334, 31;
	mov.b32 	%r1335, -1;
	// begin inline asm
	shfl.sync.down.b32 %r1296, %r1481, %r1333, %r1334, %r1335;
	// end inline asm
	// begin inline asm
	shfl.sync.down.b32 %r1301, %r1482, %r1333, %r1334, %r1335;
	// end inline asm
	mov.b64 	{%r1307, %r1312}, %rd455;
	// begin inline asm
	shfl.sync.down.b32 %r1306, %r1307, %r1333, %r1334, %r1335;
	// end inline asm
	// begin inline asm
	shfl.sync.down.b32 %r1311, %r1312, %r1333, %r1334, %r1335;
	// end inline asm
	mov.b64 	%rd74, {%r1306, %r1311};
	// begin inline asm
	shfl.sync.down.b32 %r1316, %r1408, %r1333, %r1334, %r1335;
	// end inline asm
	// begin inline asm
	shfl.sync.down.b32 %r1321, %r1407, %r1333, %r1334, %r1335;
	// end inline asm
	mov.b64 	{%r1327, %r1332}, %rd418;
	// begin inline asm
	shfl.sync.down.b32 %r1326, %r1327, %r1333, %r1334, %r1335;
	// end inline asm
	// begin inline asm
	shfl.sync.down.b32 %r1331, %r1332, %r1333, %r1334, %r1335;
	// end inline asm
	mov.b64 	%rd75, {%r1326, %r1331};
	setp.gt.s32 	%p288, %r1135, 15;
	mov.u64 	%rd530, %rd418;
	mov.u32 	%r1627, %r1407;
	mov.u32 	%r1628, %r1408;
	@%p288 bra 	$L__BB11_77;
	setp.lt.s32 	%p289, %r1481, %r1296;
	mov.u64 	%rd420, %rd455;
	mov.u32 	%r1411, %r1482;
	mov.u32 	%r1412, %r1481;
	@%p289 bra 	$L__BB11_74;
	setp.lt.s32 	%p290, %r1296, %r1481;
	mov.u64 	%rd420, %rd74;
	mov.u32 	%r1411, %r1301;
	mov.u32 	%r1412, %r1296;
	@%p290 bra 	$L__BB11_74;
	setp.lt.s64 	%p291, %rd455, %rd74;
	min.s64 	%rd420, %rd455, %rd74;
	selp.b32 	%r1411, %r1482, %r1301, %p291;
	selp.b32 	%r1412, %r1481, %r1296, %p291;
$L__BB11_74:
	setp.lt.s32 	%p292, %r1408, %r1316;
	mov.u64 	%rd530, %rd75;
	mov.u32 	%r1627, %r1321;
	mov.u32 	%r1628, %r1316;
	mov.u64 	%rd455, %rd420;
	mov.u32 	%r1482, %r1411;
	mov.u32 	%r1481, %r1412;
	@%p292 bra 	$L__BB11_77;
	setp.lt.s32 	%p293, %r1316, %r1408;
	mov.u64 	%rd530, %rd418;
	mov.u32 	%r1627, %r1407;
	mov.u32 	%r1628, %r1408;
	mov.u64 	%rd455, %rd420;
	mov.u32 	%r1482, %r1411;
	mov.u32 	%r1481, %r1412;
	@%p293 bra 	$L__BB11_77;
	setp.lt.s64 	%p294, %rd418, %rd75;
	min.s64 	%rd530, %rd418, %rd75;
	selp.b32 	%r1627, %r1407, %r1321, %p294;
	selp.b32 	%r1628, %r1408, %r1316, %p294;
	mov.u64 	%rd455, %rd420;
	mov.u32 	%r1482, %r1411;
	mov.u32 	%r1481, %r1412;
$L__BB11_77:
	setp.ne.s32 	%p295, %r1135, 0;
	@%p295 bra 	$L__BB11_79;
	and.b32  	%r1336, %r2, 992;
	mov.u32 	%r1337, _ZN6thrust24THRUST_300001_SM_1000_NS8cuda_cub4core6detail5shmemE;
	add.s32 	%r1338, %r1337, %r1336;
	st.shared.v2.u32 	[%r1338+8], {%r1481, %r1482};
	st.shared.u64 	[%r1338+16], %rd455;
	st.shared.v2.u32 	[%r1338+24], {%r1628, %r1627};
	st.shared.u64 	[%r1338+32], %rd530;
$L__BB11_79:
	bar.sync 	0;
	setp.ne.s32 	%p296, %r2, 0;
	@%p296 bra 	$L__BB11_340;
	ld.shared.v2.u32 	{%r160, %r161}, [_ZN6thrust24THRUST_300001_SM_1000_NS8cuda_cub4core6detail5shmemE+40];
	ld.shared.u64 	%rd81, [_ZN6thrust24THRUST_300001_SM_1000_NS8cuda_cub4core6detail5shmemE+48];
	ld.shared.v2.u32 	{%r162, %r163}, [_ZN6thrust24THRUST_300001_SM_1000_NS8cuda_cub4core6detail5shmemE+56];
	ld.shared.u64 	%rd82, [_ZN6thrust24THRUST_300001_SM_1000_NS8cuda_cub4core6detail5shmemE+64];
	setp.lt.s32 	%p297, %r1481, %r160;
	mov.u64 	%rd423, %rd455;
	mov.u32 	%r1417, %r1482;
	mov.u32 	%r1418, %r1481;
	@%p297 bra 	$L__BB11_83;
	setp.lt.s32 	%p298, %r160, %r1481;
	mov.u64 	%rd423, %rd81;
	mov.u32 	%r1417, %r161;
	mov.u32 	%r1418, %r160;
	@%p298 bra 	$L__BB11_83;
	setp.lt.s64 	%p299, %rd455, %rd81;
	min.s64 	%rd423, %rd455, %rd81;
	selp.b32 	%r1417, %r1482, %r161, %p299;
	selp.b32 	%r1418, %r1481, %r160, %p299;
$L__BB11_83:
	setp.lt.s32 	%p300, %r1628, %r162;
	mov.u64 	%rd424, %rd82;
	mov.u32 	%r1419, %r163;
	mov.u32 	%r1420, %r162;
	@%p300 bra 	$L__BB11_86;
	setp.lt.s32 	%p301, %r162, %r1628;
	mov.u64 	%rd424, %rd530;
	mov.u32 	%r1419, %r1627;
	mov.u32 	%r1420, %r1628;
	@%p301 bra 	$L__BB11_86;
	setp.lt.s64 	%p302, %rd530, %rd82;
	min.s64 	%rd424, %rd530, %rd82;
	selp.b32 	%r1419, %r1627, %r163, %p302;
	selp.b32 	%r1420, %r1628, %r162, %p302;
$L__BB11_86:
	ld.shared.v2.u32 	{%r172, %r173}, [_ZN6thrust24THRUST_300001_SM_1000_NS8cuda_cub4core6detail5shmemE+72];
	ld.shared.u64 	%rd87, [_ZN6thrust24THRUST_300001_SM_1000_NS8cuda_cub4core6detail5shmemE+80];
	ld.shared.v2.u32 	{%r174, %r175}, [_ZN6thrust24THRUST_300001_SM_1000_NS8cuda_cub4core6detail5shmemE+88];
	ld.shared.u64 	%rd88, [_ZN6thrust24THRUST_300001_SM_1000_NS8cuda_cub4core6detail5shmemE+96];
	setp.lt.s32 	%p303, %r1418, %r172;
	mov.u64 	%rd425, %rd423;
	mov.u32 	%r1421, %r1417;
	mov.u32 	%r1422, %r1418;
	@%p303 bra 	$L__BB11_89;
	setp.lt.s32 	%p304, %r172, %r1418;
	mov.u64 	%rd425, %rd87;
	mov.u32 	%r1421, %r173;
	mov.u32 	%r1422, %r172;
	@%p304 bra 	$L__BB11_89;
	setp.lt.s64 	%p305, %rd423, %rd87;
	min.s64 	%rd425, %rd423, %rd87;
	selp.b32 	%r1421, %r1417, %r173, %p305;
	selp.b32 	%r1422, %r1418, %r172, %p305;
$L__BB11_89:
	setp.lt.s32 	%p306, %r1420, %r174;
	mov.u64 	%rd426, %rd88;
	mov.u32 	%r1423, %r175;
	mov.u32 	%r1424, %r174;
	@%p306 bra 	$L__BB11_92;
	setp.lt.s32 	%p307, %r174, %r1420;
	mov.u64 	%rd426, %rd424;
	mov.u32 	%r1423, %r1419;
	mov.u32 	%r1424, %r1420;
	@%p307 bra 	$L__BB11_92;
	setp.lt.s64 	%p308, %rd424, %rd88;
	min.s64 	%rd426, %rd424, %rd88;
	selp.b32 	%r1423, %r1419, %r175, %p308;
	selp.b32 	%r1424, %r1420, %r174, %p308;
$L__BB11_92:
	ld.shared.v2.u32 	{%r184, %r185}, [_ZN6thrust24THRUST_300001_SM_1000_NS8cuda_cub4core6detail5shmemE+104];
	ld.shared.u64 	%rd93, [_ZN6thrust24THRUST_300001_SM_1000_NS8cuda_cub4core6detail5shmemE+112];
	ld.shared.v2.u32 	{%r186, %r187}, [_ZN6thrust24THRUST_300001_SM_1000_NS8cuda_cub4core6detail5shmemE+120];
	ld.shared.u64 	%rd94, [_ZN6thrust24THRUST_300001_SM_1000_NS8cuda_cub4core6detail5shmemE+128];
	setp.lt.s32 	%p309, %r1422, %r184;
	mov.u64 	%rd427, %rd425;
	mov.u32 	%r1425, %r1421;
	mov.u32 	%r1426, %r1422;
	@%p309 bra 	$L__BB11_95;
	setp.lt.s32 	%p310, %r184, %r1422;
	mov.u64 	%rd427, %rd93;
	mov.u32 	%r1425, %r185;
	mov.u32 	%r1426, %r184;
	@%p310 bra 	$L__BB11_95;
	setp.lt.s64 	%p311, %rd425, %rd93;
	min.s64 	%rd427, %rd425, %rd93;
	selp.b32 	%r1425, %r1421, %r185, %p311;
	selp.b32 	%r1426, %r1422, %r184, %p311;
$L__BB11_95:
	setp.lt.s32 	%p312, %r1424, %r186;
	mov.u64 	%rd428, %rd94;
	mov.u32 	%r1427, %r187;
	mov.u32 	%r1428, %r186;
	@%p312 bra 	$L__BB11_98;
	setp.lt.s32 	%p313, %r186, %r1424;
	mov.u64 	%rd428, %rd426;
	mov.u32 	%r1427, %r1423;
	mov.u32 	%r1428, %r1424;
	@%p313 bra 	$L__BB11_98;
	setp.lt.s64 	%p314, %rd426, %rd94;
	min.s64 	%rd428, %rd426, %rd94;
	selp.b32 	%r1427, %r1423, %r187, %p314;
	selp.b32 	%r1428, %r1424, %r186, %p314;
$L__BB11_98:
	ld.shared.v2.u32 	{%r196, %r197}, [_ZN6thrust24THRUST_300001_SM_1000_NS8cuda_cub4core6detail5shmemE+136];
	ld.shared.u64 	%rd99, [_ZN6thrust24THRUST_300001_SM_1000_NS8cuda_cub4core6detail5shmemE+144];
	ld.shared.v2.u32 	{%r198, %r199}, [_ZN6thrust24THRUST_300001_SM_1000_NS8cuda_cub4core6detail5shmemE+152];
	ld.shared.u64 	%rd100, [_ZN6thrust24THRUST_300001_SM_1000_NS8cuda_cub4core6detail5shmemE+160];
	setp.lt.s32 	%p315, %r1426, %r196;
	mov.u64 	%rd429, %rd427;
	mov.u32 	%r1429, %r1425;
	mov.u32 	%r1430, %r1426;
	@%p315 bra 	$L__BB11_101;
	setp.lt.s32 	%p316, %r196, %r1426;
	mov.u64 	%rd429, %rd99;
	mov.u32 	%r1429, %r197;
	mov.u32 	%r1430, %r196;
	@%p316 bra 	$L__BB11_101;
	setp.lt.s64 	%p317, %rd427, %rd99;
	min.s64 	%rd429, %rd427, %rd99;
	selp.b32 	%r1429, %r1425, %r197, %p317;
	selp.b32 	%r1430, %r1426, %r196, %p317;
$L__BB11_101:
	setp.lt.s32 	%p318, %r1428, %r198;
	mov.u64 	%rd430, %rd100;
	mov.u32 	%r1431, %r199;
	mov.u32 	%r1432, %r198;
	@%p318 bra 	$L__BB11_104;
	setp.lt.s32 	%p319, %r198, %r1428;
	mov.u64 	%rd430, %rd428;
	mov.u32 	%r1431, %r1427;
	mov.u32 	%r1432, %r1428;
	@%p319 bra 	$L__BB11_104;
	setp.lt.s64 	%p320, %rd428, %rd100;
	min.s64 	%rd430, %rd428, %rd100;
	selp.b32 	%r1431, %r1427, %r199, %p320;
	selp.b32 	%r1432, %r1428, %r198, %p320;
$L__BB11_104:
	ld.shared.v2.u32 	{%r208, %r209}, [_ZN6thrust24THRUST_300001_SM_1000_NS8cuda_cub4core6detail5shmemE+168];
	ld.shared.u64 	%rd105, [_ZN6thrust24THRUST_300001_SM_1000_NS8cuda_cub4core6detail5shmemE+176];
	ld.shared.v2.u32 	{%r210, %r211}, [_ZN6thrust24THRUST_300001_SM_1000_NS8cuda_cub4core6detail5shmemE+184];
	ld.shared.u64 	%rd106, [_ZN6thrust24THRUST_300001_SM_1000_NS8cuda_cub4core6detail5shmemE+192];
	setp.lt.s32 	%p321, %r1430, %r208;
	mov.u64 	%rd431, %rd429;
	mov.u32 	%r1433, %r1429;
	mov.u32 	%r1434, %r1430;
	@%p321 bra 	$L__BB11_107;
	setp.lt.s32 	%p322, %r208, %r1430;
	mov.u64 	%rd431, %rd105;
	mov.u32 	%r1433, %r209;
	mov.u32 	%r1434, %r208;
	@%p322 bra 	$L__BB11_107;
	setp.lt.s64 	%p323, %rd429, %rd105;
	min.s64 	%rd431, %rd429, %rd105;
	selp.b32 	%r1433, %r1429, %r209, %p323;
	selp.b32 	%r1434, %r1430, %r208, %p323;
$L__BB11_107:
	setp.lt.s32 	%p324, %r1432, %r210;
	mov.u64 	%rd432, %rd106;
	mov.u32 	%r1435, %r211;
	mov.u32 	%r1436, %r210;
	@%p324 bra 	$L__BB11_110;
	setp.lt.s32 	%p325, %r210, %r1432;
	mov.u64 	%rd432, %rd430;
	mov.u32 	%r1435, %r1431;
	mov.u32 	%r1436, %r1432;
	@%p325 bra 	$L__BB11_110;
	setp.lt.s64 	%p326, %rd430, %rd106;
	min.s64 	%rd432, %rd430, %rd106;
	selp.b32 	%r1435, %r1431, %r211, %p326;
	selp.b32 	%r1436, %r1432, %r210, %p326;
$L__BB11_110:
	ld.shared.v2.u32 	{%r220, %r221}, [_ZN6thrust24THRUST_300001_SM_1000_NS8cuda_cub4core6detail5shmemE+200];
	ld.shared.u64 	%rd111, [_ZN6thrust24THRUST_300001_SM_1000_NS8cuda_cub4core6detail5shmemE+208];
	ld.shared.v2.u32 	{%r222, %r223}, [_ZN6thrust24THRUST_300001_SM_1000_NS8cuda_cub4core6detail5shmemE+216];
	ld.shared.u64 	%rd112, [_ZN6thrust24THRUST_300001_SM_1000_NS8cuda_cub4core6detail5shmemE+224];
	setp.lt.s32 	%p327, %r1434, %r220;
	mov.u32 	%r1437, %r1434;
	mov.u32 	%r1438, %r1433;
	mov.u64 	%rd433, %rd431;
	@%p327 bra 	$L__BB11_113;
	setp.lt.s32 	%p328, %r220, %r1434;
	mov.u32 	%r1437, %r220;
	mov.u32 	%r1438, %r221;
	mov.u64 	%rd433, %rd111;
	@%p328 bra 	$L__BB11_113;
	setp.lt.s64 	%p329, %rd431, %rd111;
	selp.b32 	%r1437, %r1434, %r220, %p329;
	selp.b32 	%r1438, %r1433, %r221, %p329;
	min.s64 	%rd433, %rd431, %rd111;
$L__BB11_113:
	setp.lt.s32 	%p330, %r1436, %r222;
	mov.u32 	%r1439, %r222;
	mov.u32 	%r1440, %r223;
	mov.u64 	%rd434, %rd112;
	@%p330 bra 	$L__BB11_116;
	setp.lt.s32 	%p331, %r222, %r1436;
	mov.u32 	%r1439, %r1436;
	mov.u32 	%r1440, %r1435;
	mov.u64 	%rd434, %rd432;
	@%p331 bra 	$L__BB11_116;
	setp.lt.s64 	%p332, %rd432, %rd112;
	selp.b32 	%r1439, %r1436, %r222, %p332;
	selp.b32 	%r1440, %r1435, %r223, %p332;
	min.s64 	%rd434, %rd432, %rd112;
$L__BB11_116:
	ld.shared.v2.u32 	{%r232, %r233}, [_ZN6thrust24THRUST_300001_SM_1000_NS8cuda_cub4core6detail5shmemE+232];
	ld.shared.u64 	%rd117, [_ZN6thrust24THRUST_300001_SM_1000_NS8cuda_cub4core6detail5shmemE+240];
	ld.shared.v2.u32 	{%r234, %r235}, [_ZN6thrust24THRUST_300001_SM_1000_NS8cuda_cub4core6detail5shmemE+248];
	ld.shared.u64 	%rd118, [_ZN6thrust24THRUST_300001_SM_1000_NS8cuda_cub4core6detail5shmemE+256];
	setp.lt.s32 	%p333, %r1437, %r232;
	mov.u32 	%r1481, %r1437;
	mov.u32 	%r1482, %r1438;
	mov.u64 	%rd455, %rd433;
	@%p333 bra 	$L__BB11_119;
	setp.lt.s32 	%p334, %r232, %r1437;
	mov.u32 	%r1481, %r232;
	mov.u32 	%r1482, %r233;
	mov.u64 	%rd455, %rd117;
	@%p334 bra 	$L__BB11_119;
	setp.lt.s64 	%p335, %rd433, %rd117;
	selp.b32 	%r1481, %r1437, %r232, %p335;
	selp.b32 	%r1482, %r1438, %r233, %p335;
	min.s64 	%rd455, %rd433, %rd117;
$L__BB11_119:
	setp.lt.s32 	%p336, %r1439, %r234;
	mov.u64 	%rd530, %rd118;
	mov.u32 	%r1627, %r235;
	mov.u32 	%r1628, %r234;
	@%p336 bra 	$L__BB11_340;
	setp.lt.s32 	%p337, %r234, %r1439;
	mov.u64 	%rd530, %rd434;
	mov.u32 	%r1627, %r1440;
	mov.u32 	%r1628, %r1439;
	@%p337 bra 	$L__BB11_340;
	setp.lt.s64 	%p338, %rd434, %rd118;
	selp.b32 	%r1628, %r1439, %r234, %p338;
	selp.b32 	%r1627, %r1440, %r235, %p338;
	min.s64 	%rd530, %rd434, %rd118;
	bra.uni 	$L__BB11_340;
$L__BB11_122:
	// begin inline asm
	mov.u32 %r923, %laneid;
	// end inline asm
	and.b32  	%r964, %r2, 992;
	add.s32 	%r965, %r964, 32;
	setp.gt.s32 	%p173, %r965, %r1;
	not.b32 	%r966, %r964;
	add.s32 	%r967, %r1, %r966;
	selp.b32 	%r962, %r967, 31, %p173;
	mov.b32 	%r961, 1;
	mov.b32 	%r963, -1;
	// begin inline asm
	shfl.sync.down.b32 %r924, %r1380, %r961, %r962, %r963;
	// end inline asm
	// begin inline asm
	shfl.sync.down.b32 %r929, %r1379, %r961, %r962, %r963;
	// end inline asm
	mov.b64 	{%r935, %r940}, %rd404;
	// begin inline asm
	shfl.sync.down.b32 %r934, %r935, %r961, %r962, %r963;
	// end inline asm
	// begin inline asm
	shfl.sync.down.b32 %r939, %r940, %r961, %r962, %r963;
	// end inline asm
	mov.b64 	%rd122, {%r934, %r939};
	// begin inline asm
	shfl.sync.down.b32 %r944, %r1382, %r961, %r962, %r963;
	// end inline asm
	// begin inline asm
	shfl.sync.down.b32 %r949, %r1381, %r961, %r962, %r963;
	// end inline asm
	mov.b64 	{%r955, %r960}, %rd405;
	// begin inline asm
	shfl.sync.down.b32 %r954, %r955, %r961, %r962, %r963;
	// end inline asm
	// begin inline asm
	shfl.sync.down.b32 %r959, %r960, %r961, %r962, %r963;
	// end inline asm
	mov.b64 	%rd123, {%r954, %r959};
	setp.ge.s32 	%p174, %r923, %r962;
	mov.u32 	%r1451, %r1380;
	mov.u32 	%r1452, %r1379;
	mov.u64 	%rd440, %rd404;
	mov.u32 	%r1447, %r1382;
	mov.u32 	%r1448, %r1381;
	mov.u64 	%rd438, %rd405;
	@%p174 bra 	$L__BB11_129;
	setp.lt.s32 	%p175, %r1380, %r924;
	mov.u32 	%r1451, %r1380;
	mov.u32 	%r1452, %r1379;
	mov.u64 	%rd440, %rd404;
	@%p175 bra 	$L__BB11_126;
	setp.lt.s32 	%p176, %r924, %r1380;
	mov.u32 	%r1451, %r924;
	mov.u32 	%r1452, %r929;
	mov.u64 	%rd440, %rd122;
	@%p176 bra 	$L__BB11_126;
	setp.lt.s64 	%p177, %rd404, %rd122;
	selp.b32 	%r1451, %r1380, %r924, %p177;
	selp.b32 	%r1452, %r1379, %r929, %p177;
	min.s64 	%rd440, %rd404, %rd122;
$L__BB11_126:
	setp.lt.s32 	%p178, %r1382, %r944;
	mov.u32 	%r1447, %r944;
	mov.u32 	%r1448, %r949;
	mov.u64 	%rd438, %rd123;
	@%p178 bra 	$L__BB11_129;
	setp.lt.s32 	%p179, %r944, %r1382;
	mov.u32 	%r1447, %r1382;
	mov.u32 	%r1448, %r1381;
	mov.u64 	%rd438, %rd405;
	@%p179 bra 	$L__BB11_129;
	setp.lt.s64 	%p180, %rd405, %rd123;
	selp.b32 	%r1447, %r1382, %r944, %p180;
	selp.b32 	%r1448, %r1381, %r949, %p180;
	min.s64 	%rd438, %rd405, %rd123;
$L__BB11_129:
	mov.b32 	%r1005, 2;
	mov.b32 	%r1007, -1;
	// begin inline asm
	shfl.sync.down.b32 %r968, %r1451, %r1005, %r962, %r1007;
	// end inline asm
	// begin inline asm
	shfl.sync.down.b32 %r973, %r1452, %r1005, %r962, %r1007;
	// end inline asm
	mov.b64 	{%r979, %r984}, %rd440;
	// begin inline asm
	shfl.sync.down.b32 %r978, %r979, %r1005, %r962, %r1007;
	// end inline asm
	// begin inline asm
	shfl.sync.down.b32 %r983, %r984, %r1005, %r962, %r1007;
	// end inline asm
	mov.b64 	%rd129, {%r978, %r983};
	// begin inline asm
	shfl.sync.down.b32 %r988, %r1447, %r1005, %r962, %r1007;
	// end inline asm
	// begin inline asm
	shfl.sync.down.b32 %r993, %r1448, %r1005, %r962, %r1007;
	// end inline asm
	mov.b64 	{%r999, %r1004}, %rd438;
	// begin inline asm
	shfl.sync.down.b32 %r998, %r999, %r1005, %r962, %r1007;
	// end inline asm
	// begin inline asm
	shfl.sync.down.b32 %r1003, %r1004, %r1005, %r962, %r1007;
	// end inline asm
	mov.b64 	%rd130, {%r998, %r1003};
	add.s32 	%r1008, %r923, 2;
	setp.gt.s32 	%p181, %r1008, %r962;
	mov.u32 	%r1453, %r1447;
	mov.u32 	%r1454, %r1448;
	mov.u64 	%rd441, %rd438;
	@%p181 bra 	$L__BB11_136;
	setp.lt.s32 	%p182, %r1451, %r968;
	mov.u32 	%r1449, %r1451;
	mov.u32 	%r1450, %r1452;
	mov.u64 	%rd439, %rd440;
	@%p182 bra 	$L__BB11_133;
	setp.lt.s32 	%p183, %r968, %r1451;
	mov.u32 	%r1449, %r968;
	mov.u32 	%r1450, %r973;
	mov.u64 	%rd439, %rd129;
	@%p183 bra 	$L__BB11_133;
	setp.lt.s64 	%p184, %rd440, %rd129;
	selp.b32 	%r1449, %r1451, %r968, %p184;
	selp.b32 	%r1450, %r1452, %r973, %p184;
	min.s64 	%rd439, %rd440, %rd129;
$L__BB11_133:
	setp.lt.s32 	%p185, %r1447, %r988;
	mov.u32 	%r1451, %r1449;
	mov.u32 	%r1452, %r1450;
	mov.u64 	%rd440, %rd439;
	mov.u32 	%r1453, %r988;
	mov.u32 	%r1454, %r993;
	mov.u64 	%rd441, %rd130;
	@%p185 bra 	$L__BB11_136;
	setp.lt.s32 	%p186, %r988, %r1447;
	mov.u32 	%r1451, %r1449;
	mov.u32 	%r1452, %r1450;
	mov.u64 	%rd440, %rd439;
	mov.u32 	%r1453, %r1447;
	mov.u32 	%r1454, %r1448;
	mov.u64 	%rd441, %rd438;
	@%p186 bra 	$L__BB11_136;
	setp.lt.s64 	%p187, %rd438, %rd130;
	selp.b32 	%r1453, %r1447, %r988, %p187;
	selp.b32 	%r1454, %r1448, %r993, %p187;
	min.s64 	%rd441, %rd438, %rd130;
	mov.u32 	%r1451, %r1449;
	mov.u32 	%r1452, %r1450;
	mov.u64 	%rd440, %rd439;
$L__BB11_136:
	mov.b32 	%r1046, 4;
	mov.b32 	%r1048, -1;
	// begin inline asm
	shfl.sync.down.b32 %r1009, %r1451, %r1046, %r962, %r1048;
	// end inline asm
	// begin inline asm
	shfl.sync.down.b32 %r1014, %r1452, %r1046, %r962, %r1048;
	// end inline asm
	mov.b64 	{%r1020, %r1025}, %rd440;
	// begin inline asm
	shfl.sync.down.b32 %r1019, %r1020, %r1046, %r962, %r1048;
	// end inline asm
	// begin inline asm
	shfl.sync.down.b32 %r1024, %r1025, %r1046, %r962, %r1048;
	// end inline asm
	mov.b64 	%rd136, {%r1019, %r1024};
	// begin inline asm
	shfl.sync.down.b32 %r1029, %r1453, %r1046, %r962, %r1048;
	// end inline asm
	// begin inline asm
	shfl.sync.down.b32 %r1034, %r1454, %r1046, %r962, %r1048;
	// end inline asm
	mov.b64 	{%r1040, %r1045}, %rd441;
	// begin inline asm
	shfl.sync.down.b32 %r1039, %r1040, %r1046, %r962, %r1048;
	// end inline asm
	// begin inline asm
	shfl.sync.down.b32 %r1044, %r1045, %r1046, %r962, %r1048;
	// end inline asm
	mov.b64 	%rd137, {%r1039, %r1044};
	add.s32 	%r1049, %r923, 4;
	setp.gt.s32 	%p188, %r1049, %r962;
	mov.u32 	%r1459, %r1453;
	mov.u32 	%r1460, %r1454;
	mov.u64 	%rd444, %rd441;
	@%p188 bra 	$L__BB11_143;
	setp.lt.s32 	%p189, %r1451, %r1009;
	mov.u32 	%r1455, %r1451;
	mov.u32 	%r1456, %r1452;
	mov.u64 	%rd442, %rd440;
	@%p189 bra 	$L__BB11_140;
	setp.lt.s32 	%p190, %r1009, %r1451;
	mov.u32 	%r1455, %r1009;
	mov.u32 	%r1456, %r1014;
	mov.u64 	%rd442, %rd136;
	@%p190 bra 	$L__BB11_140;
	setp.lt.s64 	%p191, %rd440, %rd136;
	selp.b32 	%r1455, %r1451, %r1009, %p191;
	selp.b32 	%r1456, %r1452, %r1014, %p191;
	min.s64 	%rd442, %rd440, %rd136;
$L__BB11_140:
	setp.lt.s32 	%p192, %r1453, %r1029;
	mov.u32 	%r1451, %r1455;
	mov.u32 	%r1452, %r1456;
	mov.u64 	%rd440, %rd442;
	mov.u32 	%r1459, %r1029;
	mov.u32 	%r1460, %r1034;
	mov.u64 	%rd444, %rd137;
	@%p192 bra 	$L__BB11_143;
	setp.lt.s32 	%p193, %r1029, %r1453;
	mov.u32 	%r1451, %r1455;
	mov.u32 	%r1452, %r1456;
	mov.u64 	%rd440, %rd442;
	mov.u32 	%r1459, %r1453;
	mov.u32 	%r1460, %r1454;
	mov.u64 	%rd444, %rd441;
	@%p193 bra 	$L__BB11_143;
	setp.lt.s64 	%p194, %rd441, %rd137;
	selp.b32 	%r1459, %r1453, %r1029, %p194;
	selp.b32 	%r1460, %r1454, %r1034, %p194;
	min.s64 	%rd444, %rd441, %rd137;
	mov.u32 	%r1451, %r1455;
	mov.u32 	%r1452, %r1456;
	mov.u64 	%rd440, %rd442;
$L__BB11_143:
	mov.b32 	%r1087, 8;
	mov.b32 	%r1089, -1;
	// begin inline asm
	shfl.sync.down.b32 %r1050, %r1451, %r1087, %r962, %r1089;
	// end inline asm
	// begin inline asm
	shfl.sync.down.b32 %r1055, %r1452, %r1087, %r962, %r1089;
	// end inline asm
	mov.b64 	{%r1061, %r1066}, %rd440;
	// begin inline asm
	shfl.sync.down.b32 %r1060, %r1061, %r1087, %r962, %r1089;
	// end inline asm
	// begin inline asm
	shfl.sync.down.b32 %r1065, %r1066, %r1087, %r962, %r1089;
	// end inline asm
	mov.b64 	%rd143, {%r1060, %r1065};
	// begin inline asm
	shfl.sync.down.b32 %r1070, %r1459, %r1087, %r962, %r1089;
	// end inline asm
	// begin inline asm
	shfl.sync.down.b32 %r1075, %r1460, %r1087, %r962, %r1089;
	// end inline asm
	mov.b64 	{%r1081, %r1086}, %rd444;
	// begin inline asm
	shfl.sync.down.b32 %r1080, %r1081, %r1087, %r962, %r1089;
	// end inline asm
	// begin inline asm
	shfl.sync.down.b32 %r1085, %r1086, %r1087, %r962, %r1089;
	// end inline asm
	mov.b64 	%rd144, {%r1080, %r1085};
	add.s32 	%r1090, %r923, 8;
	setp.gt.s32 	%p195, %r1090, %r962;
	mov.u32 	%r1465, %r1459;
	mov.u32 	%r1466, %r1460;
	mov.u64 	%rd447, %rd444;
	@%p195 bra 	$L__BB11_150;
	setp.lt.s32 	%p196, %r1451, %r1050;
	mov.u32 	%r1461, %r1451;
	mov.u32 	%r1462, %r1452;
	mov.u64 	%rd445, %rd440;
	@%p196 bra 	$L__BB11_147;
	setp.lt.s32 	%p197, %r1050, %r1451;
	mov.u32 	%r1461, %r1050;
	mov.u32 	%r1462, %r1055;
	mov.u64 	%rd445, %rd143;
	@%p197 bra 	$L__BB11_147;
	setp.lt.s64 	%p198, %rd440, %rd143;
	selp.b32 	%r1461, %r1451, %r1050, %p198;
	selp.b32 	%r1462, %r1452, %r1055, %p198;
	min.s64 	%rd445, %rd440, %rd143;
$L__BB11_147:
	setp.lt.s32 	%p199, %r1459, %r1070;
	mov.u32 	%r1451, %r1461;
	mov.u32 	%r1452, %r1462;
	mov.u64 	%rd440, %rd445;
	mov.u32 	%r1465, %r1070;
	mov.u32 	%r1466, %r1075;
	mov.u64 	%rd447, %rd144;
	@%p199 bra 	$L__BB11_150;
	setp.lt.s32 	%p200, %r1070, %r1459;
	mov.u32 	%r1451, %r1461;
	mov.u32 	%r1452, %r1462;
	mov.u64 	%rd440, %rd445;
	mov.u32 	%r1465, %r1459;
	mov.u32 	%r1466, %r1460;
	mov.u64 	%rd447, %rd444;
	@%p200 bra 	$L__BB11_150;
	setp.lt.s64 	%p201, %rd444, %rd144;
	selp.b32 	%r1465, %r1459, %r1070, %p201;
	selp.b32 	%r1466, %r1460, %r1075, %p201;
	min.s64 	%rd447, %rd444, %rd144;
	mov.u32 	%r1451, %r1461;
	mov.u32 	%r1452, %r1462;
	mov.u64 	%rd440, %rd445;
$L__BB11_150:
	mov.b32 	%r1128, 16;
	mov.b32 	%r1130, -1;
	// begin inline asm
	shfl.sync.down.b32 %r1091, %r1451, %r1128, %r962, %r1130;
	// end inline asm
	// begin inline asm
	shfl.sync.down.b32 %r1096, %r1452, %r1128, %r962, %r1130;
	// end inline asm
	mov.b64 	{%r1102, %r1107}, %rd440;
	// begin inline asm
	shfl.sync.down.b32 %r1101, %r1102, %r1128, %r962, %r1130;
	// end inline asm
	// begin inline asm
	shfl.sync.down.b32 %r1106, %r1107, %r1128, %r962, %r1130;
	// end inline asm
	mov.b64 	%rd150, {%r1101, %r1106};
	// begin inline asm
	shfl.sync.down.b32 %r1111, %r1465, %r1128, %r962, %r1130;
	// end inline asm
	// begin inline asm
	shfl.sync.down.b32 %r1116, %r1466, %r1128, %r962, %r1130;
	// end inline asm
	mov.b64 	{%r1122, %r1127}, %rd447;
	// begin inline asm
	shfl.sync.down.b32 %r1121, %r1122, %r1128, %r962, %r1130;
	// end inline asm
	// begin inline asm
	shfl.sync.down.b32 %r1126, %r1127, %r1128, %r962, %r1130;
	// end inline asm
	mov.b64 	%rd151, {%r1121, %r1126};
	add.s32 	%r1131, %r923, 16;
	setp.gt.s32 	%p202, %r1131, %r962;
	mov.u32 	%r1628, %r1465;
	mov.u32 	%r1627, %r1466;
	mov.u64 	%rd530, %rd447;
	@%p202 bra 	$L__BB11_157;
	setp.lt.s32 	%p203, %r1451, %r1091;
	mov.u32 	%r1467, %r1451;
	mov.u32 	%r1468, %r1452;
	mov.u64 	%rd448, %rd440;
	@%p203 bra 	$L__BB11_154;
	setp.lt.s32 	%p204, %r1091, %r1451;
	mov.u32 	%r1467, %r1091;
	mov.u32 	%r1468, %r1096;
	mov.u64 	%rd448, %rd150;
	@%p204 bra 	$L__BB11_154;
	setp.lt.s64 	%p205, %rd440, %rd150;
	selp.b32 	%r1467, %r1451, %r1091, %p205;
	selp.b32 	%r1468, %r1452, %r1096, %p205;
	min.s64 	%rd448, %rd440, %rd150;
$L__BB11_154:
	setp.lt.s32 	%p206, %r1465, %r1111;
	mov.u32 	%r1451, %r1467;
	mov.u32 	%r1452, %r1468;
	mov.u64 	%rd440, %rd448;
	mov.u32 	%r1628, %r1111;
	mov.u32 	%r1627, %r1116;
	mov.u64 	%rd530, %rd151;
	@%p206 bra 	$L__BB11_157;
	setp.lt.s32 	%p207, %r1111, %r1465;
	mov.u32 	%r1451, %r1467;
	mov.u32 	%r1452, %r1468;
	mov.u64 	%rd440, %rd448;
	mov.u32 	%r1628, %r1465;
	mov.u32 	%r1627, %r1466;
	mov.u64 	%rd530, %rd447;
	@%p207 bra 	$L__BB11_157;
	setp.lt.s64 	%p208, %rd447, %rd151;
	selp.b32 	%r1628, %r1465, %r1111, %p208;
	selp.b32 	%r1627, %r1466, %r1116, %p208;
	min.s64 	%rd530, %rd447, %rd151;
	mov.u32 	%r1451, %r1467;
	mov.u32 	%r1452, %r1468;
	mov.u64 	%rd440, %rd448;
$L__BB11_157:
	setp.ne.s32 	%p209, %r923, 0;
	@%p209 bra 	$L__BB11_159;
	mov.u32 	%r1133, _ZN6thrust24THRUST_300001_SM_1000_NS8cuda_cub4core6detail5shmemE;
	add.s32 	%r1134, %r1133, %r964;
	st.shared.v2.u32 	[%r1134+8], {%r1451, %r1452};
	st.shared.u64 	[%r1134+16], %rd440;
	st.shared.v2.u32 	[%r1134+24], {%r1628, %r1627};
	st.shared.u64 	[%r1134+32], %rd530;
$L__BB11_159:
	bar.sync 	0;
	setp.ne.s32 	%p210, %r2, 0;
	mov.u64 	%rd455, %rd440;
	mov.u32 	%r1482, %r1452;
	mov.u32 	%r1481, %r1451;
	@%p210 bra 	$L__BB11_340;
	setp.lt.s32 	%p211, %r1, 33;
	mov.u32 	%r1481, %r1451;
	mov.u32 	%r1482, %r1452;
	mov.u64 	%rd455, %rd440;
	mov.u32 	%r1477, %r1628;
	mov.u32 	%r1478, %r1627;
	mov.u64 	%rd453, %rd530;
	@%p211 bra 	$L__BB11_167;
	ld.shared.v2.u32 	{%r314, %r315}, [_ZN6thrust24THRUST_300001_SM_1000_NS8cuda_cub4core6detail5shmemE+40];
	ld.shared.u64 	%rd157, [_ZN6thrust24THRUST_300001_SM_1000_NS8cuda_cub4core6detail5shmemE+48];
	ld.shared.v2.u32 	{%r316, %r317}, [_ZN6thrust24THRUST_300001_SM_1000_NS8cuda_cub4core6detail5shmemE+56];
	ld.shared.u64 	%rd158, [_ZN6thrust24THRUST_300001_SM_1000_NS8cuda_cub4core6detail5shmemE+64];
	setp.lt.s32 	%p212, %r1451, %r314;
	mov.u32 	%r1481, %r1451;
	mov.u32 	%r1482, %r1452;
	mov.u64 	%rd455, %rd440;
	@%p212 bra 	$L__BB11_164;
	setp.lt.s32 	%p213, %r314, %r1451;
	mov.u32 	%r1481, %r314;
	mov.u32 	%r1482, %r315;
	mov.u64 	%rd455, %rd157;
	@%p213 bra 	$L__BB11_164;
	setp.lt.s64 	%p214, %rd440, %rd157;
	selp.b32 	%r1481, %r1451, %r314, %p214;
	selp.b32 	%r1482, %r1452, %r315, %p214;
	min.s64 	%rd455, %rd440, %rd157;
$L__BB11_164:
	setp.lt.s32 	%p215, %r1628, %r316;
	mov.u32 	%r1477, %r316;
	mov.u32 	%r1478, %r317;
	mov.u64 	%rd453, %rd158;
	@%p215 bra 	$L__BB11_167;
	setp.lt.s32 	%p216, %r316, %r1628;
	mov.u32 	%r1477, %r1628;
	mov.u32 	%r1478, %r1627;
	mov.u64 	%rd453, %rd530;
	@%p216 bra 	$L__BB11_167;
	setp.lt.s64 	%p217, %rd530, %rd158;
	selp.b32 	%r1477, %r1628, %r316, %p217;
	selp.b32 	%r1478, %r1627, %r317, %p217;
	min.s64 	%rd453, %rd530, %rd158;
$L__BB11_167:
	setp.lt.s32 	%p218, %r1, 65;
	mov.u32 	%r1483, %r1477;
	mov.u32 	%r1484, %r1478;
	mov.u64 	%rd456, %rd453;
	@%p218 bra 	$L__BB11_174;
	ld.shared.v2.u32 	{%r328, %r329}, [_ZN6thrust24THRUST_300001_SM_1000_NS8cuda_cub4core6detail5shmemE+72];
	ld.shared.u64 	%rd164, [_ZN6thrust24THRUST_300001_SM_1000_NS8cuda_cub4core6detail5shmemE+80];
	ld.shared.v2.u32 	{%r330, %r331}, [_ZN6thrust24THRUST_300001_SM_1000_NS8cuda_cub4core6detail5shmemE+88];
	ld.shared.u64 	%rd165, [_ZN6thrust24THRUST_300001_SM_1000_NS8cuda_cub4core6detail5shmemE+96];
	setp.lt.s32 	%p219, %r1481, %r328;
	mov.u32 	%r1479, %r1481;
	mov.u32 	%r1480, %r1482;
	mov.u64 	%rd454, %rd455;
	@%p219 bra 	$L__BB11_171;
	setp.lt.s32 	%p220, %r328, %r1481;
	mov.u32 	%r1479, %r328;
	mov.u32 	%r1480, %r329;
	mov.u64 	%rd454, %rd164;
	@%p220 bra 	$L__BB11_171;
	setp.lt.s64 	%p221, %rd455, %rd164;
	selp.b32 	%r1479, %r1481, %r328, %p221;
	selp.b32 	%r1480, %r1482, %r329, %p221;
	min.s64 	%rd454, %rd455, %rd164;
$L__BB11_171:
	setp.lt.s32 	%p222, %r1477, %r330;
	mov.u32 	%r1481, %r1479;
	mov.u32 	%r1482, %r1480;
	mov.u64 	%rd455, %rd454;
	mov.u32 	%r1483, %r330;
	mov.u32 	%r1484, %r331;
	mov.u64 	%rd456, %rd165;
	@%p222 bra 	$L__BB11_174;
	setp.lt.s32 	%p223, %r330, %r1477;
	mov.u32 	%r1481, %r1479;
	mov.u32 	%r1482, %r1480;
	mov.u64 	%rd455, %rd454;
	mov.u32 	%r1483, %r1477;
	mov.u32 	%r1484, %r1478;
	mov.u64 	%rd456, %rd453;
	@%p223 bra 	$L__BB11_174;
	setp.lt.s64 	%p224, %rd453, %rd165;
	selp.b32 	%r1483, %r1477, %r330, %p224;
	selp.b32 	%r1484, %r1478, %r331, %p224;
	min.s64 	%rd456, %rd453, %rd165;
	mov.u32 	%r1481, %r1479;
	mov.u32 	%r1482, %r1480;
	mov.u64 	%rd455, %rd454;
$L__BB11_174:
	setp.lt.s32 	%p225, %r1, 97;
	mov.u32 	%r1489, %r1483;
	mov.u32 	%r1490, %r1484;
	mov.u64 	%rd459, %rd456;
	@%p225 bra 	$L__BB11_181;
	ld.shared.v2.u32 	{%r342, %r343}, [_ZN6thrust24THRUST_300001_SM_1000_NS8cuda_cub4core6detail5shmemE+104];
	ld.shared.u64 	%rd171, [_ZN6thrust24THRUST_300001_SM_1000_NS8cuda_cub4core6detail5shmemE+112];
	ld.shared.v2.u32 	{%r344, %r345}, [_ZN6thrust24THRUST_300001_SM_1000_NS8cuda_cub4core6detail5shmemE+120];
	ld.shared.u64 	%rd172, [_ZN6thrust24THRUST_300001_SM_1000_NS8cuda_cub4core6detail5shmemE+128];
	setp.lt.s32 	%p226, %r1481, %r342;
	mov.u32 	%r1485, %r1481;
	mov.u32 	%r1486, %r1482;
	mov.u64 	%rd457, %rd455;
	@%p226 bra 	$L__BB11_178;
	setp.lt.s32 	%p227, %r342, %r1481;
	mov.u32 	%r1485, %r342;
	mov.u32 	%r1486, %r343;
	mov.u64 	%rd457, %rd171;
	@%p227 bra 	$L__BB11_178;
	setp.lt.s64 	%p228, %rd455, %rd171;
	selp.b32 	%r1485, %r1481, %r342, %p228;
	selp.b32 	%r1486, %r1482, %r343, %p228;
	min.s64 	%rd457, %rd455, %rd171;
$L__BB11_178:
	setp.lt.s32 	%p229, %r1483, %r344;
	mov.u32 	%r1481, %r1485;
	mov.u32 	%r1482, %r1486;
	mov.u64 	%rd455, %rd457;
	mov.u32 	%r1489, %r344;
	mov.u32 	%r1490, %r345;
	mov.u64 	%rd459, %rd172;
	@%p229 bra 	$L__BB11_181;
	setp.lt.s32 	%p230, %r344, %r1483;
	mov.u32 	%r1481, %r1485;
	mov.u32 	%r1482, %r1486;
	mov.u64 	%rd455, %rd457;
	mov.u32 	%r1489, %r1483;
	mov.u32 	%r1490, %r1484;
	mov.u64 	%rd459, %rd456;
	@%p230 bra 	$L__BB11_181;
	setp.lt.s64 	%p231, %rd456, %rd172;
	selp.b32 	%r1489, %r1483, %r344, %p231;
	selp.b32 	%r1490, %r1484, %r345, %p231;
	min.s64 	%rd459, %rd456, %rd172;
	mov.u32 	%r1481, %r1485;
	mov.u32 	%r1482, %r1486;
	mov.u64 	%rd455, %rd457;
$L__BB11_181:
	setp.lt.s32 	%p232, %r1, 129;
	mov.u32 	%r1495, %r1489;
	mov.u32 	%r1496, %r1490;
	mov.u64 	%rd462, %rd459;
	@%p232 bra 	$L__BB11_188;
	ld.shared.v2.u32 	{%r356, %r357}, [_ZN6thrust24THRUST_300001_SM_1000_NS8cuda_cub4core6detail5shmemE+136];
	ld.shared.u64 	%rd178, [_ZN6thrust24THRUST_300001_SM_1000_NS8cuda_cub4core6detail5shmemE+144];
	ld.shared.v2.u32 	{%r358, %r359}, [_ZN6thrust24THRUST_300001_SM_1000_NS8cuda_cub4core6detail5shmemE+152];
	ld.shared.u64 	%rd179, [_ZN6thrust24THRUST_300001_SM_1000_NS8cuda_cub4core6detail5shmemE+160];
	setp.lt.s32 	%p233, %r1481, %r356;
	mov.u32 	%r1491, %r1481;
	mov.u32 	%r1492, %r1482;
	mov.u64 	%rd460, %rd455;
	@%p233 bra 	$L__BB11_185;
	setp.lt.s32 	%p234, %r356, %r1481;
	mov.u32 	%r1491, %r356;
	mov.u32 	%r1492, %r357;
	mov.u64 	%rd460, %rd178;
	@%p234 bra 	$L__BB11_185;
	setp.lt.s64 	%p235, %rd455, %rd178;
	selp.b32 	%r1491, %r1481, %r356, %p235;
	selp.b32 	%r1492, %r1482, %r357, %p235;
	min.s64 	%rd460, %rd455, %rd178;
$L__BB11_185:
	setp.lt.s32 	%p236, %r1489, %r358;
	mov.u32 	%r1481, %r1491;
	mov.u32 	%r1482, %r1492;
	mov.u64 	%rd455, %rd460;
	mov.u32 	%r1495, %r358;
	mov.u32 	%r1496, %r359;
	mov.u64 	%rd462, %rd179;
	@%p236 bra 	$L__BB11_188;
	setp.lt.s32 	%p237, %r358, %r1489;
	mov.u32 	%r1481, %r1491;
	mov.u32 	%r1482, %r1492;
	mov.u64 	%rd455, %rd460;
	mov.u32 	%r1495, %r1489;
	mov.u32 	%r1496, %r1490;
	mov.u64 	%rd462, %rd459;
	@%p237 bra 	$L__BB11_188;
	setp.lt.s64 	%p238, %rd459, %rd179;
	selp.b32 	%r1495, %r1489, %r358, %p238;
	selp.b32 	%r1496, %r1490, %r359, %p238;
	min.s64 	%rd462, %rd459, %rd179;
	mov.u32 	%r1481, %r1491;
	mov.u32 	%r1482, %r1492;
	mov.u64 	%rd455, %rd460;
$L__BB11_188:
	setp.lt.s32 	%p239, %r1, 161;
	mov.u32 	%r1501, %r1495;
	mov.u32 	%r1502, %r1496;
	mov.u64 	%rd465, %rd462;
	@%p239 bra 	$L__BB11_195;
	ld.shared.v2.u32 	{%r370, %r371}, [_ZN6thrust24THRUST_300001_SM_1000_NS8cuda_cub4core6detail5shmemE+168];
	ld.shared.u64 	%rd185, [_ZN6thrust24THRUST_300001_SM_1000_NS8cuda_cub4core6detail5shmemE+176];
	ld.shared.v2.u32 	{%r372, %r373}, [_ZN6thrust24THRUST_300001_SM_1000_NS8cuda_cub4core6detail5shmemE+184];
	ld.shared.u64 	%rd186, [_ZN6thrust24THRUST_300001_SM_1000_NS8cuda_cub4core6detail5shmemE+192];
	setp.lt.s32 	%p240, %r1481, %r370;
	mov.u32 	%r1497, %r1481;
	mov.u32 	%r1498, %r1482;
	mov.u64 	%rd463, %rd455;
	@%p240 bra 	$L__BB11_192;
	setp.lt.s32 	%p241, %r370, %r1481;
	mov.u32 	%r1497, %r370;
	mov.u32 	%r1498, %r371;
	mov.u64 	%rd463, %rd185;
	@%p241 bra 	$L__BB11_192;
	setp.lt.s64 	%p242, %rd455, %rd185;
	selp.b32 	%r1497, %r1481, %r370, %p242;
	selp.b32 	%r1498, %r1482, %r371, %p242;
	min.s64 	%rd463, %rd455, %rd185;
$L__BB11_192:
	setp.lt.s32 	%p243, %r1495, %r372;
	mov.u32 	%r1481, %r1497;
	mov.u32 	%r1482, %r1498;
	mov.u64 	%rd455, %rd463;
	mov.u32 	%r1501, %r372;
	mov.u32 	%r1502, %r373;
	mov.u64 	%rd465, %rd186;
	@%p243 bra 	$L__BB11_195;
	setp.lt.s32 	%p244, %r372, %r1495;
	mov.u32 	%r1481, %r1497;
	mov.u32 	%r1482, %r1498;
	mov.u64 	%rd455, %rd463;
	mov.u32 	%r1501, %r1495;
	mov.u32 	%r1502, %r1496;
	mov.u64 	%rd465, %rd462;
	@%p244 bra 	$L__BB11_195;
	setp.lt.s64 	%p245, %rd462, %rd186;
	selp.b32 	%r1501, %r1495, %r372, %p245;
	selp.b32 	%r1502, %r1496, %r373, %p245;
	min.s64 	%rd465, %rd462, %rd186;
	mov.u32 	%r1481, %r1497;
	mov.u32 	%r1482, %r1498;
	mov.u64 	%rd455, %rd463;
$L__BB11_195:
	setp.lt.s32 	%p246, %r1, 193;
	mov.u32 	%r1507, %r1501;
	mov.u32 	%r1508, %r1502;
	mov.u64 	%rd468, %rd465;
	@%p246 bra 	$L__BB11_202;
	ld.shared.v2.u32 	{%r384, %r385}, [_ZN6thrust24THRUST_300001_SM_1000_NS8cuda_cub4core6detail5shmemE+200];
	ld.shared.u64 	%rd192, [_ZN6thrust24THRUST_300001_SM_1000_NS8cuda_cub4core6detail5shmemE+208];
	ld.shared.v2.u32 	{%r386, %r387}, [_ZN6thrust24THRUST_300001_SM_1000_NS8cuda_cub4core6detail5shmemE+216];
	ld.shared.u64 	%rd193, [_ZN6thrust24THRUST_300001_SM_1000_NS8cuda_cub4core6detail5shmemE+224];
	setp.lt.s32 	%p247, %r1481, %r384;
	mov.u32 	%r1503, %r1481;
	mov.u32 	%r1504, %r1482;
	mov.u64 	%rd466, %rd455;
	@%p247 bra 	$L__BB11_199;
	setp.lt.s32 	%p248, %r384, %r1481;
	mov.u32 	%r1503, %r384;
	mov.u32 	%r1504, %r385;
	mov.u64 	%rd466, %rd192;
	@%p248 bra 	$L__BB11_199;
	setp.lt.s64 	%p249, %rd455, %rd192;
	selp.b32 	%r1503, %r1481, %r384, %p249;
	selp.b32 	%r1504, %r1482, %r385, %p249;
	min.s64 	%rd466, %rd455, %rd192;
$L__BB11_199:
	setp.lt.s32 	%p250, %r1501, %r386;
	mov.u32 	%r1481, %r1503;
	mov.u32 	%r1482, %r1504;
	mov.u64 	%rd455, %rd466;
	mov.u32 	%r1507, %r386;
	mov.u32 	%r1508, %r387;
	mov.u64 	%rd468, %rd193;
	@%p250 bra 	$L__BB11_202;
	setp.lt.s32 	%p251, %r386, %r1501;
	mov.u32 	%r1481, %r1503;
	mov.u32 	%r1482, %r1504;
	mov.u64 	%rd455, %rd466;
	mov.u32 	%r1507, %r1501;
	mov.u32 	%r1508, %r1502;
	mov.u64 	%rd468, %rd465;
	@%p251 bra 	$L__BB11_202;
	setp.lt.s64 	%p252, %rd465, %rd193;
	selp.b32 	%r1507, %r1501, %r386, %p252;
	selp.b32 	%r1508, %r1502, %r387, %p252;
	min.s64 	%rd468, %rd465, %rd193;
	mov.u32 	%r1481, %r1503;
	mov.u32 	%r1482, %r1504;
	mov.u64 	%rd455, %rd466;
$L__BB11_202:
	setp.lt.s32 	%p253, %r1, 225;
	mov.u64 	%rd530, %rd468;
	mov.u32 	%r1627, %r1508;
	mov.u32 	%r1628, %r1507;
	@%p253 bra 	$L__BB11_340;
	ld.shared.v2.u32 	{%r398, %r399}, [_ZN6thrust24THRUST_300001_SM_1000_NS8cuda_cub4core6detail5shmemE+232];
	ld.shared.u64 	%rd199, [_ZN6thrust24THRUST_300001_SM_1000_NS8cuda_cub4core6detail5shmemE+240];
	ld.shared.v2.u32 	{%r400, %r401}, [_ZN6thrust24THRUST_300001_SM_1000_NS8cuda_cub4core6detail5shmemE+248];
	ld.shared.u64 	%rd200, [_ZN6thrust24THRUST_300001_SM_1000_NS8cuda_cub4core6detail5shmemE+256];
	setp.lt.s32 	%p254, %r1481, %r398;
	mov.u32 	%r1509, %r1481;
	mov.u32 	%r1510, %r1482;
	mov.u64 	%rd469, %rd455;
	@%p254 bra 	$L__BB11_206;
	setp.lt.s32 	%p255, %r398, %r1481;
	mov.u32 	%r1509, %r398;
	mov.u32 	%r1510, %r399;
	mov.u64 	%rd469, %rd199;
	@%p255 bra 	$L__BB11_206;
	setp.lt.s64 	%p256, %rd455, %rd199;
	selp.b32 	%r1509, %r1481, %r398, %p256;
	selp.b32 	%r1510, %r1482, %r399, %p256;
	min.s64 	%rd469, %rd455, %rd199;
$L__BB11_206:
	setp.lt.s32 	%p257, %r1507, %r400;
	mov.u64 	%rd530, %rd200;
	mov.u32 	%r1627, %r401;
	mov.u32 	%r1628, %r400;
	mov.u64 	%rd455, %rd469;
	mov.u32 	%r1482, %r1510;
	mov.u32 	%r1481, %r1509;
	@%p257 bra 	$L__BB11_340;
	setp.lt.s32 	%p258, %r400, %r1507;
	mov.u64 	%rd530, %rd468;
	mov.u32 	%r1627, %r1508;
	mov.u32 	%r1628, %r1507;
	mov.u64 	%rd455, %rd469;
	mov.u32 	%r1482, %r1510;
	mov.u32 	%r1481, %r1509;
	@%p258 bra 	$L__BB11_340;
	setp.lt.s64 	%p259, %rd468, %rd200;
	selp.b32 	%r1628, %r1507, %r400, %p259;
	selp.b32 	%r1627, %r1508, %r401, %p259;
	min.s64 	%rd530, %rd468, %rd200;
	mov.u64 	%rd455, %rd469;
	mov.u32 	%r1482, %r1510;
	mov.u32 	%r1481, %r1509;
	bra.uni 	$L__BB11_340;
$L__BB11_209:
	mov.u32 	%r408, %tid.x;
	cvt.u64.u32 	%rd204, %r408;
	mul.wide.u32 	%rd351, %r408, 8;
	add.s64 	%rd205, %rd1, %rd351;
	add.s64 	%rd206, %rd347, %rd204;
	ld.global.u32 	%r689, [%rd205];
	ld.global.u32 	%r690, [%rd205+4];
	add.s64 	%rd352, %rd206, 256;
	ld.global.u32 	%r691, [%rd205+2048];
	ld.global.u32 	%r692, [%rd205+2052];
	setp.lt.s32 	%p3, %r689, %r691;
	setp.lt.s32 	%p4, %r691, %r689;
	min.s32 	%r1481, %r691, %r689;
	selp.b32 	%r1482, %r692, %r690, %p4;
	selp.b64 	%rd455, %rd352, %rd206, %p4;
	max.s32 	%r1565, %r689, %r691;
	selp.b32 	%r1566, %r692, %r690, %p3;
	selp.b64 	%rd499, %rd352, %rd206, %p3;
	setp.lt.u64 	%p5, %rd349, 1024;
	mov.b64 	%rd479, 512;
	@%p5 bra 	$L__BB11_222;
	mov.b64 	%rd470, 512;
	mov.u32 	%r1513, %r1565;
	mov.u32 	%r1514, %r1566;
	mov.u64 	%rd472, %rd499;
$L__BB11_211:
	shl.b64 	%rd354, %rd470, 3;
	add.s64 	%rd355, %rd205, %rd354;
	add.s64 	%rd474, %rd206, %rd470;
	ld.global.u32 	%r1517, [%rd355];
	ld.global.u32 	%r1518, [%rd355+4];
	add.s64 	%rd499, %rd474, 256;
	ld.global.u32 	%r1565, [%rd355+2048];
	ld.global.u32 	%r1566, [%rd355+2052];
	setp.lt.s32 	%p6, %r1481, %r1517;
	mov.u32 	%r1515, %r1481;
	mov.u32 	%r1516, %r1482;
	mov.u64 	%rd473, %rd455;
	@%p6 bra 	$L__BB11_214;
	setp.lt.s32 	%p7, %r1517, %r1481;
	mov.u32 	%r1515, %r1517;
	mov.u32 	%r1516, %r1518;
	mov.u64 	%rd473, %rd474;
	@%p7 bra 	$L__BB11_214;
	setp.lt.s64 	%p8, %rd455, %rd474;
	selp.b32 	%r1515, %r1481, %r1517, %p8;
	selp.b32 	%r1516, %r1482, %r1518, %p8;
	min.s64 	%rd473, %rd455, %rd474;
$L__BB11_214:
	setp.lt.s32 	%p9, %r1513, %r1517;
	@%p9 bra 	$L__BB11_216;
	setp.lt.s32 	%p10, %r1517, %r1513;
	setp.lt.s64 	%p11, %rd472, %rd474;
	or.pred  	%p12, %p10, %p11;
	selp.b32 	%r1517, %r1513, %r1517, %p12;
	selp.b32 	%r1518, %r1514, %r1518, %p12;
	selp.b64 	%rd474, %rd472, %rd474, %p12;
$L__BB11_216:
	setp.lt.s32 	%p13, %r1515, %r1565;
	mov.u32 	%r1481, %r1515;
	mov.u32 	%r1482, %r1516;
	mov.u64 	%rd455, %rd473;
	@%p13 bra 	$L__BB11_219;
	setp.lt.s32 	%p14, %r1565, %r1515;
	mov.u32 	%r1481, %r1565;
	mov.u32 	%r1482, %r1566;
	mov.u64 	%rd455, %rd499;
	@%p14 bra 	$L__BB11_219;
	setp.lt.s64 	%p15, %rd473, %rd499;
	selp.b32 	%r1481, %r1515, %r1565, %p15;
	selp.b32 	%r1482, %r1516, %r1566, %p15;
	min.s64 	%rd455, %rd473, %rd499;
$L__BB11_219:
	setp.lt.s32 	%p16, %r1517, %r1565;
	@%p16 bra 	$L__BB11_221;
	setp.lt.s32 	%p17, %r1565, %r1517;
	setp.lt.s64 	%p18, %rd474, %rd499;
	or.pred  	%p19, %p17, %p18;
	selp.b32 	%r1565, %r1517, %r1565, %p19;
	selp.b32 	%r1566, %r1518, %r1566, %p19;
	selp.b64 	%rd499, %rd474, %rd499, %p19;
$L__BB11_221:
	add.s64 	%rd479, %rd470, 512;
	add.s64 	%rd356, %rd470, 1024;
	setp.le.s64 	%p20, %rd356, %rd349;
	mov.u64 	%rd470, %rd479;
	mov.u32 	%r1513, %r1565;
	mov.u32 	%r1514, %r1566;
	mov.u64 	%rd472, %rd499;
	@%p20 bra 	$L__BB11_211;
$L__BB11_222:
	setp.le.s64 	%p21, %rd349, %rd479;
	@%p21 bra 	$L__BB11_260;
	cvt.u32.u64 	%r693, %rd479;
	cvt.u32.u64 	%r694, %rd349;
	sub.s32 	%r441, %r694, %r693;
	setp.ge.s32 	%p22, %r408, %r441;
	@%p22 bra 	$L__BB11_260;
	cvta.to.global.u64 	%rd226, %rd346;
	not.b32 	%r697, %r408;
	add.s32 	%r698, %r697, %r694;
	sub.s32 	%r442, %r698, %r693;
	and.b32  	%r700, %r442, 768;
	setp.eq.s32 	%p23, %r700, 768;
	mov.u32 	%r1537, %r408;
	@%p23 bra 	$L__BB11_233;
	add.s64 	%rd358, %rd479, %rd204;
	add.s64 	%rd481, %rd358, %rd347;
	shl.b64 	%rd359, %rd358, 3;
	add.s64 	%rd360, %rd359, %rd226;
	add.s64 	%rd480, %rd360, 4;
	shr.u32 	%r701, %r442, 8;
	add.s32 	%r702, %r701, 1;
	and.b32  	%r703, %r702, 3;
	neg.s32 	%r1527, %r703;
	mov.u32 	%r1537, %r408;
$L__BB11_226:
	.pragma "nounroll";
	mov.u64 	%rd232, %rd499;
	mov.u32 	%r449, %r1566;
	mov.u32 	%r448, %r1565;
	mov.u64 	%rd231, %rd455;
	mov.u32 	%r447, %r1482;
	mov.u32 	%r446, %r1481;
	ld.global.u32 	%r450, [%rd480+-4];
	ld.global.u32 	%r451, [%rd480];
	setp.lt.s32 	%p24, %r446, %r450;
	@%p24 bra 	$L__BB11_229;
	setp.lt.s32 	%p25, %r450, %r446;
	mov.u32 	%r1481, %r450;
	mov.u32 	%r1482, %r451;
	mov.u64 	%rd455, %rd481;
	@%p25 bra 	$L__BB11_229;
	setp.lt.s64 	%p26, %rd231, %rd481;
	selp.b32 	%r1481, %r446, %r450, %p26;
	selp.b32 	%r1482, %r447, %r451, %p26;
	min.s64 	%rd455, %rd231, %rd481;
$L__BB11_229:
	setp.lt.s32 	%p27, %r448, %r450;
	mov.u32 	%r1565, %r450;
	mov.u32 	%r1566, %r451;
	mov.u64 	%rd499, %rd481;
	@%p27 bra 	$L__BB11_232;
	setp.lt.s32 	%p28, %r450, %r448;
	mov.u32 	%r1565, %r448;
	mov.u32 	%r1566, %r449;
	mov.u64 	%rd499, %rd232;
	@%p28 bra 	$L__BB11_232;
	setp.lt.s64 	%p29, %rd232, %rd481;
	selp.b32 	%r1565, %r448, %r450, %p29;
	selp.b32 	%r1566, %r449, %r451, %p29;
	min.s64 	%rd499, %rd232, %rd481;
$L__BB11_232:
	add.s32 	%r1537, %r1537, 256;
	add.s64 	%rd481, %rd481, 256;
	add.s64 	%rd480, %rd480, 2048;
	add.s32 	%r1527, %r1527, 1;
	setp.ne.s32 	%p30, %r1527, 0;
	@%p30 bra 	$L__BB11_226;
$L__BB11_233:
	setp.lt.u32 	%p31, %r442, 768;
	@%p31 bra 	$L__BB11_260;
	add.s32 	%r1546, %r1537, 512;
$L__BB11_235:
	mov.u32 	%r472, %r1546;
	add.s32 	%r704, %r472, -512;
	cvt.u64.u32 	%rd361, %r704;
	add.s64 	%rd362, %rd479, %rd361;
	shl.b64 	%rd363, %rd362, 3;
	add.s64 	%rd245, %rd226, %rd363;
	add.s64 	%rd246, %rd362, %rd347;
	ld.global.u32 	%r477, [%rd245];
	ld.global.u32 	%r478, [%rd245+4];
	setp.lt.s32 	%p32, %r1481, %r477;
	mov.u32 	%r1551, %r1481;
	mov.u32 	%r1552, %r1482;
	mov.u64 	%rd492, %rd455;
	@%p32 bra 	$L__BB11_238;
	setp.lt.s32 	%p33, %r477, %r1481;
	mov.u32 	%r1551, %r477;
	mov.u32 	%r1552, %r478;
	mov.u64 	%rd492, %rd246;
	@%p33 bra 	$L__BB11_238;
	setp.lt.s64 	%p34, %rd455, %rd246;
	selp.b32 	%r1551, %r1481, %r477, %p34;
	selp.b32 	%r1552, %r1482, %r478, %p34;
	min.s64 	%rd492, %rd455, %rd246;
$L__BB11_238:
	setp.lt.s32 	%p35, %r1565, %r477;
	mov.u32 	%r1553, %r477;
	mov.u32 	%r1554, %r478;
	mov.u64 	%rd493, %rd246;
	@%p35 bra 	$L__BB11_241;
	setp.lt.s32 	%p36, %r477, %r1565;
	mov.u32 	%r1553, %r1565;
	mov.u32 	%r1554, %r1566;
	mov.u64 	%rd493, %rd499;
	@%p36 bra 	$L__BB11_241;
	setp.lt.s64 	%p37, %rd499, %rd246;
	selp.b32 	%r1553, %r1565, %r477, %p37;
	selp.b32 	%r1554, %r1566, %r478, %p37;
	min.s64 	%rd493, %rd499, %rd246;
$L__BB11_241:
	add.s32 	%r705, %r472, -256;
	cvt.u64.u32 	%rd364, %r705;
	add.s64 	%rd365, %rd479, %rd364;
	add.s64 	%rd251, %rd365, %rd347;
	ld.global.u32 	%r487, [%rd245+2048];
	ld.global.u32 	%r488, [%rd245+2052];
	setp.lt.s32 	%p38, %r1551, %r487;
	mov.u32 	%r1555, %r1551;
	mov.u32 	%r1556, %r1552;
	mov.u64 	%rd494, %rd492;
	@%p38 bra 	$L__BB11_244;
	setp.lt.s32 	%p39, %r487, %r1551;
	mov.u32 	%r1555, %r487;
	mov.u32 	%r1556, %r488;
	mov.u64 	%rd494, %rd251;
	@%p39 bra 	$L__BB11_244;
	setp.lt.s64 	%p40, %rd492, %rd251;
	selp.b32 	%r1555, %r1551, %r487, %p40;
	selp.b32 	%r1556, %r1552, %r488, %p40;
	min.s64 	%rd494, %rd492, %rd251;
$L__BB11_244:
	setp.lt.s32 	%p41, %r1553, %r487;
	mov.u32 	%r1557, %r487;
	mov.u32 	%r1558, %r488;
	mov.u64 	%rd495, %rd251;
	@%p41 bra 	$L__BB11_247;
	setp.lt.s32 	%p42, %r487, %r1553;
	mov.u32 	%r1557, %r1553;
	mov.u32 	%r1558, %r1554;
	mov.u64 	%rd495, %rd493;
	@%p42 bra 	$L__BB11_247;
	setp.lt.s64 	%p43, %rd493, %rd251;
	selp.b32 	%r1557, %r1553, %r487, %p43;
	selp.b32 	%r1558, %r1554, %r488, %p43;
	min.s64 	%rd495, %rd493, %rd251;
$L__BB11_247:
	cvt.u64.u32 	%rd366, %r472;
	add.s64 	%rd367, %rd479, %rd366;
	add.s64 	%rd256, %rd367, %rd347;
	ld.global.u32 	%r497, [%rd245+4096];
	ld.global.u32 	%r498, [%rd245+4100];
	setp.lt.s32 	%p44, %r1555, %r497;
	mov.u32 	%r1559, %r1555;
	mov.u32 	%r1560, %r1556;
	mov.u64 	%rd496, %rd494;
	@%p44 bra 	$L__BB11_250;
	setp.lt.s32 	%p45, %r497, %r1555;
	mov.u32 	%r1559, %r497;
	mov.u32 	%r1560, %r498;
	mov.u64 	%rd496, %rd256;
	@%p45 bra 	$L__BB11_250;
	setp.lt.s64 	%p46, %rd494, %rd256;
	selp.b32 	%r1559, %r1555, %r497, %p46;
	selp.b32 	%r1560, %r1556, %r498, %p46;
	min.s64 	%rd496, %rd494, %rd256;
$L__BB11_250:
	setp.lt.s32 	%p47, %r1557, %r497;
	mov.u32 	%r1561, %r497;
	mov.u32 	%r1562, %r498;
	mov.u64 	%rd497, %rd256;
	@%p47 bra 	$L__BB11_253;
	setp.lt.s32 	%p48, %r497, %r1557;
	mov.u32 	%r1561, %r1557;
	mov.u32 	%r1562, %r1558;
	mov.u64 	%rd497, %rd495;
	@%p48 bra 	$L__BB11_253;
	setp.lt.s64 	%p49, %rd495, %rd256;
	selp.b32 	%r1561, %r1557, %r497, %p49;
	selp.b32 	%r1562, %r1558, %r498, %p49;
	min.s64 	%rd497, %rd495, %rd256;
$L__BB11_253:
	add.s32 	%r706, %r472, 256;
	cvt.u64.u32 	%rd368, %r706;
	add.s64 	%rd369, %rd479, %rd368;
	add.s64 	%rd261, %rd369, %rd347;
	ld.global.u32 	%r507, [%rd245+6144];
	ld.global.u32 	%r508, [%rd245+6148];
	setp.lt.s32 	%p50, %r1559, %r507;
	mov.u32 	%r1481, %r1559;
	mov.u32 	%r1482, %r1560;
	mov.u64 	%rd455, %rd496;
	@%p50 bra 	$L__BB11_256;
	setp.lt.s32 	%p51, %r507, %r1559;
	mov.u32 	%r1481, %r507;
	mov.u32 	%r1482, %r508;
	mov.u64 	%rd455, %rd261;
	@%p51 bra 	$L__BB11_256;
	setp.lt.s64 	%p52, %rd496, %rd261;
	selp.b32 	%r1481, %r1559, %r507, %p52;
	selp.b32 	%r1482, %r1560, %r508, %p52;
	min.s64 	%rd455, %rd496, %rd261;
$L__BB11_256:
	setp.lt.s32 	%p53, %r1561, %r507;
	mov.u32 	%r1565, %r507;
	mov.u32 	%r1566, %r508;
	mov.u64 	%rd499, %rd261;
	@%p53 bra 	$L__BB11_259;
	setp.lt.s32 	%p54, %r507, %r1561;
	mov.u32 	%r1565, %r1561;
	mov.u32 	%r1566, %r1562;
	mov.u64 	%rd499, %rd497;
	@%p54 bra 	$L__BB11_259;
	setp.lt.s64 	%p55, %rd497, %rd261;
	selp.b32 	%r1565, %r1561, %r507, %p55;
	selp.b32 	%r1566, %r1562, %r508, %p55;
	min.s64 	%rd499, %rd497, %rd261;
$L__BB11_259:
	add.s32 	%r1546, %r472, 1024;
	add.s32 	%r707, %r472, 512;
	setp.lt.s32 	%p56, %r707, %r441;
	@%p56 bra 	$L__BB11_235;
$L__BB11_260:
	// begin inline asm
	mov.u32 %r708, %laneid;
	// end inline asm
	mov.b32 	%r746, 1;
	mov.b32 	%r747, 31;
	mov.b32 	%r748, -1;
	// begin inline asm
	shfl.sync.down.b32 %r709, %r1481, %r746, %r747, %r748;
	// end inline asm
	// begin inline asm
	shfl.sync.down.b32 %r714, %r1482, %r746, %r747, %r748;
	// end inline asm
	mov.b64 	{%r720, %r725}, %rd455;
	// begin inline asm
	shfl.sync.down.b32 %r719, %r720, %r746, %r747, %r748;
	// end inline asm
	// begin inline asm
	shfl.sync.down.b32 %r724, %r725, %r746, %r747, %r748;
	// end inline asm
	mov.b64 	%rd268, {%r719, %r724};
	// begin inline asm
	shfl.sync.down.b32 %r729, %r1565, %r746, %r747, %r748;
	// end inline asm
	// begin inline asm
	shfl.sync.down.b32 %r734, %r1566, %r746, %r747, %r748;
	// end inline asm
	mov.b64 	{%r740, %r745}, %rd499;
	// begin inline asm
	shfl.sync.down.b32 %r739, %r740, %r746, %r747, %r748;
	// end inline asm
	// begin inline asm
	shfl.sync.down.b32 %r744, %r745, %r746, %r747, %r748;
	// end inline asm
	mov.b64 	%rd269, {%r739, %r744};
	setp.gt.s32 	%p57, %r708, 30;
	mov.u32 	%r1575, %r1565;
	mov.u32 	%r1576, %r1566;
	mov.u64 	%rd504, %rd499;
	@%p57 bra 	$L__BB11_267;
	setp.lt.s32 	%p58, %r1481, %r709;
	mov.u32 	%r1571, %r1481;
	mov.u32 	%r1572, %r1482;
	mov.u64 	%rd502, %rd455;
	@%p58 bra 	$L__BB11_264;
	setp.lt.s32 	%p59, %r709, %r1481;
	mov.u32 	%r1571, %r709;
	mov.u32 	%r1572, %r714;
	mov.u64 	%rd502, %rd268;
	@%p59 bra 	$L__BB11_264;
	setp.lt.s64 	%p60, %rd455, %rd268;
	selp.b32 	%r1571, %r1481, %r709, %p60;
	selp.b32 	%r1572, %r1482, %r714, %p60;
	min.s64 	%rd502, %rd455, %rd268;
$L__BB11_264:
	setp.lt.s32 	%p61, %r1565, %r729;
	mov.u32 	%r1481, %r1571;
	mov.u32 	%r1482, %r1572;
	mov.u64 	%rd455, %rd502;
	mov.u32 	%r1575, %r729;
	mov.u32 	%r1576, %r734;
	mov.u64 	%rd504, %rd269;
	@%p61 bra 	$L__BB11_267;
	setp.lt.s32 	%p62, %r729, %r1565;
	mov.u32 	%r1481, %r1571;
	mov.u32 	%r1482, %r1572;
	mov.u64 	%rd455, %rd502;
	mov.u32 	%r1575, %r1565;
	mov.u32 	%r1576, %r1566;
	mov.u64 	%rd504, %rd499;
	@%p62 bra 	$L__BB11_267;
	setp.lt.s64 	%p63, %rd499, %rd269;
	selp.b32 	%r1575, %r1565, %r729, %p63;
	selp.b32 	%r1576, %r1566, %r734, %p63;
	min.s64 	%rd504, %rd499, %rd269;
	mov.u32 	%r1481, %r1571;
	mov.u32 	%r1482, %r1572;
	mov.u64 	%rd455, %rd502;
$L__BB11_267:
	mov.b32 	%r786, 2;
	mov.b32 	%r787, 31;
	mov.b32 	%r788, -1;
	// begin inline asm
	shfl.sync.down.b32 %r749, %r1481, %r786, %r787, %r788;
	// end inline asm
	// begin inline asm
	shfl.sync.down.b32 %r754, %r1482, %r786, %r787, %r788;
	// end inline asm
	mov.b64 	{%r760, %r765}, %rd455;
	// begin inline asm
	shfl.sync.down.b32 %r759, %r760, %r786, %r787, %r788;
	// end inline asm
	// begin inline asm
	shfl.sync.down.b32 %r764, %r765, %r786, %r787, %r788;
	// end inline asm
	mov.b64 	%rd275, {%r759, %r764};
	// begin inline asm
	shfl.sync.down.b32 %r769, %r1575, %r786, %r787, %r788;
	// end inline asm
	// begin inline asm
	shfl.sync.down.b32 %r774, %r1576, %r786, %r787, %r788;
	// end inline asm
	mov.b64 	{%r780, %r785}, %rd504;
	// begin inline asm
	shfl.sync.down.b32 %r779, %r780, %r786, %r787, %r788;
	// end inline asm
	// begin inline asm
	shfl.sync.down.b32 %r784, %r785, %r786, %r787, %r788;
	// end inline asm
	mov.b64 	%rd276, {%r779, %r784};
	setp.gt.s32 	%p64, %r708, 29;
	mov.u32 	%r1581, %r1575;
	mov.u32 	%r1582, %r1576;
	mov.u64 	%rd507, %rd504;
	@%p64 bra 	$L__BB11_274;
	setp.lt.s32 	%p65, %r1481, %r749;
	mov.u32 	%r1577, %r1481;
	mov.u32 	%r1578, %r1482;
	mov.u64 	%rd505, %rd455;
	@%p65 bra 	$L__BB11_271;
	setp.lt.s32 	%p66, %r749, %r1481;
	mov.u32 	%r1577, %r749;
	mov.u32 	%r1578, %r754;
	mov.u64 	%rd505, %rd275;
	@%p66 bra 	$L__BB11_271;
	setp.lt.s64 	%p67, %rd455, %rd275;
	selp.b32 	%r1577, %r1481, %r749, %p67;
	selp.b32 	%r1578, %r1482, %r754, %p67;
	min.s64 	%rd505, %rd455, %rd275;
$L__BB11_271:
	setp.lt.s32 	%p68, %r1575, %r769;
	mov.u32 	%r1481, %r1577;
	mov.u32 	%r1482, %r1578;
	mov.u64 	%rd455, %rd505;
	mov.u32 	%r1581, %r769;
	mov.u32 	%r1582, %r774;
	mov.u64 	%rd507, %rd276;
	@%p68 bra 	$L__BB11_274;
	setp.lt.s32 	%p69, %r769, %r1575;
	mov.u32 	%r1481, %r1577;
	mov.u32 	%r1482, %r1578;
	mov.u64 	%rd455, %rd505;
	mov.u32 	%r1581, %r1575;
	mov.u32 	%r1582, %r1576;
	mov.u64 	%rd507, %rd504;
	@%p69 bra 	$L__BB11_274;
	setp.lt.s64 	%p70, %rd504, %rd276;
	selp.b32 	%r1581, %r1575, %r769, %p70;
	selp.b32 	%r1582, %r1576, %r774, %p70;
	min.s64 	%rd507, %rd504, %rd276;
	mov.u32 	%r1481, %r1577;
	mov.u32 	%r1482, %r1578;
	mov.u64 	%rd455, %rd505;
$L__BB11_274:
	mov.b32 	%r826, 4;
	mov.b32 	%r827, 31;
	mov.b32 	%r828, -1;
	// begin inline asm
	shfl.sync.down.b32 %r789, %r1481, %r826, %r827, %r828;
	// end inline asm
	// begin inline asm
	shfl.sync.down.b32 %r794, %r1482, %r826, %r827, %r828;
	// end inline asm
	mov.b64 	{%r800, %r805}, %rd455;
	// begin inline asm
	shfl.sync.down.b32 %r799, %r800, %r826, %r827, %r828;
	// end inline asm
	// begin inline asm
	shfl.sync.down.b32 %r804, %r805, %r826, %r827, %r828;
	// end inline asm
	mov.b64 	%rd282, {%r799, %r804};
	// begin inline asm
	shfl.sync.down.b32 %r809, %r1581, %r826, %r827, %r828;
	// end inline asm
	// begin inline asm
	shfl.sync.down.b32 %r814, %r1582, %r826, %r827, %r828;
	// end inline asm
	mov.b64 	{%r820, %r825}, %rd507;
	// begin inline asm
	shfl.sync.down.b32 %r819, %r820, %r826, %r827, %r828;
	// end inline asm
	// begin inline asm
	shfl.sync.down.b32 %r824, %r825, %r826, %r827, %r828;
	// end inline asm
	mov.b64 	%rd283, {%r819, %r824};
	setp.gt.s32 	%p71, %r708, 27;
	mov.u32 	%r1587, %r1581;
	mov.u32 	%r1588, %r1582;
	mov.u64 	%rd510, %rd507;
	@%p71 bra 	$L__BB11_281;
	setp.lt.s32 	%p72, %r1481, %r789;
	mov.u32 	%r1583, %r1481;
	mov.u32 	%r1584, %r1482;
	mov.u64 	%rd508, %rd455;
	@%p72 bra 	$L__BB11_278;
	setp.lt.s32 	%p73, %r789, %r1481;
	mov.u32 	%r1583, %r789;
	mov.u32 	%r1584, %r794;
	mov.u64 	%rd508, %rd282;
	@%p73 bra 	$L__BB11_278;
	setp.lt.s64 	%p74, %rd455, %rd282;
	selp.b32 	%r1583, %r1481, %r789, %p74;
	selp.b32 	%r1584, %r1482, %r794, %p74;
	min.s64 	%rd508, %rd455, %rd282;
$L__BB11_278:
	setp.lt.s32 	%p75, %r1581, %r809;
	mov.u32 	%r1481, %r1583;
	mov.u32 	%r1482, %r1584;
	mov.u64 	%rd455, %rd508;
	mov.u32 	%r1587, %r809;
	mov.u32 	%r1588, %r814;
	mov.u64 	%rd510, %rd283;
	@%p75 bra 	$L__BB11_281;
	setp.lt.s32 	%p76, %r809, %r1581;
	mov.u32 	%r1481, %r1583;
	mov.u32 	%r1482, %r1584;
	mov.u64 	%rd455, %rd508;
	mov.u32 	%r1587, %r1581;
	mov.u32 	%r1588, %r1582;
	mov.u64 	%rd510, %rd507;
	@%p76 bra 	$L__BB11_281;
	setp.lt.s64 	%p77, %rd507, %rd283;
	selp.b32 	%r1587, %r1581, %r809, %p77;
	selp.b32 	%r1588, %r1582, %r814, %p77;
	min.s64 	%rd510, %rd507, %rd283;
	mov.u32 	%r1481, %r1583;
	mov.u32 	%r1482, %r1584;
	mov.u64 	%rd455, %rd508;
$L__BB11_281:
	mov.b32 	%r866, 8;
	mov.b32 	%r867, 31;
	mov.b32 	%r868, -1;
	// begin inline asm
	shfl.sync.down.b32 %r829, %r1481, %r866, %r867, %r868;
	// end inline asm
	// begin inline asm
	shfl.sync.down.b32 %r834, %r1482, %r866, %r867, %r868;
	// end inline asm
	mov.b64 	{%r840, %r845}, %rd455;
	// begin inline asm
	shfl.sync.down.b32 %r839, %r840, %r866, %r867, %r868;
	// end inline asm
	// begin inline asm
	shfl.sync.down.b32 %r844, %r845, %r866, %r867, %r868;
	// end inline asm
	mov.b64 	%rd289, {%r839, %r844};
	// begin inline asm
	shfl.sync.down.b32 %r849, %r1587, %r866, %r867, %r868;
	// end inline asm
	// begin inline asm
	shfl.sync.down.b32 %r854, %r1588, %r866, %r867, %r868;
	// end inline asm
	mov.b64 	{%r860, %r865}, %rd510;
	// begin inline asm
	shfl.sync.down.b32 %r859, %r860, %r866, %r867, %r868;
	// end inline asm
	// begin inline asm
	shfl.sync.down.b32 %r864, %r865, %r866, %r867, %r868;
	// end inline asm
	mov.b64 	%rd290, {%r859, %r864};
	setp.gt.s32 	%p78, %r708, 23;
	mov.u32 	%r1593, %r1587;
	mov.u32 	%r1594, %r1588;
	mov.u64 	%rd513, %rd510;
	@%p78 bra 	$L__BB11_288;
	setp.lt.s32 	%p79, %r1481, %r829;
	mov.u32 	%r1589, %r1481;
	mov.u32 	%r1590, %r1482;
	mov.u64 	%rd511, %rd455;
	@%p79 bra 	$L__BB11_285;
	setp.lt.s32 	%p80, %r829, %r1481;
	mov.u32 	%r1589, %r829;
	mov.u32 	%r1590, %r834;
	mov.u64 	%rd511, %rd289;
	@%p80 bra 	$L__BB11_285;
	setp.lt.s64 	%p81, %rd455, %rd289;
	selp.b32 	%r1589, %r1481, %r829, %p81;
	selp.b32 	%r1590, %r1482, %r834, %p81;
	min.s64 	%rd511, %rd455, %rd289;
$L__BB11_285:
	setp.lt.s32 	%p82, %r1587, %r849;
	mov.u32 	%r1481, %r1589;
	mov.u32 	%r1482, %r1590;
	mov.u64 	%rd455, %rd511;
	mov.u32 	%r1593, %r849;
	mov.u32 	%r1594, %r854;
	mov.u64 	%rd513, %rd290;
	@%p82 bra 	$L__BB11_288;
	setp.lt.s32 	%p83, %r849, %r1587;
	mov.u32 	%r1481, %r1589;
	mov.u32 	%r1482, %r1590;
	mov.u64 	%rd455, %rd511;
	mov.u32 	%r1593, %r1587;
	mov.u32 	%r1594, %r1588;
	mov.u64 	%rd513, %rd510;
	@%p83 bra 	$L__BB11_288;
	setp.lt.s64 	%p84, %rd510, %rd290;
	selp.b32 	%r1593, %r1587, %r849, %p84;
	selp.b32 	%r1594, %r1588, %r854, %p84;
	min.s64 	%rd513, %rd510, %rd290;
	mov.u32 	%r1481, %r1589;
	mov.u32 	%r1482, %r1590;
	mov.u64 	%rd455, %rd511;
$L__BB11_288:
	mov.b32 	%r906, 16;
	mov.b32 	%r907, 31;
	mov.b32 	%r908, -1;
	// begin inline asm
	shfl.sync.down.b32 %r869, %r1481, %r906, %r907, %r908;
	// end inline asm
	// begin inline asm
	shfl.sync.down.b32 %r874, %r1482, %r906, %r907, %r908;
	// end inline asm
	mov.b64 	{%r880, %r885}, %rd455;
	// begin inline asm
	shfl.sync.down.b32 %r879, %r880, %r906, %r907, %r908;
	// end inline asm
	// begin inline asm
	shfl.sync.down.b32 %r884, %r885, %r906, %r907, %r908;
	// end inline asm
	mov.b64 	%rd296, {%r879, %r884};
	// begin inline asm
	shfl.sync.down.b32 %r889, %r1593, %r906, %r907, %r908;
	// end inline asm
	// begin inline asm
	shfl.sync.down.b32 %r894, %r1594, %r906, %r907, %r908;
	// end inline asm
	mov.b64 	{%r900, %r905}, %rd513;
	// begin inline asm
	shfl.sync.down.b32 %r899, %r900, %r906, %r907, %r908;
	// end inline asm
	// begin inline asm
	shfl.sync.down.b32 %r904, %r905, %r906, %r907, %r908;
	// end inline asm
	mov.b64 	%rd297, {%r899, %r904};
	setp.gt.s32 	%p85, %r708, 15;
	mov.u32 	%r1628, %r1593;
	mov.u32 	%r1627, %r1594;
	mov.u64 	%rd530, %rd513;
	@%p85 bra 	$L__BB11_295;
	setp.lt.s32 	%p86, %r1481, %r869;
	mov.u32 	%r1595, %r1481;
	mov.u32 	%r1596, %r1482;
	mov.u64 	%rd514, %rd455;
	@%p86 bra 	$L__BB11_292;
	setp.lt.s32 	%p87, %r869, %r1481;
	mov.u32 	%r1595, %r869;
	mov.u32 	%r1596, %r874;
	mov.u64 	%rd514, %rd296;
	@%p87 bra 	$L__BB11_292;
	setp.lt.s64 	%p88, %rd455, %rd296;
	selp.b32 	%r1595, %r1481, %r869, %p88;
	selp.b32 	%r1596, %r1482, %r874, %p88;
	min.s64 	%rd514, %rd455, %rd296;
$L__BB11_292:
	setp.lt.s32 	%p89, %r1593, %r889;
	mov.u32 	%r1481, %r1595;
	mov.u32 	%r1482, %r1596;
	mov.u64 	%rd455, %rd514;
	mov.u32 	%r1628, %r889;
	mov.u32 	%r1627, %r894;
	mov.u64 	%rd530, %rd297;
	@%p89 bra 	$L__BB11_295;
	setp.lt.s32 	%p90, %r889, %r1593;
	mov.u32 	%r1481, %r1595;
	mov.u32 	%r1482, %r1596;
	mov.u64 	%rd455, %rd514;
	mov.u32 	%r1628, %r1593;
	mov.u32 	%r1627, %r1594;
	mov.u64 	%rd530, %rd513;
	@%p90 bra 	$L__BB11_295;
	setp.lt.s64 	%p91, %rd513, %rd297;
	selp.b32 	%r1628, %r1593, %r889, %p91;
	selp.b32 	%r1627, %r1594, %r894, %p91;
	min.s64 	%rd530, %rd513, %rd297;
	mov.u32 	%r1481, %r1595;
	mov.u32 	%r1482, %r1596;
	mov.u64 	%rd455, %rd514;
$L__BB11_295:
	setp.ne.s32 	%p92, %r708, 0;
	@%p92 bra 	$L__BB11_297;
	and.b32  	%r909, %r408, 992;
	mov.u32 	%r910, _ZN6thrust24THRUST_300001_SM_1000_NS8cuda_cub4core6detail5shmemE;
	add.s32 	%r911, %r910, %r909;
	st.shared.v2.u32 	[%r911+8], {%r1481, %r1482};
	st.shared.u64 	[%r911+16], %rd455;
	st.shared.v2.u32 	[%r911+24], {%r1628, %r1627};
	st.shared.u64 	[%r911+32], %rd530;
$L__BB11_297:
	bar.sync 	0;
	setp.ne.s32 	%p93, %r408, 0;
	@%p93 bra 	$L__BB11_340;
	ld.shared.v2.u32 	{%r593, %r594}, [_ZN6thrust24THRUST_300001_SM_1000_NS8cuda_cub4core6detail5shmemE+40];
	ld.shared.u64 	%rd303, [_ZN6thrust24THRUST_300001_SM_1000_NS8cuda_cub4core6detail5shmemE+48];
	ld.shared.v2.u32 	{%r595, %r596}, [_ZN6thrust24THRUST_300001_SM_1000_NS8cuda_cub4core6detail5shmemE+56];
	ld.shared.u64 	%rd304, [_ZN6thrust24THRUST_300001_SM_1000_NS8cuda_cub4core6detail5shmemE+64];
	setp.lt.s32 	%p94, %r1481, %r593;
	mov.u32 	%r1601, %r1481;
	mov.u32 	%r1602, %r1482;
	mov.u64 	%rd517, %rd455;
	@%p94 bra 	$L__BB11_301;
	setp.lt.s32 	%p95, %r593, %r1481;
	mov.u32 	%r1601, %r593;
	mov.u32 	%r1602, %r594;
	mov.u64 	%rd517, %rd303;
	@%p95 bra 	$L__BB11_301;
	setp.lt.s64 	%p96, %rd455, %rd303;
	selp.b32 	%r1601, %r1481, %r593, %p96;
	selp.b32 	%r1602, %r1482, %r594, %p96;
	min.s64 	%rd517, %rd455, %rd303;
$L__BB11_301:
	setp.lt.s32 	%p97, %r1628, %r595;
	mov.u32 	%r1603, %r595;
	mov.u32 	%r1604, %r596;
	mov.u64 	%rd518, %rd304;
	@%p97 bra 	$L__BB11_304;
	setp.lt.s32 	%p98, %r595, %r1628;
	mov.u32 	%r1603, %r1628;
	mov.u32 	%r1604, %r1627;
	mov.u64 	%rd518, %rd530;
	@%p98 bra 	$L__BB11_304;
	setp.lt.s64 	%p99, %rd530, %rd304;
	selp.b32 	%r1603, %r1628, %r595, %p99;
	selp.b32 	%r1604, %r1627, %r596, %p99;
	min.s64 	%rd518, %rd530, %rd304;
$L__BB11_304:
	ld.shared.v2.u32 	{%r605, %r606}, [_ZN6thrust24THRUST_300001_SM_1000_NS8cuda_cub4core6detail5shmemE+72];
	ld.shared.u64 	%rd309, [_ZN6thrust24THRUST_300001_SM_1000_NS8cuda_cub4core6detail5shmemE+80];
	ld.shared.v2.u32 	{%r607, %r608}, [_ZN6thrust24THRUST_300001_SM_1000_NS8cuda_cub4core6detail5shmemE+88];
	ld.shared.u64 	%rd310, [_ZN6thrust24THRUST_300001_SM_1000_NS8cuda_cub4core6detail5shmemE+96];
	setp.lt.s32 	%p100, %r1601, %r605;
	mov.u32 	%r1605, %r1601;
	mov.u32 	%r1606, %r1602;
	mov.u64 	%rd519, %rd517;
	@%p100 bra 	$L__BB11_307;
	setp.lt.s32 	%p101, %r605, %r1601;
	mov.u32 	%r1605, %r605;
	mov.u32 	%r1606, %r606;
	mov.u64 	%rd519, %rd309;
	@%p101 bra 	$L__BB11_307;
	setp.lt.s64 	%p102, %rd517, %rd309;
	selp.b32 	%r1605, %r1601, %r605, %p102;
	selp.b32 	%r1606, %r1602, %r606, %p102;
	min.s64 	%rd519, %rd517, %rd309;
$L__BB11_307:
	setp.lt.s32 	%p103, %r1603, %r607;
	mov.u32 	%r1607, %r607;
	mov.u32 	%r1608, %r608;
	mov.u64 	%rd520, %rd310;
	@%p103 bra 	$L__BB11_310;
	setp.lt.s32 	%p104, %r607, %r1603;
	mov.u32 	%r1607, %r1603;
	mov.u32 	%r1608, %r1604;
	mov.u64 	%rd520, %rd518;
	@%p104 bra 	$L__BB11_310;
	setp.lt.s64 	%p105, %rd518, %rd310;
	selp.b32 	%r1607, %r1603, %r607, %p105;
	selp.b32 	%r1608, %r1604, %r608, %p105;
	min.s64 	%rd520, %rd518, %rd310;
$L__BB11_310:
	ld.shared.v2.u32 	{%r617, %r618}, [_ZN6thrust24THRUST_300001_SM_1000_NS8cuda_cub4core6detail5shmemE+104];
	ld.shared.u64 	%rd315, [_ZN6thrust24THRUST_300001_SM_1000_NS8cuda_cub4core6detail5shmemE+112];
	ld.shared.v2.u32 	{%r619, %r620}, [_ZN6thrust24THRUST_300001_SM_1000_NS8cuda_cub4core6detail5shmemE+120];
	ld.shared.u64 	%rd316, [_ZN6thrust24THRUST_300001_SM_1000_NS8cuda_cub4core6detail5shmemE+128];
	setp.lt.s32 	%p106, %r1605, %r617;
	mov.u32 	%r1609, %r1605;
	mov.u32 	%r1610, %r1606;
	mov.u64 	%rd521, %rd519;
	@%p106 bra 	$L__BB11_313;
	setp.lt.s32 	%p107, %r617, %r1605;
	mov.u32 	%r1609, %r617;
	mov.u32 	%r1610, %r618;
	mov.u64 	%rd521, %rd315;
	@%p107 bra 	$L__BB11_313;
	setp.lt.s64 	%p108, %rd519, %rd315;
	selp.b32 	%r1609, %r1605, %r617, %p108;
	selp.b32 	%r1610, %r1606, %r618, %p108;
	min.s64 	%rd521, %rd519, %rd315;
$L__BB11_313:
	setp.lt.s32 	%p109, %r1607, %r619;
	mov.u32 	%r1611, %r619;
	mov.u32 	%r1612, %r620;
	mov.u64 	%rd522, %rd316;
	@%p109 bra 	$L__BB11_316;
	setp.lt.s32 	%p110, %r619, %r1607;
	mov.u32 	%r1611, %r1607;
	mov.u32 	%r1612, %r1608;
	mov.u64 	%rd522, %rd520;
	@%p110 bra 	$L__BB11_316;
	setp.lt.s64 	%p111, %rd520, %rd316;
	selp.b32 	%r1611, %r1607, %r619, %p111;
	selp.b32 	%r1612, %r1608, %r620, %p111;
	min.s64 	%rd522, %rd520, %rd316;
$L__BB11_316:
	ld.shared.v2.u32 	{%r629, %r630}, [_ZN6thrust24THRUST_300001_SM_1000_NS8cuda_cub4core6detail5shmemE+136];
	ld.shared.u64 	%rd321, [_ZN6thrust24THRUST_300001_SM_1000_NS8cuda_cub4core6detail5shmemE+144];
	ld.shared.v2.u32 	{%r631, %r632}, [_ZN6thrust24THRUST_300001_SM_1000_NS8cuda_cub4core6detail5shmemE+152];
	ld.shared.u64 	%rd322, [_ZN6thrust24THRUST_300001_SM_1000_NS8cuda_cub4core6detail5shmemE+160];
	setp.lt.s32 	%p112, %r1609, %r629;
	mov.u32 	%r1613, %r1609;
	mov.u32 	%r1614, %r1610;
	mov.u64 	%rd523, %rd521;
	@%p112 bra 	$L__BB11_319;
	setp.lt.s32 	%p113, %r629, %r1609;
	mov.u32 	%r1613, %r629;
	mov.u32 	%r1614, %r630;
	mov.u64 	%rd523, %rd321;
	@%p113 bra 	$L__BB11_319;
	setp.lt.s64 	%p114, %rd521, %rd321;
	selp.b32 	%r1613, %r1609, %r629, %p114;
	selp.b32 	%r1614, %r1610, %r630, %p114;
	min.s64 	%rd523, %rd521, %rd321;
$L__BB11_319:
	setp.lt.s32 	%p115, %r1611, %r631;
	mov.u32 	%r1615, %r631;
	mov.u32 	%r1616, %r632;
	mov.u64 	%rd524, %rd322;
	@%p115 bra 	$L__BB11_322;
	setp.lt.s32 	%p116, %r631, %r1611;
	mov.u32 	%r1615, %r1611;
	mov.u32 	%r1616, %r1612;
	mov.u64 	%rd524, %rd522;
	@%p116 bra 	$L__BB11_322;
	setp.lt.s64 	%p117, %rd522, %rd322;
	selp.b32 	%r1615, %r1611, %r631, %p117;
	selp.b32 	%r1616, %r1612, %r632, %p117;
	min.s64 	%rd524, %rd522, %rd322;
$L__BB11_322:
	ld.shared.v2.u32 	{%r641, %r642}, [_ZN6thrust24THRUST_300001_SM_1000_NS8cuda_cub4core6detail5shmemE+168];
	ld.shared.u64 	%rd327, [_ZN6thrust24THRUST_300001_SM_1000_NS8cuda_cub4core6detail5shmemE+176];
	ld.shared.v2.u32 	{%r643, %r644}, [_ZN6thrust24THRUST_300001_SM_1000_NS8cuda_cub4core6detail5shmemE+184];
	ld.shared.u64 	%rd328, [_ZN6thrust24THRUST_300001_SM_1000_NS8cuda_cub4core6detail5shmemE+192];
	setp.lt.s32 	%p118, %r1613, %r641;
	mov.u32 	%r1617, %r1613;
	mov.u32 	%r1618, %r1614;
	mov.u64 	%rd525, %rd523;
	@%p118 bra 	$L__BB11_325;
	setp.lt.s32 	%p119, %r641, %r1613;
	mov.u32 	%r1617, %r641;
	mov.u32 	%r1618, %r642;
	mov.u64 	%rd525, %rd327;
	@%p119 bra 	$L__BB11_325;
	setp.lt.s64 	%p120, %rd523, %rd327;
	selp.b32 	%r1617, %r1613, %r641, %p120;
	selp.b32 	%r1618, %r1614, %r642, %p120;
	min.s64 	%rd525, %rd523, %rd327;
$L__BB11_325:
	setp.lt.s32 	%p121, %r1615, %r643;
	mov.u32 	%r1619, %r643;
	mov.u32 	%r1620, %r644;
	mov.u64 	%rd526, %rd328;
	@%p121 bra 	$L__BB11_328;
	setp.lt.s32 	%p122, %r643, %r1615;
	mov.u32 	%r1619, %r1615;
	mov.u32 	%r1620, %r1616;
	mov.u64 	%rd526, %rd524;
	@%p122 bra 	$L__BB11_328;
	setp.lt.s64 	%p123, %rd524, %rd328;
	selp.b32 	%r1619, %r1615, %r643, %p123;
	selp.b32 	%r1620, %r1616, %r644, %p123;
	min.s64 	%rd526, %rd524, %rd328;
$L__BB11_328:
	ld.shared.v2.u32 	{%r653, %r654}, [_ZN6thrust24THRUST_300001_SM_1000_NS8cuda_cub4core6detail5shmemE+200];
	ld.shared.u64 	%rd333, [_ZN6thrust24THRUST_300001_SM_1000_NS8cuda_cub4core6detail5shmemE+208];
	ld.shared.v2.u32 	{%r655, %r656}, [_ZN6thrust24THRUST_300001_SM_1000_NS8cuda_cub4core6detail5shmemE+216];
	ld.shared.u64 	%rd334, [_ZN6thrust24THRUST_300001_SM_1000_NS8cuda_cub4core6detail5shmemE+224];
	setp.lt.s32 	%p124, %r1617, %r653;
	mov.u32 	%r1621, %r1617;
	mov.u32 	%r1622, %r1618;
	mov.u64 	%rd527, %rd525;
	@%p124 bra 	$L__BB11_331;
	setp.lt.s32 	%p125, %r653, %r1617;
	mov.u32 	%r1621, %r653;
	mov.u32 	%r1622, %r654;
	mov.u64 	%rd527, %rd333;
	@%p125 bra 	$L__BB11_331;
	setp.lt.s64 	%p126, %rd525, %rd333;
	selp.b32 	%r1621, %r1617, %r653, %p126;
	selp.b32 	%r1622, %r1618, %r654, %p126;
	min.s64 	%rd527, %rd525, %rd333;
$L__BB11_331:
	setp.lt.s32 	%p127, %r1619, %r655;
	mov.u32 	%r1623, %r655;
	mov.u32 	%r1624, %r656;
	mov.u64 	%rd528, %rd334;
	@%p127 bra 	$L__BB11_334;
	setp.lt.s32 	%p128, %r655, %r1619;
	mov.u32 	%r1623, %r1619;
	mov.u32 	%r1624, %r1620;
	mov.u64 	%rd528, %rd526;
	@%p128 bra 	$L__BB11_334;
	setp.lt.s64 	%p129, %rd526, %rd334;
	selp.b32 	%r1623, %r1619, %r655, %p129;
	selp.b32 	%r1624, %r1620, %r656, %p129;
	min.s64 	%rd528, %rd526, %rd334;
$L__BB11_334:
	ld.shared.v2.u32 	{%r665, %r666}, [_ZN6thrust24THRUST_300001_SM_1000_NS8cuda_cub4core6detail5shmemE+232];
	ld.shared.u64 	%rd339, [_ZN6thrust24THRUST_300001_SM_1000_NS8cuda_cub4core6detail5shmemE+240];
	ld.shared.v2.u32 	{%r667, %r668}, [_ZN6thrust24THRUST_300001_SM_1000_NS8cuda_cub4core6detail5shmemE+248];
	ld.shared.u64 	%rd340, [_ZN6thrust24THRUST_300001_SM_1000_NS8cuda_cub4core6detail5shmemE+256];
	setp.lt.s32 	%p130, %r1621, %r665;
	mov.u32 	%r1481, %r1621;
	mov.u32 	%r1482, %r1622;
	mov.u64 	%rd455, %rd527;
	@%p130 bra 	$L__BB11_337;
	setp.lt.s32 	%p131, %r665, %r1621;
	mov.u32 	%r1481, %r665;
	mov.u32 	%r1482, %r666;
	mov.u64 	%rd455, %rd339;
	@%p131 bra 	$L__BB11_337;
	setp.lt.s64 	%p132, %rd527, %rd339;
	selp.b32 	%r1481, %r1621, %r665, %p132;
	selp.b32 	%r1482, %r1622, %r666, %p132;
	min.s64 	%rd455, %rd527, %rd339;
$L__BB11_337:
	setp.lt.s32 	%p133, %r1623, %r667;
	mov.u64 	%rd530, %rd340;
	mov.u32 	%r1627, %r668;
	mov.u32 	%r1628, %r667;
	@%p133 bra 	$L__BB11_340;
	setp.lt.s32 	%p134, %r667, %r1623;
	mov.u64 	%rd530, %rd528;
	mov.u32 	%r1627, %r1624;
	mov.u32 	%r1628, %r1623;
	@%p134 bra 	$L__BB11_340;
	setp.lt.s64 	%p135, %rd528, %rd340;
	selp.b32 	%r1628, %r1623, %r667, %p135;
	selp.b32 	%r1627, %r1624, %r668, %p135;
	min.s64 	%rd530, %rd528, %rd340;
$L__BB11_340:
	mov.u32 	%r1339, %tid.x;
	setp.ne.s32 	%p339, %r1339, 0;
	@%p339 bra 	$L__BB11_342;
	ld.param.u64 	%rd384, [_ZN6thrust24THRUST_300001_SM_1000_NS8cuda_cub4core6detail13_kernel_agentINS1_8__reduce11ReduceAgentINS0_18transform_iteratorINS1_9__extrema12arg_minmax_fI9key_valuel17compare_key_valueE15duplicate_tupleENS0_12zip_iteratorIN4cuda3std3__45tupleIJNS0_6detail15normal_iteratorINS0_10device_ptrISA_EEEENS0_17counting_iteratorIlNS0_11use_defaultESP_SP_EEEEEEENSI_IJNSI_IJSA_lEEEST_EEESU_EEPSU_SU_lSC_EEJSV_SW_lSC_EEEvDpT0__param_1];
	cvta.to.global.u64 	%rd383, %rd384;
	st.global.u32 	[%rd383], %r1481;
	st.global.u32 	[%rd383+4], %r1482;
	st.global.u64 	[%rd383+8], %rd455;
	st.global.u32 	[%rd383+16], %r1628;
	st.global.u32 	[%rd383+20], %r1627;
	st.global.u64 	[%rd383+24], %rd530;
$L__BB11_342:
	ret;

}
	// .globl	_ZN6thrust24THRUST_300001_SM_1000_NS8cuda_cub4core6detail13_kernel_agentINS1_8__reduce11ReduceAgentINS0_18transform_iteratorINS1_9__extrema12arg_minmax_fI9key_valuel17compare_key_valueE15duplicate_tupleENS0_12zip_iteratorIN4cuda3std3__45tupleIJNS0_6detail15normal_iteratorINS0_10device_ptrISA_EEEENS0_17counting_iteratorIlNS0_11use_defaultESP_SP_EEEEEEENSI_IJNSI_IJSA_lEEEST_EEESU_EEPSU_SU_lSC_EEJSV_SW_lN3cub18CUB_300001_SM_100013GridEvenShareIlEENSZ_9GridQueueIyEESC_EEEvDpT0_
.visible .entry _ZN6thrust24THRUST_300001_SM_1000_NS8cuda_cub4core6detail13_kernel_agentINS1_8__reduce11ReduceAgentINS0_18transform_iteratorINS1_9__extrema12arg_minmax_fI9key_valuel17compare_key_valueE15duplicate_tupleENS0_12zip_iteratorIN4cuda3std3__45tupleIJNS0_6detail15normal_iteratorINS0_10device_ptrISA_EEEENS0_17counting_iteratorIlNS0_11use_defaultESP_SP_EEEEEEENSI_IJNSI_IJSA_lEEEST_EEESU_EEPSU_SU_lSC_EEJSV_SW_lN3cub18CUB_300001_SM_100013GridEvenShareIlEENSZ_9GridQueueIyEESC_EEEvDpT0_(
	.param .align 8 .b8 _ZN6thrust24THRUST_300001_SM_1000_NS8cuda_cub4core6detail13_kernel_agentINS1_8__reduce11ReduceAgentINS0_18transform_iteratorINS1_9__extrema12arg_minmax_fI9key_valuel17compare_key_valueE15duplicate_tupleENS0_12zip_iteratorIN4cuda3std3__45tupleIJNS0_6detail15normal_iteratorINS0_10device_ptrISA_EEEENS0_17counting_iteratorIlNS0_11use_defaultESP_SP_EEEEEEENSI_IJNSI_IJSA_lEEEST_EEESU_EEPSU_SU_lSC_EEJSV_SW_lN3cub18CUB_300001_SM_100013GridEvenShareIlEENSZ_9GridQueueIyEESC_EEEvDpT0__param_0[24],
	.param .u64 .ptr .align 1 _ZN6thrust24THRUST_300001_SM_1000_NS8cuda_cub4core6detail13_kernel_agentINS1_8__reduce11ReduceAgentINS0_18transform_iteratorINS1_9__extrema12arg_minmax_fI9key_valuel17compare_key_valueE15duplicate_tupleENS0_12zip_iteratorIN4cuda3std3__45tupleIJNS0_6detail15normal_iteratorINS0_10device_ptrISA_EEEENS0_17counting_iteratorIlNS0_11use_defaultESP_SP_EEEEEEENSI_IJNSI_IJSA_lEEEST_EEESU_EEPSU_SU_lSC_EEJSV_SW_lN3cub18CUB_300001_SM_100013GridEvenShareIlEENSZ_9GridQueueIyEESC_EEEvDpT0__param_1,
	.param .u64 _ZN6thrust24THRUST_300001_SM_1000_NS8cuda_cub4core6detail13_kernel_agentINS1_8__reduce11ReduceAgentINS0_18transform_iteratorINS1_9__extrema12arg_minmax_fI9key_valuel17compare_key_valueE15duplicate_tupleENS0_12zip_iteratorIN4cuda3std3__45tupleIJNS0_6detail15normal_iteratorINS0_10device_ptrISA_EEEENS0_17counting_iteratorIlNS0_11use_defaultESP_SP_EEEEEEENSI_IJNSI_IJSA_lEEEST_EEESU_EEPSU_SU_lSC_EEJSV_SW_lN3cub18CUB_300001_SM_100013GridEvenShareIlEENSZ_9GridQueueIyEESC_EEEvDpT0__param_2,
	.param .align 8 .b8 _ZN6thrust24THRUST_300001_SM_1000_NS8cuda_cub4core6detail13_kernel_agentINS1_8__reduce11ReduceAgentINS0_18transform_iteratorINS1_9__extrema12arg_minmax_fI9key_valuel17compare_key_valueE15duplicate_tupleENS0_12zip_iteratorIN4cuda3std3__45tupleIJNS0_6detail15normal_iteratorINS0_10device_ptrISA_EEEENS0_17counting_iteratorIlNS0_11use_defaultESP_SP_EEEEEEENSI_IJNSI_IJSA_lEEEST_EEESU_EEPSU_SU_lSC_EEJSV_SW_lN3cub18CUB_300001_SM_100013GridEvenShareIlEENSZ_9GridQueueIyEESC_EEEvDpT0__param_3[72],
	.param .align 8 .b8 _ZN6thrust24THRUST_300001_SM_1000_NS8cuda_cub4core6detail13_kernel_agentINS1_8__reduce11ReduceAgentINS0_18transform_iteratorINS1_9__extrema12arg_minmax_fI9key_valuel17compare_key_valueE15duplicate_tupleENS0_12zip_iteratorIN4cuda3std3__45tupleIJNS0_6detail15normal_iteratorINS0_10device_ptrISA_EEEENS0_17counting_iteratorIlNS0_11use_defaultESP_SP_EEEEEEENSI_IJNSI_IJSA_lEEEST_EEESU_EEPSU_SU_lSC_EEJSV_SW_lN3cub18CUB_300001_SM_100013GridEvenShareIlEENSZ_9GridQueueIyEESC_EEEvDpT0__param_4[8],
	.param .align 1 .b8 _ZN6thrust24THRUST_300001_SM_1000_NS8cuda_cub4core6detail13_kernel_agentINS1_8__reduce11ReduceAgentINS0_18transform_iteratorINS1_9__extrema12arg_minmax_fI9key_valuel17compare_key_valueE15duplicate_tupleENS0_12zip_iteratorIN4cuda3std3__45tupleIJNS0_6detail15normal_iteratorINS0_10device_ptrISA_EEEENS0_17counting_iteratorIlNS0_11use_defaultESP_SP_EEEEEEENSI_IJNSI_IJSA_lEEEST_EEESU_EEPSU_SU_lSC_EEJSV_SW_lN3cub18CUB_300001_SM_100013GridEvenShareIlEENSZ_9GridQueueIyEESC_EEEvDpT0__param_5[1]
)
.maxntid 256
{
	.reg .pred 	%p<342>;
	.reg .b16 	%rs<9>;
	.reg .b32 	%r<1639>;
	.reg .b64 	%rd<552>;

	ld.param.u64 	%rd349, [_ZN6thrust24THRUST_300001_SM_1000_NS8cuda_cub4core6detail13_kernel_agentINS1_8__reduce11ReduceAgentINS0_18transform_iteratorINS1_9__extrema12arg_minmax_fI9key_valuel17compare_key_valueE15duplicate_tupleENS0_12zip_iteratorIN4cuda3std3__45tupleIJNS0_6detail15normal_iteratorINS0_10device_ptrISA_EEEENS0_17counting_iteratorIlNS0_11use_defaultESP_SP_EEEEEEENSI_IJNSI_IJSA_lEEEST_EEESU_EEPSU_SU_lSC_EEJSV_SW_lN3cub18CUB_300001_SM_100013GridEvenShareIlEENSZ_9GridQueueIyEESC_EEEvDpT0__param_0+8];
	ld.param.u64 	%rd348, [_ZN6thrust24THRUST_300001_SM_1000_NS8cuda_cub4core6detail13_kernel_agentINS1_8__reduce11ReduceAgentINS0_18transform_iteratorINS1_9__extrema12arg_minmax_fI9key_valuel17compare_key_valueE15duplicate_tupleENS0_12zip_iteratorIN4cuda3std3__45tupleIJNS0_6detail15normal_iteratorINS0_10device_ptrISA_EEEENS0_17counting_iteratorIlNS0_11use_defaultESP_SP_EEEEEEENSI_IJNSI_IJSA_lEEEST_EEESU_EEPSU_SU_lSC_EEJSV_SW_lN3cub18CUB_300001_SM_100013GridEvenShareIlEENSZ_9GridQueueIyEESC_EEEvDpT0__param_0];
	ld.param.u64 	%rd352, [_ZN6thrust24THRUST_300001_SM_1000_NS8cuda_cub4core6detail13_kernel_agentINS1_8__reduce11ReduceAgentINS0_18transform_iteratorINS1_9__extrema12arg_minmax_fI9key_valuel17compare_key_valueE15duplicate_tupleENS0_12zip_iteratorIN4cuda3std3__45tupleIJNS0_6detail15normal_iteratorINS0_10device_ptrISA_EEEENS0_17counting_iteratorIlNS0_11use_defaultESP_SP_EEEEEEENSI_IJNSI_IJSA_lEEEST_EEESU_EEPSU_SU_lSC_EEJSV_SW_lN3cub18CUB_300001_SM_100013GridEvenShareIlEENSZ_9GridQueueIyEESC_EEEvDpT0__param_4];
	ld.param.u64 	%rd351, [_ZN6thrust24THRUST_300001_SM_1000_NS8cuda_cub4core6detail13_kernel_agentINS1_8__reduce11ReduceAgentINS0_18transform_iteratorINS1_9__extrema12arg_minmax_fI9key_valuel17compare_key_valueE15duplicate_tupleENS0_12zip_iteratorIN4cuda3std3__45tupleIJNS0_6detail15normal_iteratorINS0_10device_ptrISA_EEEENS0_17counting_iteratorIlNS0_11use_defaultESP_SP_EEEEEEENSI_IJNSI_IJSA_lEEEST_EEESU_EEPSU_SU_lSC_EEJSV_SW_lN3cub18CUB_300001_SM_100013GridEvenShareIlEENSZ_9GridQueueIyEESC_EEEvDpT0__param_2];
	cvta.to.global.u64 	%rd1, %rd352;
	cvta.to.global.u64 	%rd2, %rd348;
	mov.u32 	%r1, %ctaid.x;
	shl.b32 	%r691, %r1, 9;
	cvt.u64.u32 	%rd4, %r691;
	mov.u32 	%r692, %nctaid.x;
	shl.b32 	%r693, %r692, 9;
	cvt.u64.u32 	%rd5, %r693;
	add.s64 	%rd353, %rd4, 512;
	setp.le.s64 	%p1, %rd353, %rd351;
	@%p1 bra 	$L__BB12_208;
	cvt.u32.u64 	%r918, %rd4;
	cvt.u32.u64 	%r2, %rd351;
	sub.s32 	%r3, %r2, %r918;
	mov.u32 	%r4, %tid.x;
	setp.ge.s32 	%p138, %r4, %r3;
	mov.b32 	%r1389, 0;
	mov.b64 	%rd425, 0;
	mov.u32 	%r1390, %r1389;
	mov.u32 	%r1361, %r4;
	@%p138 bra 	$L__BB12_3;
	cvt.u64.u32 	%rd383, %r4;
	add.s64 	%rd384, %rd4, %rd383;
	shl.b64 	%rd385, %rd384, 3;
	add.s64 	%rd386, %rd2, %rd385;
	add.s64 	%rd425, %rd349, %rd384;
	ld.global.u32 	%r1390, [%rd386];
	ld.global.u32 	%r1389, [%rd386+4];
	add.s32 	%r1361, %r4, 256;
$L__BB12_3:
	setp.ge.s32 	%p139, %r1361, %r3;
	mov.u64 	%rd424, %rd425;
	mov.u32 	%r1387, %r1389;
	mov.u32 	%r1388, %r1390;
	@%p139 bra 	$L__BB12_40;
	not.b32 	%r921, %r1361;
	add.s32 	%r922, %r921, %r2;
	sub.s32 	%r11, %r922, %r918;
	and.b32  	%r923, %r11, 768;
	setp.eq.s32 	%p140, %r923, 768;
	mov.u32 	%r1388, %r1390;
	mov.u32 	%r1387, %r1389;
	mov.u64 	%rd424, %rd425;
	@%p140 bra 	$L__BB12_13;
	cvt.u64.u32 	%rd388, %r1361;
	add.s64 	%rd389, %rd388, %rd4;
	add.s64 	%rd407, %rd389, %rd349;
	shl.b64 	%rd390, %rd389, 3;
	add.s64 	%rd391, %rd390, %rd2;
	add.s64 	%rd406, %rd391, 4;
	shr.u32 	%r924, %r11, 8;
	add.s32 	%r925, %r924, 1;
	and.b32  	%r926, %r925, 3;
	neg.s32 	%r1351, %r926;
	mov.u32 	%r1388, %r1390;
	mov.u32 	%r1387, %r1389;
	mov.u64 	%rd424, %rd425;
$L__BB12_6:
	.pragma "nounroll";
	mov.u64 	%rd13, %rd425;
	mov.u32 	%r18, %r1389;
	mov.u32 	%r17, %r1390;
	mov.u64 	%rd12, %rd424;
	mov.u32 	%r16, %r1387;
	mov.u32 	%r15, %r1388;
	ld.global.u32 	%r19, [%rd406+-4];
	ld.global.u32 	%r20, [%rd406];
	setp.lt.s32 	%p141, %r15, %r19;
	@%p141 bra 	$L__BB12_9;
	setp.lt.s32 	%p142, %r19, %r15;
	mov.u64 	%rd424, %rd407;
	mov.u32 	%r1387, %r20;
	mov.u32 	%r1388, %r19;
	@%p142 bra 	$L__BB12_9;
	setp.lt.s64 	%p143, %rd12, %rd407;
	min.s64 	%rd424, %rd12, %rd407;
	selp.b32 	%r1387, %r16, %r20, %p143;
	selp.b32 	%r1388, %r15, %r19, %p143;
$L__BB12_9:
	setp.lt.s32 	%p144, %r17, %r19;
	mov.u64 	%rd425, %rd407;
	mov.u32 	%r1389, %r20;
	mov.u32 	%r1390, %r19;
	@%p144 bra 	$L__BB12_12;
	setp.lt.s32 	%p145, %r19, %r17;
	mov.u64 	%rd425, %rd13;
	mov.u32 	%r1389, %r18;
	mov.u32 	%r1390, %r17;
	@%p145 bra 	$L__BB12_12;
	setp.lt.s64 	%p146, %rd13, %rd407;
	min.s64 	%rd425, %rd13, %rd407;
	selp.b32 	%r1389, %r18, %r20, %p146;
	selp.b32 	%r1390, %r17, %r19, %p146;
$L__BB12_12:
	add.s32 	%r1361, %r1361, 256;
	add.s64 	%rd407, %rd407, 256;
	add.s64 	%rd406, %rd406, 2048;
	add.s32 	%r1351, %r1351, 1;
	setp.ne.s32 	%p147, %r1351, 0;
	@%p147 bra 	$L__BB12_6;
$L__BB12_13:
	setp.lt.u32 	%p148, %r11, 768;
	@%p148 bra 	$L__BB12_40;
	add.s32 	%r1370, %r1361, 512;
$L__BB12_15:
	mov.u32 	%r41, %r1370;
	add.s32 	%r927, %r41, -512;
	cvt.s64.s32 	%rd392, %r927;
	add.s64 	%rd393, %rd392, %rd4;
	shl.b64 	%rd394, %rd393, 3;
	add.s64 	%rd26, %rd2, %rd394;
	add.s64 	%rd27, %rd393, %rd349;
	ld.global.u32 	%r46, [%rd26];
	ld.global.u32 	%r47, [%rd26+4];
	setp.lt.s32 	%p149, %r1388, %r46;
	mov.u64 	%rd418, %rd424;
	mov.u32 	%r1375, %r1387;
	mov.u32 	%r1376, %r1388;
	@%p149 bra 	$L__BB12_18;
	setp.lt.s32 	%p150, %r46, %r1388;
	mov.u64 	%rd418, %rd27;
	mov.u32 	%r1375, %r47;
	mov.u32 	%r1376, %r46;
	@%p150 bra 	$L__BB12_18;
	setp.lt.s64 	%p151, %rd424, %rd27;
	min.s64 	%rd418, %rd424, %rd27;
	selp.b32 	%r1375, %r1387, %r47, %p151;
	selp.b32 	%r1376, %r1388, %r46, %p151;
$L__BB12_18:
	setp.lt.s32 	%p152, %r1390, %r46;
	mov.u64 	%rd419, %rd27;
	mov.u32 	%r1377, %r47;
	mov.u32 	%r1378, %r46;
	@%p152 bra 	$L__BB12_21;
	setp.lt.s32 	%p153, %r46, %r1390;
	mov.u64 	%rd419, %rd425;
	mov.u32 	%r1377, %r1389;
	mov.u32 	%r1378, %r1390;
	@%p153 bra 	$L__BB12_21;
	setp.lt.s64 	%p154, %rd425, %rd27;
	min.s64 	%rd419, %rd425, %rd27;
	selp.b32 	%r1377, %r1389, %r47, %p154;
	selp.b32 	%r1378, %r1390, %r46, %p154;
$L__BB12_21:
	add.s32 	%r928, %r41, -256;
	cvt.s64.s32 	%rd395, %r928;
	add.s64 	%rd396, %rd395, %rd4;
	add.s64 	%rd32, %rd396, %rd349;
	ld.global.u32 	%r56, [%rd26+2048];
	ld.global.u32 	%r57, [%rd26+2052];
	setp.lt.s32 	%p155, %r1376, %r56;
	mov.u64 	%rd420, %rd418;
	mov.u32 	%r1379, %r1375;
	mov.u32 	%r1380, %r1376;
	@%p155 bra 	$L__BB12_24;
	setp.lt.s32 	%p156, %r56, %r1376;
	mov.u64 	%rd420, %rd32;
	mov.u32 	%r1379, %r57;
	mov.u32 	%r1380, %r56;
	@%p156 bra 	$L__BB12_24;
	setp.lt.s64 	%p157, %rd418, %rd32;
	min.s64 	%rd420, %rd418, %rd32;
	selp.b32 	%r1379, %r1375, %r57, %p157;
	selp.b32 	%r1380, %r1376, %r56, %p157;
$L__BB12_24:
	setp.lt.s32 	%p158, %r1378, %r56;
	mov.u64 	%rd421, %rd32;
	mov.u32 	%r1381, %r57;
	mov.u32 	%r1382, %r56;
	@%p158 bra 	$L__BB12_27;
	setp.lt.s32 	%p159, %r56, %r1378;
	mov.u64 	%rd421, %rd419;
	mov.u32 	%r1381, %r1377;
	mov.u32 	%r1382, %r1378;
	@%p159 bra 	$L__BB12_27;
	setp.lt.s64 	%p160, %rd419, %rd32;
	min.s64 	%rd421, %rd419, %rd32;
	selp.b32 	%r1381, %r1377, %r57, %p160;
	selp.b32 	%r1382, %r1378, %r56, %p160;
$L__BB12_27:
	cvt.s64.s32 	%rd397, %r41;
	add.s64 	%rd398, %rd397, %rd4;
	add.s64 	%rd37, %rd398, %rd349;
	ld.global.u32 	%r66, [%rd26+4096];
	ld.global.u32 	%r67, [%rd26+4100];
	setp.lt.s32 	%p161, %r1380, %r66;
	mov.u64 	%rd422, %rd420;
	mov.u32 	%r1383, %r1379;
	mov.u32 	%r1384, %r1380;
	@%p161 bra 	$L__BB12_30;
	setp.lt.s32 	%p162, %r66, %r1380;
	mov.u64 	%rd422, %rd37;
	mov.u32 	%r1383, %r67;
	mov.u32 	%r1384, %r66;
	@%p162 bra 	$L__BB12_30;
	setp.lt.s64 	%p163, %rd420, %rd37;
	min.s64 	%rd422, %rd420, %rd37;
	selp.b32 	%r1383, %r1379, %r67, %p163;
	selp.b32 	%r1384, %r1380, %r66, %p163;
$L__BB12_30:
	setp.lt.s32 	%p164, %r1382, %r66;
	mov.u64 	%rd423, %rd37;
	mov.u32 	%r1385, %r67;
	mov.u32 	%r1386, %r66;
	@%p164 bra 	$L__BB12_33;
	setp.lt.s32 	%p165, %r66, %r1382;
	mov.u64 	%rd423, %rd421;
	mov.u32 	%r1385, %r1381;
	mov.u32 	%r1386, %r1382;
	@%p165 bra 	$L__BB12_33;
	setp.lt.s64 	%p166, %rd421, %rd37;
	min.s64 	%rd423, %rd421, %rd37;
	selp.b32 	%r1385, %r1381, %r67, %p166;
	selp.b32 	%r1386, %r1382, %r66, %p166;
$L__BB12_33:
	add.s32 	%r929, %r41, 256;
	cvt.s64.s32 	%rd399, %r929;
	add.s64 	%rd400, %rd399, %rd4;
	add.s64 	%rd42, %rd400, %rd349;
	ld.global.u32 	%r76, [%rd26+6144];
	ld.global.u32 	%r77, [%rd26+6148];
	setp.lt.s32 	%p167, %r1384, %r76;
	mov.u64 	%rd424, %rd422;
	mov.u32 	%r1387, %r1383;
	mov.u32 	%r1388, %r1384;
	@%p167 bra 	$L__BB12_36;
	setp.lt.s32 	%p168, %r76, %r1384;
	mov.u64 	%rd424, %rd42;
	mov.u32 	%r1387, %r77;
	mov.u32 	%r1388, %r76;
	@%p168 bra 	$L__BB12_36;
	setp.lt.s64 	%p169, %rd422, %rd42;
	min.s64 	%rd424, %rd422, %rd42;
	selp.b32 	%r1387, %r1383, %r77, %p169;
	selp.b32 	%r1388, %r1384, %r76, %p169;
$L__BB12_36:
	setp.lt.s32 	%p170, %r1386, %r76;
	mov.u64 	%rd425, %rd42;
	mov.u32 	%r1389, %r77;
	mov.u32 	%r1390, %r76;
	@%p170 bra 	$L__BB12_39;
	setp.lt.s32 	%p171, %r76, %r1386;
	mov.u64 	%rd425, %rd423;
	mov.u32 	%r1389, %r1385;
	mov.u32 	%r1390, %r1386;
	@%p171 bra 	$L__BB12_39;
	setp.lt.s64 	%p172, %rd423, %rd42;
	min.s64 	%rd425, %rd423, %rd42;
	selp.b32 	%r1389, %r1385, %r77, %p172;
	selp.b32 	%r1390, %r1386, %r76, %p172;
$L__BB12_39:
	add.s32 	%r1370, %r41, 1024;
	add.s32 	%r930, %r41, 512;
	setp.lt.s32 	%p173, %r930, %r3;
	@%p173 bra 	$L__BB12_15;
$L__BB12_40:
	setp.lt.s32 	%p174, %r3, 256;
	@%p174 bra 	$L__BB12_121;
	// begin inline asm
	mov.u32 %r1143, %laneid;
	// end inline asm
	mov.b32 	%r1181, 1;
	mov.b32 	%r1182, 31;
	mov.b32 	%r1183, -1;
	// begin inline asm
	shfl.sync.down.b32 %r1144, %r1388, %r1181, %r1182, %r1183;
	// end inline asm
	// begin inline asm
	shfl.sync.down.b32 %r1149, %r1387, %r1181, %r1182, %r1183;
	// end inline asm
	mov.b64 	{%r1155, %r1160}, %rd424;
	// begin inline asm
	shfl.sync.down.b32 %r1154, %r1155, %r1181, %r1182, %r1183;
	// end inline asm
	// begin inline asm
	shfl.sync.down.b32 %r1159, %r1160, %r1181, %r1182, %r1183;
	// end inline asm
	mov.b64 	%rd49, {%r1154, %r1159};
	// begin inline asm
	shfl.sync.down.b32 %r1164, %r1390, %r1181, %r1182, %r1183;
	// end inline asm
	// begin inline asm
	shfl.sync.down.b32 %r1169, %r1389, %r1181, %r1182, %r1183;
	// end inline asm
	mov.b64 	{%r1175, %r1180}, %rd425;
	// begin inline asm
	shfl.sync.down.b32 %r1174, %r1175, %r1181, %r1182, %r1183;
	// end inline asm
	// begin inline asm
	shfl.sync.down.b32 %r1179, %r1180, %r1181, %r1182, %r1183;
	// end inline asm
	mov.b64 	%rd50, {%r1174, %r1179};
	setp.gt.s32 	%p262, %r1143, 30;
	mov.u64 	%rd429, %rd425;
	mov.u32 	%r1397, %r1389;
	mov.u32 	%r1398, %r1390;
	mov.u64 	%rd475, %rd424;
	mov.u32 	%r1490, %r1387;
	mov.u32 	%r1489, %r1388;
	@%p262 bra 	$L__BB12_48;
	setp.lt.s32 	%p263, %r1388, %r1144;
	mov.u64 	%rd475, %rd424;
	mov.u32 	%r1490, %r1387;
	mov.u32 	%r1489, %r1388;
	@%p263 bra 	$L__BB12_45;
	setp.lt.s32 	%p264, %r1144, %r1388;
	mov.u64 	%rd475, %rd49;
	mov.u32 	%r1490, %r1149;
	mov.u32 	%r1489, %r1144;
	@%p264 bra 	$L__BB12_45;
	setp.lt.s64 	%p265, %rd424, %rd49;
	min.s64 	%rd475, %rd424, %rd49;
	selp.b32 	%r1490, %r1387, %r1149, %p265;
	selp.b32 	%r1489, %r1388, %r1144, %p265;
$L__BB12_45:
	setp.lt.s32 	%p266, %r1390, %r1164;
	mov.u64 	%rd429, %rd50;
	mov.u32 	%r1397, %r1169;
	mov.u32 	%r1398, %r1164;
	@%p266 bra 	$L__BB12_48;
	setp.lt.s32 	%p267, %r1164, %r1390;
	mov.u64 	%rd429, %rd425;
	mov.u32 	%r1397, %r1389;
	mov.u32 	%r1398, %r1390;
	@%p267 bra 	$L__BB12_48;
	setp.lt.s64 	%p268, %rd425, %rd50;
	min.s64 	%rd429, %rd425, %rd50;
	selp.b32 	%r1397, %r1389, %r1169, %p268;
	selp.b32 	%r1398, %r1390, %r1164, %p268;
$L__BB12_48:
	mov.b32 	%r1221, 2;
	mov.b32 	%r1222, 31;
	mov.b32 	%r1223, -1;
	// begin inline asm
	shfl.sync.down.b32 %r1184, %r1489, %r1221, %r1222, %r1223;
	// end inline asm
	// begin inline asm
	shfl.sync.down.b32 %r1189, %r1490, %r1221, %r1222, %r1223;
	// end inline asm
	mov.b64 	{%r1195, %r1200}, %rd475;
	// begin inline asm
	shfl.sync.down.b32 %r1194, %r1195, %r1221, %r1222, %r1223;
	// end inline asm
	// begin inline asm
	shfl.sync.down.b32 %r1199, %r1200, %r1221, %r1222, %r1223;
	// end inline asm
	mov.b64 	%rd56, {%r1194, %r1199};
	// begin inline asm
	shfl.sync.down.b32 %r1204, %r1398, %r1221, %r1222, %r1223;
	// end inline asm
	// begin inline asm
	shfl.sync.down.b32 %r1209, %r1397, %r1221, %r1222, %r1223;
	// end inline asm
	mov.b64 	{%r1215, %r1220}, %rd429;
	// begin inline asm
	shfl.sync.down.b32 %r1214, %r1215, %r1221, %r1222, %r1223;
	// end inline asm
	// begin inline asm
	shfl.sync.down.b32 %r1219, %r1220, %r1221, %r1222, %r1223;
	// end inline asm
	mov.b64 	%rd57, {%r1214, %r1219};
	setp.gt.s32 	%p269, %r1143, 29;
	mov.u64 	%rd432, %rd429;
	mov.u32 	%r1403, %r1397;
	mov.u32 	%r1404, %r1398;
	@%p269 bra 	$L__BB12_55;
	setp.lt.s32 	%p270, %r1489, %r1184;
	mov.u64 	%rd431, %rd475;
	mov.u32 	%r1401, %r1490;
	mov.u32 	%r1402, %r1489;
	@%p270 bra 	$L__BB12_52;
	setp.lt.s32 	%p271, %r1184, %r1489;
	mov.u64 	%rd431, %rd56;
	mov.u32 	%r1401, %r1189;
	mov.u32 	%r1402, %r1184;
	@%p271 bra 	$L__BB12_52;
	setp.lt.s64 	%p272, %rd475, %rd56;
	min.s64 	%rd431, %rd475, %rd56;
	selp.b32 	%r1401, %r1490, %r1189, %p272;
	selp.b32 	%r1402, %r1489, %r1184, %p272;
$L__BB12_52:
	setp.lt.s32 	%p273, %r1398, %r1204;
	mov.u64 	%rd432, %rd57;
	mov.u32 	%r1403, %r1209;
	mov.u32 	%r1404, %r1204;
	mov.u64 	%rd475, %rd431;
	mov.u32 	%r1490, %r1401;
	mov.u32 	%r1489, %r1402;
	@%p273 bra 	$L__BB12_55;
	setp.lt.s32 	%p274, %r1204, %r1398;
	mov.u64 	%rd432, %rd429;
	mov.u32 	%r1403, %r1397;
	mov.u32 	%r1404, %r1398;
	mov.u64 	%rd475, %rd431;
	mov.u32 	%r1490, %r1401;
	mov.u32 	%r1489, %r1402;
	@%p274 bra 	$L__BB12_55;
	setp.lt.s64 	%p275, %rd429, %rd57;
	min.s64 	%rd432, %rd429, %rd57;
	selp.b32 	%r1403, %r1397, %r1209, %p275;
	selp.b32 	%r1404, %r1398, %r1204, %p275;
	mov.u64 	%rd475, %rd431;
	mov.u32 	%r1490, %r1401;
	mov.u32 	%r1489, %r1402;
$L__BB12_55:
	mov.b32 	%r1261, 4;
	mov.b32 	%r1262, 31;
	mov.b32 	%r1263, -1;
	// begin inline asm
	shfl.sync.down.b32 %r1224, %r1489, %r1261, %r1262, %r1263;
	// end inline asm
	// begin inline asm
	shfl.sync.down.b32 %r1229, %r1490, %r1261, %r1262, %r1263;
	// end inline asm
	mov.b64 	{%r1235, %r1240}, %rd475;
	// begin inline asm
	shfl.sync.down.b32 %r1234, %r1235, %r1261, %r1262, %r1263;
	// end inline asm
	// begin inline asm
	shfl.sync.down.b32 %r1239, %r1240, %r1261, %r1262, %r1263;
	// end inline asm
	mov.b64 	%rd63, {%r1234, %r1239};
	// begin inline asm
	shfl.sync.down.b32 %r1244, %r1404, %r1261, %r1262, %r1263;
	// end inline asm
	// begin inline asm
	shfl.sync.down.b32 %r1249, %r1403, %r1261, %r1262, %r1263;
	// end inline asm
	mov.b64 	{%r1255, %r1260}, %rd432;
	// begin inline asm
	shfl.sync.down.b32 %r1254, %r1255, %r1261, %r1262, %r1263;
	// end inline asm
	// begin inline asm
	shfl.sync.down.b32 %r1259, %r1260, %r1261, %r1262, %r1263;
	// end inline asm
	mov.b64 	%rd64, {%r1254, %r1259};
	setp.gt.s32 	%p276, %r1143, 27;
	mov.u64 	%rd435, %rd432;
	mov.u32 	%r1409, %r1403;
	mov.u32 	%r1410, %r1404;
	@%p276 bra 	$L__BB12_62;
	setp.lt.s32 	%p277, %r1489, %r1224;
	mov.u64 	%rd434, %rd475;
	mov.u32 	%r1407, %r1490;
	mov.u32 	%r1408, %r1489;
	@%p277 bra 	$L__BB12_59;
	setp.lt.s32 	%p278, %r1224, %r1489;
	mov.u64 	%rd434, %rd63;
	mov.u32 	%r1407, %r1229;
	mov.u32 	%r1408, %r1224;
	@%p278 bra 	$L__BB12_59;
	setp.lt.s64 	%p279, %rd475, %rd63;
	min.s64 	%rd434, %rd475, %rd63;
	selp.b32 	%r1407, %r1490, %r1229, %p279;
	selp.b32 	%r1408, %r1489, %r1224, %p279;
$L__BB12_59:
	setp.lt.s32 	%p280, %r1404, %r1244;
	mov.u64 	%rd435, %rd64;
	mov.u32 	%r1409, %r1249;
	mov.u32 	%r1410, %r1244;
	mov.u64 	%rd475, %rd434;
	mov.u32 	%r1490, %r1407;
	mov.u32 	%r1489, %r1408;
	@%p280 bra 	$L__BB12_62;
	setp.lt.s32 	%p281, %r1244, %r1404;
	mov.u64 	%rd435, %rd432;
	mov.u32 	%r1409, %r1403;
	mov.u32 	%r1410, %r1404;
	mov.u64 	%rd475, %rd434;
	mov.u32 	%r1490, %r1407;
	mov.u32 	%r1489, %r1408;
	@%p281 bra 	$L__BB12_62;
	setp.lt.s64 	%p282, %rd432, %rd64;
	min.s64 	%rd435, %rd432, %rd64;
	selp.b32 	%r1409, %r1403, %r1249, %p282;
	selp.b32 	%r1410, %r1404, %r1244, %p282;
	mov.u64 	%rd475, %rd434;
	mov.u32 	%r1490, %r1407;
	mov.u32 	%r1489, %r1408;
$L__BB12_62:
	mov.b32 	%r1301, 8;
	mov.b32 	%r1302, 31;
	mov.b32 	%r1303, -1;
	// begin inline asm
	shfl.sync.down.b32 %r1264, %r1489, %r1301, %r1302, %r1303;
	// end inline asm
	// begin inline asm
	shfl.sync.down.b32 %r1269, %r1490, %r1301, %r1302, %r1303;
	// end inline asm
	mov.b64 	{%r1275, %r1280}, %rd475;
	// begin inline asm
	shfl.sync.down.b32 %r1274, %r1275, %r1301, %r1302, %r1303;
	// end inline asm
	// begin inline asm
	shfl.sync.down.b32 %r1279, %r1280, %r1301, %r1302, %r1303;
	// end inline asm
	mov.b64 	%rd70, {%r1274, %r1279};
	// begin inline asm
	shfl.sync.down.b32 %r1284, %r1410, %r1301, %r1302, %r1303;
	// end inline asm
	// begin inline asm
	shfl.sync.down.b32 %r1289, %r1409, %r1301, %r1302, %r1303;
	// end inline asm
	mov.b64 	{%r1295, %r1300}, %rd435;
	// begin inline asm
	shfl.sync.down.b32 %r1294, %r1295, %r1301, %r1302, %r1303;
	// end inline asm
	// begin inline asm
	shfl.sync.down.b32 %r1299, %r1300, %r1301, %r1302, %r1303;
	// end inline asm
	mov.b64 	%rd71, {%r1294, %r1299};
	setp.gt.s32 	%p283, %r1143, 23;
	mov.u64 	%rd438, %rd435;
	mov.u32 	%r1415, %r1409;
	mov.u32 	%r1416, %r1410;
	@%p283 bra 	$L__BB12_69;
	setp.lt.s32 	%p284, %r1489, %r1264;
	mov.u64 	%rd437, %rd475;
	mov.u32 	%r1413, %r1490;
	mov.u32 	%r1414, %r1489;
	@%p284 bra 	$L__BB12_66;
	setp.lt.s32 	%p285, %r1264, %r1489;
	mov.u64 	%rd437, %rd70;
	mov.u32 	%r1413, %r1269;
	mov.u32 	%r1414, %r1264;
	@%p285 bra 	$L__BB12_66;
	setp.lt.s64 	%p286, %rd475, %rd70;
	min.s64 	%rd437, %rd475, %rd70;
	selp.b32 	%r1413, %r1490, %r1269, %p286;
	selp.b32 	%r1414, %r1489, %r1264, %p286;
$L__BB12_66:
	setp.lt.s32 	%p287, %r1410, %r1284;
	mov.u64 	%rd438, %rd71;
	mov.u32 	%r1415, %r1289;
	mov.u32 	%r1416, %r1284;
	mov.u64 	%rd475, %rd437;
	mov.u32 	%r1490, %r1413;
	mov.u32 	%r1489, %r1414;
	@%p287 bra 	$L__BB12_69;
	setp.lt.s32 	%p288, %r1284, %r1410;
	mov.u64 	%rd438, %rd435;
	mov.u32 	%r1415, %r1409;
	mov.u32 	%r1416, %r1410;
	mov.u64 	%rd475, %rd437;
	mov.u32 	%r1490, %r1413;
	mov.u32 	%r1489, %r1414;
	@%p288 bra 	$L__BB12_69;
	setp.lt.s64 	%p289, %rd435, %rd71;
	min.s64 	%rd438, %rd435, %rd71;
	selp.b32 	%r1415, %r1409, %r1289, %p289;
	selp.b32 	%r1416, %r1410, %r1284, %p289;
	mov.u64 	%rd475, %rd437;
	mov.u32 	%r1490, %r1413;
	mov.u32 	%r1489, %r1414;
$L__BB12_69:
	mov.b32 	%r1341, 16;
	mov.b32 	%r1342, 31;
	mov.b32 	%r1343, -1;
	// begin inline asm
	shfl.sync.down.b32 %r1304, %r1489, %r1341, %r1342, %r1343;
	// end inline asm
	// begin inline asm
	shfl.sync.down.b32 %r1309, %r1490, %r1341, %r1342, %r1343;
	// end inline asm
	mov.b64 	{%r1315, %r1320}, %rd475;
	// begin inline asm
	shfl.sync.down.b32 %r1314, %r1315, %r1341, %r1342, %r1343;
	// end inline asm
	// begin inline asm
	shfl.sync.down.b32 %r1319, %r1320, %r1341, %r1342, %r1343;
	// end inline asm
	mov.b64 	%rd77, {%r1314, %r1319};
	// begin inline asm
	shfl.sync.down.b32 %r1324, %r1416, %r1341, %r1342, %r1343;
	// end inline asm
	// begin inline asm
	shfl.sync.down.b32 %r1329, %r1415, %r1341, %r1342, %r1343;
	// end inline asm
	mov.b64 	{%r1335, %r1340}, %rd438;
	// begin inline asm
	shfl.sync.down.b32 %r1334, %r1335, %r1341, %r1342, %r1343;
	// end inline asm
	// begin inline asm
	shfl.sync.down.b32 %r1339, %r1340, %r1341, %r1342, %r1343;
	// end inline asm
	mov.b64 	%rd78, {%r1334, %r1339};
	setp.gt.s32 	%p290, %r1143, 15;
	mov.u64 	%rd550, %rd438;
	mov.u32 	%r1635, %r1415;
	mov.u32 	%r1636, %r1416;
	@%p290 bra 	$L__BB12_76;
	setp.lt.s32 	%p291, %r1489, %r1304;
	mov.u64 	%rd440, %rd475;
	mov.u32 	%r1419, %r1490;
	mov.u32 	%r1420, %r1489;
	@%p291 bra 	$L__BB12_73;
	setp.lt.s32 	%p292, %r1304, %r1489;
	mov.u64 	%rd440, %rd77;
	mov.u32 	%r1419, %r1309;
	mov.u32 	%r1420, %r1304;
	@%p292 bra 	$L__BB12_73;
	setp.lt.s64 	%p293, %rd475, %rd77;
	min.s64 	%rd440, %rd475, %rd77;
	selp.b32 	%r1419, %r1490, %r1309, %p293;
	selp.b32 	%r1420, %r1489, %r1304, %p293;
$L__BB12_73:
	setp.lt.s32 	%p294, %r1416, %r1324;
	mov.u64 	%rd550, %rd78;
	mov.u32 	%r1635, %r1329;
	mov.u32 	%r1636, %r1324;
	mov.u64 	%rd475, %rd440;
	mov.u32 	%r1490, %r1419;
	mov.u32 	%r1489, %r1420;
	@%p294 bra 	$L__BB12_76;
	setp.lt.s32 	%p295, %r1324, %r1416;
	mov.u64 	%rd550, %rd438;
	mov.u32 	%r1635, %r1415;
	mov.u32 	%r1636, %r1416;
	mov.u64 	%rd475, %rd440;
	mov.u32 	%r1490, %r1419;
	mov.u32 	%r1489, %r1420;
	@%p295 bra 	$L__BB12_76;
	setp.lt.s64 	%p296, %rd438, %rd78;
	min.s64 	%rd550, %rd438, %rd78;
	selp.b32 	%r1635, %r1415, %r1329, %p296;
	selp.b32 	%r1636, %r1416, %r1324, %p296;
	mov.u64 	%rd475, %rd440;
	mov.u32 	%r1490, %r1419;
	mov.u32 	%r1489, %r1420;
$L__BB12_76:
	setp.ne.s32 	%p297, %r1143, 0;
	@%p297 bra 	$L__BB12_78;
	and.b32  	%r1344, %r4, 992;
	mov.u32 	%r1345, _ZN6thrust24THRUST_300001_SM_1000_NS8cuda_cub4core6detail5shmemE;
	add.s32 	%r1346, %r1345, %r1344;
	st.shared.v2.u32 	[%r1346+8], {%r1489, %r1490};
	st.shared.u64 	[%r1346+16], %rd475;
	st.shared.v2.u32 	[%r1346+24], {%r1636, %r1635};
	st.shared.u64 	[%r1346+32], %rd550;
$L__BB12_78:
	bar.sync 	0;
	setp.ne.s32 	%p298, %r4, 0;
	@%p298 bra 	$L__BB12_344;
	ld.shared.v2.u32 	{%r162, %r163}, [_ZN6thrust24THRUST_300001_SM_1000_NS8cuda_cub4core6detail5shmemE+40];
	ld.shared.u64 	%rd84, [_ZN6thrust24THRUST_300001_SM_1000_NS8cuda_cub4core6detail5shmemE+48];
	ld.shared.v2.u32 	{%r164, %r165}, [_ZN6thrust24THRUST_300001_SM_1000_NS8cuda_cub4core6detail5shmemE+56];
	ld.shared.u64 	%rd85, [_ZN6thrust24THRUST_300001_SM_1000_NS8cuda_cub4core6detail5shmemE+64];
	setp.lt.s32 	%p299, %r1489, %r162;
	mov.u64 	%rd443, %rd475;
	mov.u32 	%r1425, %r1490;
	mov.u32 	%r1426, %r1489;
	@%p299 bra 	$L__BB12_82;
	setp.lt.s32 	%p300, %r162, %r1489;
	mov.u64 	%rd443, %rd84;
	mov.u32 	%r1425, %r163;
	mov.u32 	%r1426, %r162;
	@%p300 bra 	$L__BB12_82;
	setp.lt.s64 	%p301, %rd475, %rd84;
	min.s64 	%rd443, %rd475, %rd84;
	selp.b32 	%r1425, %r1490, %r163, %p301;
	selp.b32 	%r1426, %r1489, %r162, %p301;
$L__BB12_82:
	setp.lt.s32 	%p302, %r1636, %r164;
	mov.u64 	%rd444, %rd85;
	mov.u32 	%r1427, %r165;
	mov.u32 	%r1428, %r164;
	@%p302 bra 	$L__BB12_85;
	setp.lt.s32 	%p303, %r164, %r1636;
	mov.u64 	%rd444, %rd550;
	mov.u32 	%r1427, %r1635;
	mov.u32 	%r1428, %r1636;
	@%p303 bra 	$L__BB12_85;
	setp.lt.s64 	%p304, %rd550, %rd85;
	min.s64 	%rd444, %rd550, %rd85;
	selp.b32 	%r1427, %r1635, %r165, %p304;
	selp.b32 	%r1428, %r1636, %r164, %p304;
$L__BB12_85:
	ld.shared.v2.u32 	{%r174, %r175}, [_ZN6thrust24THRUST_300001_SM_1000_NS8cuda_cub4core6detail5shmemE+72];
	ld.shared.u64 	%rd90, [_ZN6thrust24THRUST_300001_SM_1000_NS8cuda_cub4core6detail5shmemE+80];
	ld.shared.v2.u32 	{%r176, %r177}, [_ZN6thrust24THRUST_300001_SM_1000_NS8cuda_cub4core6detail5shmemE+88];
	ld.shared.u64 	%rd91, [_ZN6thrust24THRUST_300001_SM_1000_NS8cuda_cub4core6detail5shmemE+96];
	setp.lt.s32 	%p305, %r1426, %r174;
	mov.u64 	%rd445, %rd443;
	mov.u32 	%r1429, %r1425;
	mov.u32 	%r1430, %r1426;
	@%p305 bra 	$L__BB12_88;
	setp.lt.s32 	%p306, %r174, %r1426;
	mov.u64 	%rd445, %rd90;
	mov.u32 	%r1429, %r175;
	mov.u32 	%r1430, %r174;
	@%p306 bra 	$L__BB12_88;
	setp.lt.s64 	%p307, %rd443, %rd90;
	min.s64 	%rd445, %rd443, %rd90;
	selp.b32 	%r1429, %r1425, %r175, %p307;
	selp.b32 	%r1430, %r1426, %r174, %p307;
$L__BB12_88:
	setp.lt.s32 	%p308, %r1428, %r176;
	mov.u64 	%rd446, %rd91;
	mov.u32 	%r1431, %r177;
	mov.u32 	%r1432, %r176;
	@%p308 bra 	$L__BB12_91;
	setp.lt.s32 	%p309, %r176, %r1428;
	mov.u64 	%rd446, %rd444;
	mov.u32 	%r1431, %r1427;
	mov.u32 	%r1432, %r1428;
	@%p309 bra 	$L__BB12_91;
	setp.lt.s64 	%p310, %rd444, %rd91;
	min.s64 	%rd446, %rd444, %rd91;
	selp.b32 	%r1431, %r1427, %r177, %p310;
	selp.b32 	%r1432, %r1428, %r176, %p310;
$L__BB12_91:
	ld.shared.v2.u32 	{%r186, %r187}, [_ZN6thrust24THRUST_300001_SM_1000_NS8cuda_cub4core6detail5shmemE+104];
	ld.shared.u64 	%rd96, [_ZN6thrust24THRUST_300001_SM_1000_NS8cuda_cub4core6detail5shmemE+112];
	ld.shared.v2.u32 	{%r188, %r189}, [_ZN6thrust24THRUST_300001_SM_1000_NS8cuda_cub4core6detail5shmemE+120];
	ld.shared.u64 	%rd97, [_ZN6thrust24THRUST_300001_SM_1000_NS8cuda_cub4core6detail5shmemE+128];
	setp.lt.s32 	%p311, %r1430, %r186;
	mov.u64 	%rd447, %rd445;
	mov.u32 	%r1433, %r1429;
	mov.u32 	%r1434, %r1430;
	@%p311 bra 	$L__BB12_94;
	setp.lt.s32 	%p312, %r186, %r1430;
	mov.u64 	%rd447, %rd96;
	mov.u32 	%r1433, %r187;
	mov.u32 	%r1434, %r186;
	@%p312 bra 	$L__BB12_94;
	setp.lt.s64 	%p313, %rd445, %rd96;
	min.s64 	%rd447, %rd445, %rd96;
	selp.b32 	%r1433, %r1429, %r187, %p313;
	selp.b32 	%r1434, %r1430, %r186, %p313;
$L__BB12_94:
	setp.lt.s32 	%p314, %r1432, %r188;
	mov.u64 	%rd448, %rd97;
	mov.u32 	%r1435, %r189;
	mov.u32 	%r1436, %r188;
	@%p314 bra 	$L__BB12_97;
	setp.lt.s32 	%p315, %r188, %r1432;
	mov.u64 	%rd448, %rd446;
	mov.u32 	%r1435, %r1431;
	mov.u32 	%r1436, %r1432;
	@%p315 bra 	$L__BB12_97;
	setp.lt.s64 	%p316, %rd446, %rd97;
	min.s64 	%rd448, %rd446, %rd97;
	selp.b32 	%r1435, %r1431, %r189, %p316;
	selp.b32 	%r1436, %r1432, %r188, %p316;
$L__BB12_97:
	ld.shared.v2.u32 	{%r198, %r199}, [_ZN6thrust24THRUST_300001_SM_1000_NS8cuda_cub4core6detail5shmemE+136];
	ld.shared.u64 	%rd102, [_ZN6thrust24THRUST_300001_SM_1000_NS8cuda_cub4core6detail5shmemE+144];
	ld.shared.v2.u32 	{%r200, %r201}, [_ZN6thrust24THRUST_300001_SM_1000_NS8cuda_cub4core6detail5shmemE+152];
	ld.shared.u64 	%rd103, [_ZN6thrust24THRUST_300001_SM_1000_NS8cuda_cub4core6detail5shmemE+160];
	setp.lt.s32 	%p317, %r1434, %r198;
	mov.u64 	%rd449, %rd447;
	mov.u32 	%r1437, %r1433;
	mov.u32 	%r1438, %r1434;
	@%p317 bra 	$L__BB12_100;
	setp.lt.s32 	%p318, %r198, %r1434;
	mov.u64 	%rd449, %rd102;
	mov.u32 	%r1437, %r199;
	mov.u32 	%r1438, %r198;
	@%p318 bra 	$L__BB12_100;
	setp.lt.s64 	%p319, %rd447, %rd102;
	min.s64 	%rd449, %rd447, %rd102;
	selp.b32 	%r1437, %r1433, %r199, %p319;
	selp.b32 	%r1438, %r1434, %r198, %p319;
$L__BB12_100:
	setp.lt.s32 	%p320, %r1436, %r200;
	mov.u64 	%rd450, %rd103;
	mov.u32 	%r1439, %r201;
	mov.u32 	%r1440, %r200;
	@%p320 bra 	$L__BB12_103;
	setp.lt.s32 	%p321, %r200, %r1436;
	mov.u64 	%rd450, %rd448;
	mov.u32 	%r1439, %r1435;
	mov.u32 	%r1440, %r1436;
	@%p321 bra 	$L__BB12_103;
	setp.lt.s64 	%p322, %rd448, %rd103;
	min.s64 	%rd450, %rd448, %rd103;
	selp.b32 	%r1439, %r1435, %r201, %p322;
	selp.b32 	%r1440, %r1436, %r200, %p322;
$L__BB12_103:
	ld.shared.v2.u32 	{%r210, %r211}, [_ZN6thrust24THRUST_300001_SM_1000_NS8cuda_cub4core6detail5shmemE+168];
	ld.shared.u64 	%rd108, [_ZN6thrust24THRUST_300001_SM_1000_NS8cuda_cub4core6detail5shmemE+176];
	ld.shared.v2.u32 	{%r212, %r213}, [_ZN6thrust24THRUST_300001_SM_1000_NS8cuda_cub4core6detail5shmemE+184];
	ld.shared.u64 	%rd109, [_ZN6thrust24THRUST_300001_SM_1000_NS8cuda_cub4core6detail5shmemE+192];
	setp.lt.s32 	%p323, %r1438, %r210;
	mov.u64 	%rd451, %rd449;
	mov.u32 	%r1441, %r1437;
	mov.u32 	%r1442, %r1438;
	@%p323 bra 	$L__BB12_106;
	setp.lt.s32 	%p324, %r210, %r1438;
	mov.u64 	%rd451, %rd108;
	mov.u32 	%r1441, %r211;
	mov.u32 	%r1442, %r210;
	@%p324 bra 	$L__BB12_106;
	setp.lt.s64 	%p325, %rd449, %rd108;
	min.s64 	%rd451, %rd449, %rd108;
	selp.b32 	%r1441, %r1437, %r211, %p325;
	selp.b32 	%r1442, %r1438, %r210, %p325;
$L__BB12_106:
	setp.lt.s32 	%p326, %r1440, %r212;
	mov.u32 	%r1443, %r213;
	mov.u32 	%r1444, %r212;
	mov.u64 	%rd452, %rd109;
	@%p326 bra 	$L__BB12_109;
	setp.lt.s32 	%p327, %r212, %r1440;
	mov.u32 	%r1443, %r1439;
	mov.u32 	%r1444, %r1440;
	mov.u64 	%rd452, %rd450;
	@%p327 bra 	$L__BB12_109;
	setp.lt.s64 	%p328, %rd450, %rd109;
	selp.b32 	%r1443, %r1439, %r213, %p328;
	selp.b32 	%r1444, %r1440, %r212, %p328;
	min.s64 	%rd452, %rd450, %rd109;
$L__BB12_109:
	ld.shared.v2.u32 	{%r222, %r223}, [_ZN6thrust24THRUST_300001_SM_1000_NS8cuda_cub4core6detail5shmemE+200];
	ld.shared.u64 	%rd114, [_ZN6thrust24THRUST_300001_SM_1000_NS8cuda_cub4core6detail5shmemE+208];
	ld.shared.v2.u32 	{%r224, %r225}, [_ZN6thrust24THRUST_300001_SM_1000_NS8cuda_cub4core6detail5shmemE+216];
	ld.shared.u64 	%rd115, [_ZN6thrust24THRUST_300001_SM_1000_NS8cuda_cub4core6detail5shmemE+224];
	setp.lt.s32 	%p329, %r1442, %r222;
	mov.u32 	%r1445, %r1442;
	mov.u32 	%r1446, %r1441;
	mov.u64 	%rd453, %rd451;
	@%p329 bra 	$L__BB12_112;
	setp.lt.s32 	%p330, %r222, %r1442;
	mov.u32 	%r1445, %r222;
	mov.u32 	%r1446, %r223;
	mov.u64 	%rd453, %rd114;
	@%p330 bra 	$L__BB12_112;
	setp.lt.s64 	%p331, %rd451, %rd114;
	selp.b32 	%r1445, %r1442, %r222, %p331;
	selp.b32 	%r1446, %r1441, %r223, %p331;
	min.s64 	%rd453, %rd451, %rd114;
$L__BB12_112:
	setp.lt.s32 	%p332, %r1444, %r224;
	mov.u32 	%r1447, %r224;
	mov.u32 	%r1448, %r225;
	mov.u64 	%rd454, %rd115;
	@%p332 bra 	$L__BB12_115;
	setp.lt.s32 	%p333, %r224, %r1444;
	mov.u32 	%r1447, %r1444;
	mov.u32 	%r1448, %r1443;
	mov.u64 	%rd454, %rd452;
	@%p333 bra 	$L__BB12_115;
	setp.lt.s64 	%p334, %rd452, %rd115;
	selp.b32 	%r1447, %r1444, %r224, %p334;
	selp.b32 	%r1448, %r1443, %r225, %p334;
	min.s64 	%rd454, %rd452, %rd115;
$L__BB12_115:
	ld.shared.v2.u32 	{%r234, %r235}, [_ZN6thrust24THRUST_300001_SM_1000_NS8cuda_cub4core6detail5shmemE+232];
	ld.shared.u64 	%rd120, [_ZN6thrust24THRUST_300001_SM_1000_NS8cuda_cub4core6detail5shmemE+240];
	ld.shared.v2.u32 	{%r236, %r237}, [_ZN6thrust24THRUST_300001_SM_1000_NS8cuda_cub4core6detail5shmemE+248];
	ld.shared.u64 	%rd121, [_ZN6thrust24THRUST_300001_SM_1000_NS8cuda_cub4core6detail5shmemE+256];
	setp.lt.s32 	%p335, %r1445, %r234;
	mov.u32 	%r1489, %r1445;
	mov.u32 	%r1490, %r1446;
	mov.u64 	%rd475, %rd453;
	@%p335 bra 	$L__BB12_118;
	setp.lt.s32 	%p336, %r234, %r1445;
	mov.u32 	%r1489, %r234;
	mov.u32 	%r1490, %r235;
	mov.u64 	%rd475, %rd120;
	@%p336 bra 	$L__BB12_118;
	setp.lt.s64 	%p337, %rd453, %rd120;
	selp.b32 	%r1489, %r1445, %r234, %p337;
	selp.b32 	%r1490, %r1446, %r235, %p337;
	min.s64 	%rd475, %rd453, %rd120;
$L__BB12_118:
	setp.lt.s32 	%p338, %r1447, %r236;
	mov.u64 	%rd550, %rd121;
	mov.u32 	%r1635, %r237;
	mov.u32 	%r1636, %r236;
	@%p338 bra 	$L__BB12_344;
	setp.lt.s32 	%p339, %r236, %r1447;
	mov.u64 	%rd550, %rd454;
	mov.u32 	%r1635, %r1448;
	mov.u32 	%r1636, %r1447;
	@%p339 bra 	$L__BB12_344;
	setp.lt.s64 	%p340, %rd454, %rd121;
	selp.b32 	%r1636, %r1447, %r236, %p340;
	selp.b32 	%r1635, %r1448, %r237, %p340;
	min.s64 	%rd550, %rd454, %rd121;
	bra.uni 	$L__BB12_344;
$L__BB12_121:
	// begin inline asm
	mov.u32 %r931, %laneid;
	// end inline asm
	and.b32  	%r972, %r4, 992;
	add.s32 	%r973, %r972, 32;
	setp.gt.s32 	%p175, %r973, %r3;
	not.b32 	%r974, %r972;
	add.s32 	%r975, %r3, %r974;
	selp.b32 	%r970, %r975, 31, %p175;
	mov.b32 	%r969, 1;
	mov.b32 	%r971, -1;
	// begin inline asm
	shfl.sync.down.b32 %r932, %r1388, %r969, %r970, %r971;
	// end inline asm
	// begin inline asm
	shfl.sync.down.b32 %r937, %r1387, %r969, %r970, %r971;
	// end inline asm
	mov.b64 	{%r943, %r948}, %rd424;
	// begin inline asm
	shfl.sync.down.b32 %r942, %r943, %r969, %r970, %r971;
	// end inline asm
	// begin inline asm
	shfl.sync.down.b32 %r947, %r948, %r969, %r970, %r971;
	// end inline asm
	mov.b64 	%rd125, {%r942, %r947};
	// begin inline asm
	shfl.sync.down.b32 %r952, %r1390, %r969, %r970, %r971;
	// end inline asm
	// begin inline asm
	shfl.sync.down.b32 %r957, %r1389, %r969, %r970, %r971;
	// end inline asm
	mov.b64 	{%r963, %r968}, %rd425;
	// begin inline asm
	shfl.sync.down.b32 %r962, %r963, %r969, %r970, %r971;
	// end inline asm
	// begin inline asm
	shfl.sync.down.b32 %r967, %r968, %r969, %r970, %r971;
	// end inline asm
	mov.b64 	%rd126, {%r962, %r967};
	setp.ge.s32 	%p176, %r931, %r970;
	mov.u32 	%r1459, %r1388;
	mov.u32 	%r1460, %r1387;
	mov.u64 	%rd460, %rd424;
	mov.u32 	%r1455, %r1390;
	mov.u32 	%r1456, %r1389;
	mov.u64 	%rd458, %rd425;
	@%p176 bra 	$L__BB12_128;
	setp.lt.s32 	%p177, %r1388, %r932;
	mov.u32 	%r1459, %r1388;
	mov.u32 	%r1460, %r1387;
	mov.u64 	%rd460, %rd424;
	@%p177 bra 	$L__BB12_125;
	setp.lt.s32 	%p178, %r932, %r1388;
	mov.u32 	%r1459, %r932;
	mov.u32 	%r1460, %r937;
	mov.u64 	%rd460, %rd125;
	@%p178 bra 	$L__BB12_125;
	setp.lt.s64 	%p179, %rd424, %rd125;
	selp.b32 	%r1459, %r1388, %r932, %p179;
	selp.b32 	%r1460, %r1387, %r937, %p179;
	min.s64 	%rd460, %rd424, %rd125;
$L__BB12_125:
	setp.lt.s32 	%p180, %r1390, %r952;
	mov.u32 	%r1455, %r952;
	mov.u32 	%r1456, %r957;
	mov.u64 	%rd458, %rd126;
	@%p180 bra 	$L__BB12_128;
	setp.lt.s32 	%p181, %r952, %r1390;
	mov.u32 	%r1455, %r1390;
	mov.u32 	%r1456, %r1389;
	mov.u64 	%rd458, %rd425;
	@%p181 bra 	$L__BB12_128;
	setp.lt.s64 	%p182, %rd425, %rd126;
	selp.b32 	%r1455, %r1390, %r952, %p182;
	selp.b32 	%r1456, %r1389, %r957, %p182;
	min.s64 	%rd458, %rd425, %rd126;
$L__BB12_128:
	mov.b32 	%r1013, 2;
	mov.b32 	%r1015, -1;
	// begin inline asm
	shfl.sync.down.b32 %r976, %r1459, %r1013, %r970, %r1015;
	// end inline asm
	// begin inline asm
	shfl.sync.down.b32 %r981, %r1460, %r1013, %r970, %r1015;
	// end inline asm
	mov.b64 	{%r987, %r992}, %rd460;
	// begin inline asm
	shfl.sync.down.b32 %r986, %r987, %r1013, %r970, %r1015;
	// end inline asm
	// begin inline asm
	shfl.sync.down.b32 %r991, %r992, %r1013, %r970, %r1015;
	// end inline asm
	mov.b64 	%rd132, {%r986, %r991};
	// begin inline asm
	shfl.sync.down.b32 %r996, %r1455, %r1013, %r970, %r1015;
	// end inline asm
	// begin inline asm
	shfl.sync.down.b32 %r1001, %r1456, %r1013, %r970, %r1015;
	// end inline asm
	mov.b64 	{%r1007, %r1012}, %rd458;
	// begin inline asm
	shfl.sync.down.b32 %r1006, %r1007, %r1013, %r970, %r1015;
	// end inline asm
	// begin inline asm
	shfl.sync.down.b32 %r1011, %r1012, %r1013, %r970, %r1015;
	// end inline asm
	mov.b64 	%rd133, {%r1006, %r1011};
	add.s32 	%r1016, %r931, 2;
	setp.gt.s32 	%p183, %r1016, %r970;
	mov.u32 	%r1461, %r1455;
	mov.u32 	%r1462, %r1456;
	mov.u64 	%rd461, %rd458;
	@%p183 bra 	$L__BB12_135;
	setp.lt.s32 	%p184, %r1459, %r976;
	mov.u32 	%r1457, %r1459;
	mov.u32 	%r1458, %r1460;
	mov.u64 	%rd459, %rd460;
	@%p184 bra 	$L__BB12_132;
	setp.lt.s32 	%p185, %r976, %r1459;
	mov.u32 	%r1457, %r976;
	mov.u32 	%r1458, %r981;
	mov.u64 	%rd459, %rd132;
	@%p185 bra 	$L__BB12_132;
	setp.lt.s64 	%p186, %rd460, %rd132;
	selp.b32 	%r1457, %r1459, %r976, %p186;
	selp.b32 	%r1458, %r1460, %r981, %p186;
	min.s64 	%rd459, %rd460, %rd132;
$L__BB12_132:
	setp.lt.s32 	%p187, %r1455, %r996;
	mov.u32 	%r1459, %r1457;
	mov.u32 	%r1460, %r1458;
	mov.u64 	%rd460, %rd459;
	mov.u32 	%r1461, %r996;
	mov.u32 	%r1462, %r1001;
	mov.u64 	%rd461, %rd133;
	@%p187 bra 	$L__BB12_135;
	setp.lt.s32 	%p188, %r996, %r1455;
	mov.u32 	%r1459, %r1457;
	mov.u32 	%r1460, %r1458;
	mov.u64 	%rd460, %rd459;
	mov.u32 	%r1461, %r1455;
	mov.u32 	%r1462, %r1456;
	mov.u64 	%rd461, %rd458;
	@%p188 bra 	$L__BB12_135;
	setp.lt.s64 	%p189, %rd458, %rd133;
	selp.b32 	%r1461, %r1455, %r996, %p189;
	selp.b32 	%r1462, %r1456, %r1001, %p189;
	min.s64 	%rd461, %rd458, %rd133;
	mov.u32 	%r1459, %r1457;
	mov.u32 	%r1460, %r1458;
	mov.u64 	%rd460, %rd459;
$L__BB12_135:
	mov.b32 	%r1054, 4;
	mov.b32 	%r1056, -1;
	// begin inline asm
	shfl.sync.down.b32 %r1017, %r1459, %r1054, %r970, %r1056;
	// end inline asm
	// begin inline asm
	shfl.sync.down.b32 %r1022, %r1460, %r1054, %r970, %r1056;
	// end inline asm
	mov.b64 	{%r1028, %r1033}, %rd460;
	// begin inline asm
	shfl.sync.down.b32 %r1027, %r1028, %r1054, %r970, %r1056;
	// end inline asm
	// begin inline asm
	shfl.sync.down.b32 %r1032, %r1033, %r1054, %r970, %r1056;
	// end inline asm
	mov.b64 	%rd139, {%r1027, %r1032};
	// begin inline asm
	shfl.sync.down.b32 %r1037, %r1461, %r1054, %r970, %r1056;
	// end inline asm
	// begin inline asm
	shfl.sync.down.b32 %r1042, %r1462, %r1054, %r970, %r1056;
	// end inline asm
	mov.b64 	{%r1048, %r1053}, %rd461;
	// begin inline asm
	shfl.sync.down.b32 %r1047, %r1048, %r1054, %r970, %r1056;
	// end inline asm
	// begin inline asm
	shfl.sync.down.b32 %r1052, %r1053, %r1054, %r970, %r1056;
	// end inline asm
	mov.b64 	%rd140, {%r1047, %r1052};
	add.s32 	%r1057, %r931, 4;
	setp.gt.s32 	%p190, %r1057, %r970;
	mov.u32 	%r1467, %r1461;
	mov.u32 	%r1468, %r1462;
	mov.u64 	%rd464, %rd461;
	@%p190 bra 	$L__BB12_142;
	setp.lt.s32 	%p191, %r1459, %r1017;
	mov.u32 	%r1463, %r1459;
	mov.u32 	%r1464, %r1460;
	mov.u64 	%rd462, %rd460;
	@%p191 bra 	$L__BB12_139;
	setp.lt.s32 	%p192, %r1017, %r1459;
	mov.u32 	%r1463, %r1017;
	mov.u32 	%r1464, %r1022;
	mov.u64 	%rd462, %rd139;
	@%p192 bra 	$L__BB12_139;
	setp.lt.s64 	%p193, %rd460, %rd139;
	selp.b32 	%r1463, %r1459, %r1017, %p193;
	selp.b32 	%r1464, %r1460, %r1022, %p193;
	min.s64 	%rd462, %rd460, %rd139;
$L__BB12_139:
	setp.lt.s32 	%p194, %r1461, %r1037;
	mov.u32 	%r1459, %r1463;
	mov.u32 	%r1460, %r1464;
	mov.u64 	%rd460, %rd462;
	mov.u32 	%r1467, %r1037;
	mov.u32 	%r1468, %r1042;
	mov.u64 	%rd464, %rd140;
	@%p194 bra 	$L__BB12_142;
	setp.lt.s32 	%p195, %r1037, %r1461;
	mov.u32 	%r1459, %r1463;
	mov.u32 	%r1460, %r1464;
	mov.u64 	%rd460, %rd462;
	mov.u32 	%r1467, %r1461;
	mov.u32 	%r1468, %r1462;
	mov.u64 	%rd464, %rd461;
	@%p195 bra 	$L__BB12_142;
	setp.lt.s64 	%p196, %rd461, %rd140;
	selp.b32 	%r1467, %r1461, %r1037, %p196;
	selp.b32 	%r1468, %r1462, %r1042, %p196;
	min.s64 	%rd464, %rd461, %rd140;
	mov.u32 	%r1459, %r1463;
	mov.u32 	%r1460, %r1464;
	mov.u64 	%rd460, %rd462;
$L__BB12_142:
	mov.b32 	%r1095, 8;
	mov.b32 	%r1097, -1;
	// begin inline asm
	shfl.sync.down.b32 %r1058, %r1459, %r1095, %r970, %r1097;
	// end inline asm
	// begin inline asm
	shfl.sync.down.b32 %r1063, %r1460, %r1095, %r970, %r1097;
	// end inline asm
	mov.b64 	{%r1069, %r1074}, %rd460;
	// begin inline asm
	shfl.sync.down.b32 %r1068, %r1069, %r1095, %r970, %r1097;
	// end inline asm
	// begin inline asm
	shfl.sync.down.b32 %r1073, %r1074, %r1095, %r970, %r1097;
	// end inline asm
	mov.b64 	%rd146, {%r1068, %r1073};
	// begin inline asm
	shfl.sync.down.b32 %r1078, %r1467, %r1095, %r970, %r1097;
	// end inline asm
	// begin inline asm
	shfl.sync.down.b32 %r1083, %r1468, %r1095, %r970, %r1097;
	// end inline asm
	mov.b64 	{%r1089, %r1094}, %rd464;
	// begin inline asm
	shfl.sync.down.b32 %r1088, %r1089, %r1095, %r970, %r1097;
	// end inline asm
	// begin inline asm
	shfl.sync.down.b32 %r1093, %r1094, %r1095, %r970, %r1097;
	// end inline asm
	mov.b64 	%rd147, {%r1088, %r1093};
	add.s32 	%r1098, %r931, 8;
	setp.gt.s32 	%p197, %r1098, %r970;
	mov.u32 	%r1473, %r1467;
	mov.u32 	%r1474, %r1468;
	mov.u64 	%rd467, %rd464;
	@%p197 bra 	$L__BB12_149;
	setp.lt.s32 	%p198, %r1459, %r1058;
	mov.u32 	%r1469, %r1459;
	mov.u32 	%r1470, %r1460;
	mov.u64 	%rd465, %rd460;
	@%p198 bra 	$L__BB12_146;
	setp.lt.s32 	%p199, %r1058, %r1459;
	mov.u32 	%r1469, %r1058;
	mov.u32 	%r1470, %r1063;
	mov.u64 	%rd465, %rd146;
	@%p199 bra 	$L__BB12_146;
	setp.lt.s64 	%p200, %rd460, %rd146;
	selp.b32 	%r1469, %r1459, %r1058, %p200;
	selp.b32 	%r1470, %r1460, %r1063, %p200;
	min.s64 	%rd465, %rd460, %rd146;
$L__BB12_146:
	setp.lt.s32 	%p201, %r1467, %r1078;
	mov.u32 	%r1459, %r1469;
	mov.u32 	%r1460, %r1470;
	mov.u64 	%rd460, %rd465;
	mov.u32 	%r1473, %r1078;
	mov.u32 	%r1474, %r1083;
	mov.u64 	%rd467, %rd147;
	@%p201 bra 	$L__BB12_149;
	setp.lt.s32 	%p202, %r1078, %r1467;
	mov.u32 	%r1459, %r1469;
	mov.u32 	%r1460, %r1470;
	mov.u64 	%rd460, %rd465;
	mov.u32 	%r1473, %r1467;
	mov.u32 	%r1474, %r1468;
	mov.u64 	%rd467, %rd464;
	@%p202 bra 	$L__BB12_149;
	setp.lt.s64 	%p203, %rd464, %rd147;
	selp.b32 	%r1473, %r1467, %r1078, %p203;
	selp.b32 	%r1474, %r1468, %r1083, %p203;
	min.s64 	%rd467, %rd464, %rd147;
	mov.u32 	%r1459, %r1469;
	mov.u32 	%r1460, %r1470;
	mov.u64 	%rd460, %rd465;
$L__BB12_149:
	mov.b32 	%r1136, 16;
	mov.b32 	%r1138, -1;
	// begin inline asm
	shfl.sync.down.b32 %r1099, %r1459, %r1136, %r970, %r1138;
	// end inline asm
	// begin inline asm
	shfl.sync.down.b32 %r1104, %r1460, %r1136, %r970, %r1138;
	// end inline asm
	mov.b64 	{%r1110, %r1115}, %rd460;
	// begin inline asm
	shfl.sync.down.b32 %r1109, %r1110, %r1136, %r970, %r1138;
	// end inline asm
	// begin inline asm
	shfl.sync.down.b32 %r1114, %r1115, %r1136, %r970, %r1138;
	// end inline asm
	mov.b64 	%rd153, {%r1109, %r1114};
	// begin inline asm
	shfl.sync.down.b32 %r1119, %r1473, %r1136, %r970, %r1138;
	// end inline asm
	// begin inline asm
	shfl.sync.down.b32 %r1124, %r1474, %r1136, %r970, %r1138;
	// end inline asm
	mov.b64 	{%r1130, %r1135}, %rd467;
	// begin inline asm
	shfl.sync.down.b32 %r1129, %r1130, %r1136, %r970, %r1138;
	// end inline asm
	// begin inline asm
	shfl.sync.down.b32 %r1134, %r1135, %r1136, %r970, %r1138;
	// end inline asm
	mov.b64 	%rd154, {%r1129, %r1134};
	add.s32 	%r1139, %r931, 16;
	setp.gt.s32 	%p204, %r1139, %r970;
	mov.u32 	%r1636, %r1473;
	mov.u32 	%r1635, %r1474;
	mov.u64 	%rd550, %rd467;
	@%p204 bra 	$L__BB12_156;
	setp.lt.s32 	%p205, %r1459, %r1099;
	mov.u32 	%r1475, %r1459;
	mov.u32 	%r1476, %r1460;
	mov.u64 	%rd468, %rd460;
	@%p205 bra 	$L__BB12_153;
	setp.lt.s32 	%p206, %r1099, %r1459;
	mov.u32 	%r1475, %r1099;
	mov.u32 	%r1476, %r1104;
	mov.u64 	%rd468, %rd153;
	@%p206 bra 	$L__BB12_153;
	setp.lt.s64 	%p207, %rd460, %rd153;
	selp.b32 	%r1475, %r1459, %r1099, %p207;
	selp.b32 	%r1476, %r1460, %r1104, %p207;
	min.s64 	%rd468, %rd460, %rd153;
$L__BB12_153:
	setp.lt.s32 	%p208, %r1473, %r1119;
	mov.u32 	%r1459, %r1475;
	mov.u32 	%r1460, %r1476;
	mov.u64 	%rd460, %rd468;
	mov.u32 	%r1636, %r1119;
	mov.u32 	%r1635, %r1124;
	mov.u64 	%rd550, %rd154;
	@%p208 bra 	$L__BB12_156;
	setp.lt.s32 	%p209, %r1119, %r1473;
	mov.u32 	%r1459, %r1475;
	mov.u32 	%r1460, %r1476;
	mov.u64 	%rd460, %rd468;
	mov.u32 	%r1636, %r1473;
	mov.u32 	%r1635, %r1474;
	mov.u64 	%rd550, %rd467;
	@%p209 bra 	$L__BB12_156;
	setp.lt.s64 	%p210, %rd467, %rd154;
	selp.b32 	%r1636, %r1473, %r1119, %p210;
	selp.b32 	%r1635, %r1474, %r1124, %p210;
	min.s64 	%rd550, %rd467, %rd154;
	mov.u32 	%r1459, %r1475;
	mov.u32 	%r1460, %r1476;
	mov.u64 	%rd460, %rd468;
$L__BB12_156:
	setp.ne.s32 	%p211, %r931, 0;
	@%p211 bra 	$L__BB12_158;
	mov.u32 	%r1141, _ZN6thrust24THRUST_300001_SM_1000_NS8cuda_cub4core6detail5shmemE;
	add.s32 	%r1142, %r1141, %r972;
	st.shared.v2.u32 	[%r1142+8], {%r1459, %r1460};
	st.shared.u64 	[%r1142+16], %rd460;
	st.shared.v2.u32 	[%r1142+24], {%r1636, %r1635};
	st.shared.u64 	[%r1142+32], %rd550;
$L__BB12_158:
	bar.sync 	0;
	setp.ne.s32 	%p212, %r4, 0;
	mov.u64 	%rd475, %rd460;
	mov.u32 	%r1490, %r1460;
	mov.u32 	%r1489, %r1459;
	@%p212 bra 	$L__BB12_344;
	setp.lt.s32 	%p213, %r3, 33;
	mov.u32 	%r1489, %r1459;
	mov.u32 	%r1490, %r1460;
	mov.u64 	%rd475, %rd460;
	mov.u32 	%r1485, %r1636;
	mov.u32 	%r1486, %r1635;
	mov.u64 	%rd473, %rd550;
	@%p213 bra 	$L__BB12_166;
	ld.shared.v2.u32 	{%r316, %r317}, [_ZN6thrust24THRUST_300001_SM_1000_NS8cuda_cub4core6detail5shmemE+40];
	ld.shared.u64 	%rd160, [_ZN6thrust24THRUST_300001_SM_1000_NS8cuda_cub4core6detail5shmemE+48];
	ld.shared.v2.u32 	{%r318, %r319}, [_ZN6thrust24THRUST_300001_SM_1000_NS8cuda_cub4core6detail5shmemE+56];
	ld.shared.u64 	%rd161, [_ZN6thrust24THRUST_300001_SM_1000_NS8cuda_cub4core6detail5shmemE+64];
	setp.lt.s32 	%p214, %r1459, %r316;
	mov.u32 	%r1489, %r1459;
	mov.u32 	%r1490, %r1460;
	mov.u64 	%rd475, %rd460;
	@%p214 bra 	$L__BB12_163;
	setp.lt.s32 	%p215, %r316, %r1459;
	mov.u32 	%r1489, %r316;
	mov.u32 	%r1490, %r317;
	mov.u64 	%rd475, %rd160;
	@%p215 bra 	$L__BB12_163;
	setp.lt.s64 	%p216, %rd460, %rd160;
	selp.b32 	%r1489, %r1459, %r316, %p216;
	selp.b32 	%r1490, %r1460, %r317, %p216;
	min.s64 	%rd475, %rd460, %rd160;
$L__BB12_163:
	setp.lt.s32 	%p217, %r1636, %r318;
	mov.u32 	%r1485, %r318;
	mov.u32 	%r1486, %r319;
	mov.u64 	%rd473, %rd161;
	@%p217 bra 	$L__BB12_166;
	setp.lt.s32 	%p218, %r318, %r1636;
	mov.u32 	%r1485, %r1636;
	mov.u32 	%r1486, %r1635;
	mov.u64 	%rd473, %rd550;
	@%p218 bra 	$L__BB12_166;
	setp.lt.s64 	%p219, %rd550, %rd161;
	selp.b32 	%r1485, %r1636, %r318, %p219;
	selp.b32 	%r1486, %r1635, %r319, %p219;
	min.s64 	%rd473, %rd550, %rd161;
$L__BB12_166:
	setp.lt.s32 	%p220, %r3, 65;
	mov.u32 	%r1491, %r1485;
	mov.u32 	%r1492, %r1486;
	mov.u64 	%rd476, %rd473;
	@%p220 bra 	$L__BB12_173;
	ld.shared.v2.u32 	{%r330, %r331}, [_ZN6thrust24THRUST_300001_SM_1000_NS8cuda_cub4core6detail5shmemE+72];
	ld.shared.u64 	%rd167, [_ZN6thrust24THRUST_300001_SM_1000_NS8cuda_cub4core6detail5shmemE+80];
	ld.shared.v2.u32 	{%r332, %r333}, [_ZN6thrust24THRUST_300001_SM_1000_NS8cuda_cub4core6detail5shmemE+88];
	ld.shared.u64 	%rd168, [_ZN6thrust24THRUST_300001_SM_1000_NS8cuda_cub4core6detail5shmemE+96];
	setp.lt.s32 	%p221, %r1489, %r330;
	mov.u32 	%r1487, %r1489;
	mov.u32 	%r1488, %r1490;
	mov.u64 	%rd474, %rd475;
	@%p221 bra 	$L__BB12_170;
	setp.lt.s32 	%p222, %r330, %r1489;
	mov.u32 	%r1487, %r330;
	mov.u32 	%r1488, %r331;
	mov.u64 	%rd474, %rd167;
	@%p222 bra 	$L__BB12_170;
	setp.lt.s64 	%p223, %rd475, %rd167;
	selp.b32 	%r1487, %r1489, %r330, %p223;
	selp.b32 	%r1488, %r1490, %r331, %p223;
	min.s64 	%rd474, %rd475, %rd167;
$L__BB12_170:
	setp.lt.s32 	%p224, %r1485, %r332;
	mov.u32 	%r1489, %r1487;
	mov.u32 	%r1490, %r1488;
	mov.u64 	%rd475, %rd474;
	mov.u32 	%r1491, %r332;
	mov.u32 	%r1492, %r333;
	mov.u64 	%rd476, %rd168;
	@%p224 bra 	$L__BB12_173;
	setp.lt.s32 	%p225, %r332, %r1485;
	mov.u32 	%r1489, %r1487;
	mov.u32 	%r1490, %r1488;
	mov.u64 	%rd475, %rd474;
	mov.u32 	%r1491, %r1485;
	mov.u32 	%r1492, %r1486;
	mov.u64 	%rd476, %rd473;
	@%p225 bra 	$L__BB12_173;
	setp.lt.s64 	%p226, %rd473, %rd168;
	selp.b32 	%r1491, %r1485, %r332, %p226;
	selp.b32 	%r1492, %r1486, %r333, %p226;
	min.s64 	%rd476, %rd473, %rd168;
	mov.u32 	%r1489, %r1487;
	mov.u32 	%r1490, %r1488;
	mov.u64 	%rd475, %rd474;
$L__BB12_173:
	setp.lt.s32 	%p227, %r3, 97;
	mov.u32 	%r1497, %r1491;
	mov.u32 	%r1498, %r1492;
	mov.u64 	%rd479, %rd476;
	@%p227 bra 	$L__BB12_180;
	ld.shared.v2.u32 	{%r344, %r345}, [_ZN6thrust24THRUST_300001_SM_1000_NS8cuda_cub4core6detail5shmemE+104];
	ld.shared.u64 	%rd174, [_ZN6thrust24THRUST_300001_SM_1000_NS8cuda_cub4core6detail5shmemE+112];
	ld.shared.v2.u32 	{%r346, %r347}, [_ZN6thrust24THRUST_300001_SM_1000_NS8cuda_cub4core6detail5shmemE+120];
	ld.shared.u64 	%rd175, [_ZN6thrust24THRUST_300001_SM_1000_NS8cuda_cub4core6detail5shmemE+128];
	setp.lt.s32 	%p228, %r1489, %r344;
	mov.u32 	%r1493, %r1489;
	mov.u32 	%r1494, %r1490;
	mov.u64 	%rd477, %rd475;
	@%p228 bra 	$L__BB12_177;
	setp.lt.s32 	%p229, %r344, %r1489;
	mov.u32 	%r1493, %r344;
	mov.u32 	%r1494, %r345;
	mov.u64 	%rd477, %rd174;
	@%p229 bra 	$L__BB12_177;
	setp.lt.s64 	%p230, %rd475, %rd174;
	selp.b32 	%r1493, %r1489, %r344, %p230;
	selp.b32 	%r1494, %r1490, %r345, %p230;
	min.s64 	%rd477, %rd475, %rd174;
$L__BB12_177:
	setp.lt.s32 	%p231, %r1491, %r346;
	mov.u32 	%r1489, %r1493;
	mov.u32 	%r1490, %r1494;
	mov.u64 	%rd475, %rd477;
	mov.u32 	%r1497, %r346;
	mov.u32 	%r1498, %r347;
	mov.u64 	%rd479, %rd175;
	@%p231 bra 	$L__BB12_180;
	setp.lt.s32 	%p232, %r346, %r1491;
	mov.u32 	%r1489, %r1493;
	mov.u32 	%r1490, %r1494;
	mov.u64 	%rd475, %rd477;
	mov.u32 	%r1497, %r1491;
	mov.u32 	%r1498, %r1492;
	mov.u64 	%rd479, %rd476;
	@%p232 bra 	$L__BB12_180;
	setp.lt.s64 	%p233, %rd476, %rd175;
	selp.b32 	%r1497, %r1491, %r346, %p233;
	selp.b32 	%r1498, %r1492, %r347, %p233;
	min.s64 	%rd479, %rd476, %rd175;
	mov.u32 	%r1489, %r1493;
	mov.u32 	%r1490, %r1494;
	mov.u64 	%rd475, %rd477;
$L__BB12_180:
	setp.lt.s32 	%p234, %r3, 129;
	mov.u32 	%r1503, %r1497;
	mov.u32 	%r1504, %r1498;
	mov.u64 	%rd482, %rd479;
	@%p234 bra 	$L__BB12_187;
	ld.shared.v2.u32 	{%r358, %r359}, [_ZN6thrust24THRUST_300001_SM_1000_NS8cuda_cub4core6detail5shmemE+136];
	ld.shared.u64 	%rd181, [_ZN6thrust24THRUST_300001_SM_1000_NS8cuda_cub4core6detail5shmemE+144];
	ld.shared.v2.u32 	{%r360, %r361}, [_ZN6thrust24THRUST_300001_SM_1000_NS8cuda_cub4core6detail5shmemE+152];
	ld.shared.u64 	%rd182, [_ZN6thrust24THRUST_300001_SM_1000_NS8cuda_cub4core6detail5shmemE+160];
	setp.lt.s32 	%p235, %r1489, %r358;
	mov.u32 	%r1499, %r1489;
	mov.u32 	%r1500, %r1490;
	mov.u64 	%rd480, %rd475;
	@%p235 bra 	$L__BB12_184;
	setp.lt.s32 	%p236, %r358, %r1489;
	mov.u32 	%r1499, %r358;
	mov.u32 	%r1500, %r359;
	mov.u64 	%rd480, %rd181;
	@%p236 bra 	$L__BB12_184;
	setp.lt.s64 	%p237, %rd475, %rd181;
	selp.b32 	%r1499, %r1489, %r358, %p237;
	selp.b32 	%r1500, %r1490, %r359, %p237;
	min.s64 	%rd480, %rd475, %rd181;
$L__BB12_184:
	setp.lt.s32 	%p238, %r1497, %r360;
	mov.u32 	%r1489, %r1499;
	mov.u32 	%r1490, %r1500;
	mov.u64 	%rd475, %rd480;
	mov.u32 	%r1503, %r360;
	mov.u32 	%r1504, %r361;
	mov.u64 	%rd482, %rd182;
	@%p238 bra 	$L__BB12_187;
	setp.lt.s32 	%p239, %r360, %r1497;
	mov.u32 	%r1489, %r1499;
	mov.u32 	%r1490, %r1500;
	mov.u64 	%rd475, %rd480;
	mov.u32 	%r1503, %r1497;
	mov.u32 	%r1504, %r1498;
	mov.u64 	%rd482, %rd479;
	@%p239 bra 	$L__BB12_187;
	setp.lt.s64 	%p240, %rd479, %rd182;
	selp.b32 	%r1503, %r1497, %r360, %p240;
	selp.b32 	%r1504, %r1498, %r361, %p240;
	min.s64 	%rd482, %rd479, %rd182;
	mov.u32 	%r1489, %r1499;
	mov.u32 	%r1490, %r1500;
	mov.u64 	%rd475, %rd480;
$L__BB12_187:
	setp.lt.s32 	%p241, %r3, 161;
	mov.u32 	%r1509, %r1503;
	mov.u32 	%r1510, %r1504;
	mov.u64 	%rd485, %rd482;
	@%p241 bra 	$L__BB12_194;
	ld.shared.v2.u32 	{%r372, %r373}, [_ZN6thrust24THRUST_300001_SM_1000_NS8cuda_cub4core6detail5shmemE+168];
	ld.shared.u64 	%rd188, [_ZN6thrust24THRUST_300001_SM_1000_NS8cuda_cub4core6detail5shmemE+176];
	ld.shared.v2.u32 	{%r374, %r375}, [_ZN6thrust24THRUST_300001_SM_1000_NS8cuda_cub4core6detail5shmemE+184];
	ld.shared.u64 	%rd189, [_ZN6thrust24THRUST_300001_SM_1000_NS8cuda_cub4core6detail5shmemE+192];
	setp.lt.s32 	%p242, %r1489, %r372;
	mov.u32 	%r1505, %r1489;
	mov.u32 	%r1506, %r1490;
	mov.u64 	%rd483, %rd475;
	@%p242 bra 	$L__BB12_191;
	setp.lt.s32 	%p243, %r372, %r1489;
	mov.u32 	%r1505, %r372;
	mov.u32 	%r1506, %r373;
	mov.u64 	%rd483, %rd188;
	@%p243 bra 	$L__BB12_191;
	setp.lt.s64 	%p244, %rd475, %rd188;
	selp.b32 	%r1505, %r1489, %r372, %p244;
	selp.b32 	%r1506, %r1490, %r373, %p244;
	min.s64 	%rd483, %rd475, %rd188;
$L__BB12_191:
	setp.lt.s32 	%p245, %r1503, %r374;
	mov.u32 	%r1489, %r1505;
	mov.u32 	%r1490, %r1506;
	mov.u64 	%rd475, %rd483;
	mov.u32 	%r1509, %r374;
	mov.u32 	%r1510, %r375;
	mov.u64 	%rd485, %rd189;
	@%p245 bra 	$L__BB12_194;
	setp.lt.s32 	%p246, %r374, %r1503;
	mov.u32 	%r1489, %r1505;
	mov.u32 	%r1490, %r1506;
	mov.u64 	%rd475, %rd483;
	mov.u32 	%r1509, %r1503;
	mov.u32 	%r1510, %r1504;
	mov.u64 	%rd485, %rd482;
	@%p246 bra 	$L__BB12_194;
	setp.lt.s64 	%p247, %rd482, %rd189;
	selp.b32 	%r1509, %r1503, %r374, %p247;
	selp.b32 	%r1510, %r1504, %r375, %p247;
	min.s64 	%rd485, %rd482, %rd189;
	mov.u32 	%r1489, %r1505;
	mov.u32 	%r1490, %r1506;
	mov.u64 	%rd475, %rd483;
$L__BB12_194:
	setp.lt.s32 	%p248, %r3, 193;
	mov.u32 	%r1515, %r1509;
	mov.u32 	%r1516, %r1510;
	mov.u64 	%rd488, %rd485;
	@%p248 bra 	$L__BB12_201;
	ld.shared.v2.u32 	{%r386, %r387}, [_ZN6thrust24THRUST_300001_SM_1000_NS8cuda_cub4core6detail5shmemE+200];
	ld.shared.u64 	%rd195, [_ZN6thrust24THRUST_300001_SM_1000_NS8cuda_cub4core6detail5shmemE+208];
	ld.shared.v2.u32 	{%r388, %r389}, [_ZN6thrust24THRUST_300001_SM_1000_NS8cuda_cub4core6detail5shmemE+216];
	ld.shared.u64 	%rd196, [_ZN6thrust24THRUST_300001_SM_1000_NS8cuda_cub4core6detail5shmemE+224];
	setp.lt.s32 	%p249, %r1489, %r386;
	mov.u32 	%r1511, %r1489;
	mov.u32 	%r1512, %r1490;
	mov.u64 	%rd486, %rd475;
	@%p249 bra 	$L__BB12_198;
	setp.lt.s32 	%p250, %r386, %r1489;
	mov.u32 	%r1511, %r386;
	mov.u32 	%r1512, %r387;
	mov.u64 	%rd486, %rd195;
	@%p250 bra 	$L__BB12_198;
	setp.lt.s64 	%p251, %rd475, %rd195;
	selp.b32 	%r1511, %r1489, %r386, %p251;
	selp.b32 	%r1512, %r1490, %r387, %p251;
	min.s64 	%rd486, %rd475, %rd195;
$L__BB12_198:
	setp.lt.s32 	%p252, %r1509, %r388;
	mov.u32 	%r1489, %r1511;
	mov.u32 	%r1490, %r1512;
	mov.u64 	%rd475, %rd486;
	mov.u32 	%r1515, %r388;
	mov.u32 	%r1516, %r389;
	mov.u64 	%rd488, %rd196;
	@%p252 bra 	$L__BB12_201;
	setp.lt.s32 	%p253, %r388, %r1509;
	mov.u32 	%r1489, %r1511;
	mov.u32 	%r1490, %r1512;
	mov.u64 	%rd475, %rd486;
	mov.u32 	%r1515, %r1509;
	mov.u32 	%r1516, %r1510;
	mov.u64 	%rd488, %rd485;
	@%p253 bra 	$L__BB12_201;
	setp.lt.s64 	%p254, %rd485, %rd196;
	selp.b32 	%r1515, %r1509, %r388, %p254;
	selp.b32 	%r1516, %r1510, %r389, %p254;
	min.s64 	%rd488, %rd485, %rd196;
	mov.u32 	%r1489, %r1511;
	mov.u32 	%r1490, %r1512;
	mov.u64 	%rd475, %rd486;
$L__BB12_201:
	setp.lt.s32 	%p255, %r3, 225;
	mov.u64 	%rd550, %rd488;
	mov.u32 	%r1635, %r1516;
	mov.u32 	%r1636, %r1515;
	@%p255 bra 	$L__BB12_344;
	ld.shared.v2.u32 	{%r400, %r401}, [_ZN6thrust24THRUST_300001_SM_1000_NS8cuda_cub4core6detail5shmemE+232];
	ld.shared.u64 	%rd202, [_ZN6thrust24THRUST_300001_SM_1000_NS8cuda_cub4core6detail5shmemE+240];
	ld.shared.v2.u32 	{%r402, %r403}, [_ZN6thrust24THRUST_300001_SM_1000_NS8cuda_cub4core6detail5shmemE+248];
	ld.shared.u64 	%rd203, [_ZN6thrust24THRUST_300001_SM_1000_NS8cuda_cub4core6detail5shmemE+256];
	setp.lt.s32 	%p256, %r1489, %r400;
	mov.u32 	%r1517, %r1489;
	mov.u32 	%r1518, %r1490;
	mov.u64 	%rd489, %rd475;
	@%p256 bra 	$L__BB12_205;
	setp.lt.s32 	%p257, %r400, %r1489;
	mov.u32 	%r1517, %r400;
	mov.u32 	%r1518, %r401;
	mov.u64 	%rd489, %rd202;
	@%p257 bra 	$L__BB12_205;
	setp.lt.s64 	%p258, %rd475, %rd202;
	selp.b32 	%r1517, %r1489, %r400, %p258;
	selp.b32 	%r1518, %r1490, %r401, %p258;
	min.s64 	%rd489, %rd475, %rd202;
$L__BB12_205:
	setp.lt.s32 	%p259, %r1515, %r402;
	mov.u64 	%rd550, %rd203;
	mov.u32 	%r1635, %r403;
	mov.u32 	%r1636, %r402;
	mov.u64 	%rd475, %rd489;
	mov.u32 	%r1490, %r1518;
	mov.u32 	%r1489, %r1517;
	@%p259 bra 	$L__BB12_344;
	setp.lt.s32 	%p260, %r402, %r1515;
	mov.u64 	%rd550, %rd488;
	mov.u32 	%r1635, %r1516;
	mov.u32 	%r1636, %r1515;
	mov.u64 	%rd475, %rd489;
	mov.u32 	%r1490, %r1518;
	mov.u32 	%r1489, %r1517;
	@%p260 bra 	$L__BB12_344;
	setp.lt.s64 	%p261, %rd488, %rd203;
	selp.b32 	%r1636, %r1515, %r402, %p261;
	selp.b32 	%r1635, %r1516, %r403, %p261;
	min.s64 	%rd550, %rd488, %rd203;
	mov.u64 	%rd475, %rd489;
	mov.u32 	%r1490, %r1518;
	mov.u32 	%r1489, %r1517;
	bra.uni 	$L__BB12_344;
$L__BB12_208:
	mov.u32 	%r410, %tid.x;
	cvt.u64.u32 	%rd207, %r410;
	add.s64 	%rd354, %rd207, %rd4;
	shl.b64 	%rd355, %rd354, 3;
	add.s64 	%rd356, %rd2, %rd355;
	add.s64 	%rd357, %rd354, %rd349;
	ld.global.u32 	%r694, [%rd356];
	ld.global.u32 	%r695, [%rd356+4];
	add.s64 	%rd358, %rd357, 256;
	ld.global.u32 	%r696, [%rd356+2048];
	ld.global.u32 	%r697, [%rd356+2052];
	setp.lt.s32 	%p2, %r694, %r696;
	setp.lt.s32 	%p3, %r696, %r694;
	min.s32 	%r1489, %r696, %r694;
	selp.b32 	%r1490, %r697, %r695, %p3;
	selp.b64 	%rd475, %rd358, %rd357, %p3;
	max.s32 	%r1576, %r694, %r696;
	selp.b32 	%r1575, %r697, %r695, %p2;
	selp.b64 	%rd520, %rd358, %rd357, %p2;
	setp.le.u64 	%p4, %rd351, %rd5;
	@%p4 bra 	$L__BB12_264;
	setp.ne.s32 	%p5, %r410, 0;
	@%p5 bra 	$L__BB12_211;
	atom.global.add.u64 	%rd359, [%rd1+8], 512;
	add.s64 	%rd360, %rd359, %rd5;
	st.shared.u64 	[_ZN6thrust24THRUST_300001_SM_1000_NS8cuda_cub4core6detail5shmemE+296], %rd360;
$L__BB12_211:
	bar.sync 	0;
	ld.shared.u64 	%rd499, [_ZN6thrust24THRUST_300001_SM_1000_NS8cuda_cub4core6detail5shmemE+296];
	add.s64 	%rd361, %rd499, 512;
	setp.gt.s64 	%p6, %rd361, %rd351;
	@%p6 bra 	$L__BB12_226;
	mov.u32 	%r1521, %r1576;
	mov.u32 	%r1522, %r1575;
	mov.u64 	%rd492, %rd520;
$L__BB12_213:
	add.s64 	%rd362, %rd499, %rd207;
	cvta.to.global.u64 	%rd363, %rd348;
	shl.b64 	%rd364, %rd362, 3;
	add.s64 	%rd365, %rd363, %rd364;
	add.s64 	%rd494, %rd362, %rd349;
	ld.global.u32 	%r1525, [%rd365];
	ld.global.u32 	%r1526, [%rd365+4];
	add.s64 	%rd520, %rd494, 256;
	ld.global.u32 	%r1576, [%rd365+2048];
	ld.global.u32 	%r1575, [%rd365+2052];
	setp.lt.s32 	%p7, %r1489, %r1525;
	mov.u32 	%r1523, %r1489;
	mov.u32 	%r1524, %r1490;
	mov.u64 	%rd493, %rd475;
	@%p7 bra 	$L__BB12_216;
	setp.lt.s32 	%p8, %r1525, %r1489;
	mov.u32 	%r1523, %r1525;
	mov.u32 	%r1524, %r1526;
	mov.u64 	%rd493, %rd494;
	@%p8 bra 	$L__BB12_216;
	setp.lt.s64 	%p9, %rd475, %rd494;
	selp.b32 	%r1523, %r1489, %r1525, %p9;
	selp.b32 	%r1524, %r1490, %r1526, %p9;
	min.s64 	%rd493, %rd475, %rd494;
$L__BB12_216:
	setp.lt.s32 	%p10, %r1521, %r1525;
	@%p10 bra 	$L__BB12_218;
	setp.lt.s32 	%p11, %r1525, %r1521;
	setp.lt.s64 	%p12, %rd492, %rd494;
	or.pred  	%p13, %p11, %p12;
	selp.b32 	%r1525, %r1521, %r1525, %p13;
	selp.b32 	%r1526, %r1522, %r1526, %p13;
	selp.b64 	%rd494, %rd492, %rd494, %p13;
$L__BB12_218:
	setp.lt.s32 	%p14, %r1523, %r1576;
	mov.u32 	%r1489, %r1523;
	mov.u32 	%r1490, %r1524;
	mov.u64 	%rd475, %rd493;
	@%p14 bra 	$L__BB12_221;
	setp.lt.s32 	%p15, %r1576, %r1523;
	mov.u32 	%r1489, %r1576;
	mov.u32 	%r1490, %r1575;
	mov.u64 	%rd475, %rd520;
	@%p15 bra 	$L__BB12_221;
	setp.lt.s64 	%p16, %rd493, %rd520;
	selp.b32 	%r1489, %r1523, %r1576, %p16;
	selp.b32 	%r1490, %r1524, %r1575, %p16;
	min.s64 	%rd475, %rd493, %rd520;
$L__BB12_221:
	setp.lt.s32 	%p17, %r1525, %r1576;
	@%p17 bra 	$L__BB12_223;
	setp.lt.s32 	%p18, %r1576, %r1525;
	setp.lt.s64 	%p19, %rd494, %rd520;
	or.pred  	%p20, %p18, %p19;
	selp.b32 	%r1576, %r1525, %r1576, %p20;
	selp.b32 	%r1575, %r1526, %r1575, %p20;
	selp.b64 	%rd520, %rd494, %rd520, %p20;
$L__BB12_223:
	setp.ne.s32 	%p21, %r410, 0;
	bar.sync 	0;
	@%p21 bra 	$L__BB12_225;
	atom.global.add.u64 	%rd366, [%rd1+8], 512;
	add.s64 	%rd367, %rd366, %rd5;
	st.shared.u64 	[_ZN6thrust24THRUST_300001_SM_1000_NS8cuda_cub4core6detail5shmemE+296], %rd367;
$L__BB12_225:
	bar.sync 	0;
	ld.shared.u64 	%rd499, [_ZN6thrust24THRUST_300001_SM_1000_NS8cuda_cub4core6detail5shmemE+296];
	add.s64 	%rd368, %rd499, 512;
	setp.le.s64 	%p22, %rd368, %rd351;
	mov.u32 	%r1521, %r1576;
	mov.u32 	%r1522, %r1575;
	mov.u64 	%rd492, %rd520;
	@%p22 bra 	$L__BB12_213;
$L__BB12_226:
	setp.le.s64 	%p23, %rd351, %rd499;
	@%p23 bra 	$L__BB12_264;
	cvt.u32.u64 	%r698, %rd499;
	cvt.u32.u64 	%r699, %rd351;
	sub.s32 	%r443, %r699, %r698;
	setp.ge.s32 	%p24, %r410, %r443;
	@%p24 bra 	$L__BB12_264;
	cvta.to.global.u64 	%rd228, %rd348;
	not.b32 	%r702, %r410;
	add.s32 	%r703, %r702, %r699;
	sub.s32 	%r444, %r703, %r698;
	and.b32  	%r705, %r444, 768;
	setp.eq.s32 	%p25, %r705, 768;
	mov.u32 	%r1545, %r410;
	@%p25 bra 	$L__BB12_237;
	add.s64 	%rd370, %rd499, %rd207;
	add.s64 	%rd501, %rd370, %rd349;
	shl.b64 	%rd371, %rd370, 3;
	add.s64 	%rd372, %rd371, %rd228;
	add.s64 	%rd500, %rd372, 4;
	shr.u32 	%r706, %r444, 8;
	add.s32 	%r707, %r706, 1;
	and.b32  	%r708, %r707, 3;
	neg.s32 	%r1535, %r708;
	mov.u32 	%r1545, %r410;
$L__BB12_230:
	.pragma "nounroll";
	mov.u64 	%rd234, %rd520;
	mov.u32 	%r451, %r1575;
	mov.u32 	%r450, %r1576;
	mov.u64 	%rd233, %rd475;
	mov.u32 	%r449, %r1490;
	mov.u32 	%r448, %r1489;
	ld.global.u32 	%r452, [%rd500+-4];
	ld.global.u32 	%r453, [%rd500];
	setp.lt.s32 	%p26, %r448, %r452;
	@%p26 bra 	$L__BB12_233;
	setp.lt.s32 	%p27, %r452, %r448;
	mov.u32 	%r1489, %r452;
	mov.u32 	%r1490, %r453;
	mov.u64 	%rd475, %rd501;
	@%p27 bra 	$L__BB12_233;
	setp.lt.s64 	%p28, %rd233, %rd501;
	selp.b32 	%r1489, %r448, %r452, %p28;
	selp.b32 	%r1490, %r449, %r453, %p28;
	min.s64 	%rd475, %rd233, %rd501;
$L__BB12_233:
	setp.lt.s32 	%p29, %r450, %r452;
	mov.u32 	%r1576, %r452;
	mov.u32 	%r1575, %r453;
	mov.u64 	%rd520, %rd501;
	@%p29 bra 	$L__BB12_236;
	setp.lt.s32 	%p30, %r452, %r450;
	mov.u32 	%r1576, %r450;
	mov.u32 	%r1575, %r451;
	mov.u64 	%rd520, %rd234;
	@%p30 bra 	$L__BB12_236;
	setp.lt.s64 	%p31, %rd234, %rd501;
	selp.b32 	%r1576, %r450, %r452, %p31;
	selp.b32 	%r1575, %r451, %r453, %p31;
	min.s64 	%rd520, %rd234, %rd501;
$L__BB12_236:
	add.s32 	%r1545, %r1545, 256;
	add.s64 	%rd501, %rd501, 256;
	add.s64 	%rd500, %rd500, 2048;
	add.s32 	%r1535, %r1535, 1;
	setp.ne.s32 	%p32, %r1535, 0;
	@%p32 bra 	$L__BB12_230;
$L__BB12_237:
	setp.lt.u32 	%p33, %r444, 768;
	@%p33 bra 	$L__BB12_264;
	add.s32 	%r1554, %r1545, 512;
$L__BB12_239:
	mov.u32 	%r474, %r1554;
	add.s32 	%r709, %r474, -512;
	cvt.u64.u32 	%rd373, %r709;
	add.s64 	%rd374, %rd499, %rd373;
	shl.b64 	%rd375, %rd374, 3;
	add.s64 	%rd247, %rd228, %rd375;
	add.s64 	%rd248, %rd374, %rd349;
	ld.global.u32 	%r479, [%rd247];
	ld.global.u32 	%r480, [%rd247+4];
	setp.lt.s32 	%p34, %r1489, %r479;
	mov.u32 	%r1559, %r1489;
	mov.u32 	%r1560, %r1490;
	mov.u64 	%rd512, %rd475;
	@%p34 bra 	$L__BB12_242;
	setp.lt.s32 	%p35, %r479, %r1489;
	mov.u32 	%r1559, %r479;
	mov.u32 	%r1560, %r480;
	mov.u64 	%rd512, %rd248;
	@%p35 bra 	$L__BB12_242;
	setp.lt.s64 	%p36, %rd475, %rd248;
	selp.b32 	%r1559, %r1489, %r479, %p36;
	selp.b32 	%r1560, %r1490, %r480, %p36;
	min.s64 	%rd512, %rd475, %rd248;
$L__BB12_242:
	setp.lt.s32 	%p37, %r1576, %r479;
	mov.u32 	%r1561, %r479;
	mov.u32 	%r1562, %r480;
	mov.u64 	%rd513, %rd248;
	@%p37 bra 	$L__BB12_245;
	setp.lt.s32 	%p38, %r479, %r1576;
	mov.u32 	%r1561, %r1576;
	mov.u32 	%r1562, %r1575;
	mov.u64 	%rd513, %rd520;
	@%p38 bra 	$L__BB12_245;
	setp.lt.s64 	%p39, %rd520, %rd248;
	selp.b32 	%r1561, %r1576, %r479, %p39;
	selp.b32 	%r1562, %r1575, %r480, %p39;
	min.s64 	%rd513, %rd520, %rd248;
$L__BB12_245:
	add.s32 	%r710, %r474, -256;
	cvt.u64.u32 	%rd376, %r710;
	add.s64 	%rd377, %rd499, %rd376;
	add.s64 	%rd253, %rd377, %rd349;
	ld.global.u32 	%r489, [%rd247+2048];
	ld.global.u32 	%r490, [%rd247+2052];
	setp.lt.s32 	%p40, %r1559, %r489;
	mov.u32 	%r1563, %r1559;
	mov.u32 	%r1564, %r1560;
	mov.u64 	%rd514, %rd512;
	@%p40 bra 	$L__BB12_248;
	setp.lt.s32 	%p41, %r489, %r1559;
	mov.u32 	%r1563, %r489;
	mov.u32 	%r1564, %r490;
	mov.u64 	%rd514, %rd253;
	@%p41 bra 	$L__BB12_248;
	setp.lt.s64 	%p42, %rd512, %rd253;
	selp.b32 	%r1563, %r1559, %r489, %p42;
	selp.b32 	%r1564, %r1560, %r490, %p42;
	min.s64 	%rd514, %rd512, %rd253;
$L__BB12_248:
	setp.lt.s32 	%p43, %r1561, %r489;
	mov.u32 	%r1565, %r489;
	mov.u32 	%r1566, %r490;
	mov.u64 	%rd515, %rd253;
	@%p43 bra 	$L__BB12_251;
	setp.lt.s32 	%p44, %r489, %r1561;
	mov.u32 	%r1565, %r1561;
	mov.u32 	%r1566, %r1562;
	mov.u64 	%rd515, %rd513;
	@%p44 bra 	$L__BB12_251;
	setp.lt.s64 	%p45, %rd513, %rd253;
	selp.b32 	%r1565, %r1561, %r489, %p45;
	selp.b32 	%r1566, %r1562, %r490, %p45;
	min.s64 	%rd515, %rd513, %rd253;
$L__BB12_251:
	cvt.u64.u32 	%rd378, %r474;
	add.s64 	%rd379, %rd499, %rd378;
	add.s64 	%rd258, %rd379, %rd349;
	ld.global.u32 	%r499, [%rd247+4096];
	ld.global.u32 	%r500, [%rd247+4100];
	setp.lt.s32 	%p46, %r1563, %r499;
	mov.u32 	%r1567, %r1563;
	mov.u32 	%r1568, %r1564;
	mov.u64 	%rd516, %rd514;
	@%p46 bra 	$L__BB12_254;
	setp.lt.s32 	%p47, %r499, %r1563;
	mov.u32 	%r1567, %r499;
	mov.u32 	%r1568, %r500;
	mov.u64 	%rd516, %rd258;
	@%p47 bra 	$L__BB12_254;
	setp.lt.s64 	%p48, %rd514, %rd258;
	selp.b32 	%r1567, %r1563, %r499, %p48;
	selp.b32 	%r1568, %r1564, %r500, %p48;
	min.s64 	%rd516, %rd514, %rd258;
$L__BB12_254:
	setp.lt.s32 	%p49, %r1565, %r499;
	mov.u32 	%r1569, %r499;
	mov.u32 	%r1570, %r500;
	mov.u64 	%rd517, %rd258;
	@%p49 bra 	$L__BB12_257;
	setp.lt.s32 	%p50, %r499, %r1565;
	mov.u32 	%r1569, %r1565;
	mov.u32 	%r1570, %r1566;
	mov.u64 	%rd517, %rd515;
	@%p50 bra 	$L__BB12_257;
	setp.lt.s64 	%p51, %rd515, %rd258;
	selp.b32 	%r1569, %r1565, %r499, %p51;
	selp.b32 	%r1570, %r1566, %r500, %p51;
	min.s64 	%rd517, %rd515, %rd258;
$L__BB12_257:
	add.s32 	%r711, %r474, 256;
	cvt.u64.u32 	%rd380, %r711;
	add.s64 	%rd381, %rd499, %rd380;
	add.s64 	%rd263, %rd381, %rd349;
	ld.global.u32 	%r509, [%rd247+6144];
	ld.global.u32 	%r510, [%rd247+6148];
	setp.lt.s32 	%p52, %r1567, %r509;
	mov.u32 	%r1489, %r1567;
	mov.u32 	%r1490, %r1568;
	mov.u64 	%rd475, %rd516;
	@%p52 bra 	$L__BB12_260;
	setp.lt.s32 	%p53, %r509, %r1567;
	mov.u32 	%r1489, %r509;
	mov.u32 	%r1490, %r510;
	mov.u64 	%rd475, %rd263;
	@%p53 bra 	$L__BB12_260;
	setp.lt.s64 	%p54, %rd516, %rd263;
	selp.b32 	%r1489, %r1567, %r509, %p54;
	selp.b32 	%r1490, %r1568, %r510, %p54;
	min.s64 	%rd475, %rd516, %rd263;
$L__BB12_260:
	setp.lt.s32 	%p55, %r1569, %r509;
	mov.u32 	%r1576, %r509;
	mov.u32 	%r1575, %r510;
	mov.u64 	%rd520, %rd263;
	@%p55 bra 	$L__BB12_263;
	setp.lt.s32 	%p56, %r509, %r1569;
	mov.u32 	%r1576, %r1569;
	mov.u32 	%r1575, %r1570;
	mov.u64 	%rd520, %rd517;
	@%p56 bra 	$L__BB12_263;
	setp.lt.s64 	%p57, %rd517, %rd263;
	selp.b32 	%r1576, %r1569, %r509, %p57;
	selp.b32 	%r1575, %r1570, %r510, %p57;
	min.s64 	%rd520, %rd517, %rd263;
$L__BB12_263:
	add.s32 	%r1554, %r474, 1024;
	add.s32 	%r712, %r474, 512;
	setp.lt.s32 	%p58, %r712, %r443;
	@%p58 bra 	$L__BB12_239;
$L__BB12_264:
	// begin inline asm
	mov.u32 %r713, %laneid;
	// end inline asm
	mov.b32 	%r751, 1;
	mov.b32 	%r752, 31;
	mov.b32 	%r753, -1;
	// begin inline asm
	shfl.sync.down.b32 %r714, %r1489, %r751, %r752, %r753;
	// end inline asm
	// begin inline asm
	shfl.sync.down.b32 %r719, %r1490, %r751, %r752, %r753;
	// end inline asm
	mov.b64 	{%r725, %r730}, %rd475;
	// begin inline asm
	shfl.sync.down.b32 %r724, %r725, %r751, %r752, %r753;
	// end inline asm
	// begin inline asm
	shfl.sync.down.b32 %r729, %r730, %r751, %r752, %r753;
	// end inline asm
	mov.b64 	%rd270, {%r724, %r729};
	// begin inline asm
	shfl.sync.down.b32 %r734, %r1576, %r751, %r752, %r753;
	// end inline asm
	// begin inline asm
	shfl.sync.down.b32 %r739, %r1575, %r751, %r752, %r753;
	// end inline asm
	mov.b64 	{%r745, %r750}, %rd520;
	// begin inline asm
	shfl.sync.down.b32 %r744, %r745, %r751, %r752, %r753;
	// end inline asm
	// begin inline asm
	shfl.sync.down.b32 %r749, %r750, %r751, %r752, %r753;
	// end inline asm
	mov.b64 	%rd271, {%r744, %r749};
	setp.gt.s32 	%p59, %r713, 30;
	mov.u32 	%r1583, %r1576;
	mov.u32 	%r1584, %r1575;
	mov.u64 	%rd524, %rd520;
	@%p59 bra 	$L__BB12_271;
	setp.lt.s32 	%p60, %r1489, %r714;
	mov.u32 	%r1579, %r1489;
	mov.u32 	%r1580, %r1490;
	mov.u64 	%rd522, %rd475;
	@%p60 bra 	$L__BB12_268;
	setp.lt.s32 	%p61, %r714, %r1489;
	mov.u32 	%r1579, %r714;
	mov.u32 	%r1580, %r719;
	mov.u64 	%rd522, %rd270;
	@%p61 bra 	$L__BB12_268;
	setp.lt.s64 	%p62, %rd475, %rd270;
	selp.b32 	%r1579, %r1489, %r714, %p62;
	selp.b32 	%r1580, %r1490, %r719, %p62;
	min.s64 	%rd522, %rd475, %rd270;
$L__BB12_268:
	setp.lt.s32 	%p63, %r1576, %r734;
	mov.u32 	%r1489, %r1579;
	mov.u32 	%r1490, %r1580;
	mov.u64 	%rd475, %rd522;
	mov.u32 	%r1583, %r734;
	mov.u32 	%r1584, %r739;
	mov.u64 	%rd524, %rd271;
	@%p63 bra 	$L__BB12_271;
	setp.lt.s32 	%p64, %r734, %r1576;
	mov.u32 	%r1489, %r1579;
	mov.u32 	%r1490, %r1580;
	mov.u64 	%rd475, %rd522;
	mov.u32 	%r1583, %r1576;
	mov.u32 	%r1584, %r1575;
	mov.u64 	%rd524, %rd520;
	@%p64 bra 	$L__BB12_271;
	setp.lt.s64 	%p65, %rd520, %rd271;
	selp.b32 	%r1583, %r1576, %r734, %p65;
	selp.b32 	%r1584, %r1575, %r739, %p65;
	min.s64 	%rd524, %rd520, %rd271;
	mov.u32 	%r1489, %r1579;
	mov.u32 	%r1490, %r1580;
	mov.u64 	%rd475, %rd522;
$L__BB12_271:
	mov.b32 	%r791, 2;
	mov.b32 	%r792, 31;
	mov.b32 	%r793, -1;
	// begin inline asm
	shfl.sync.down.b32 %r754, %r1489, %r791, %r792, %r793;
	// end inline asm
	// begin inline asm
	shfl.sync.down.b32 %r759, %r1490, %r791, %r792, %r793;
	// end inline asm
	mov.b64 	{%r765, %r770}, %rd475;
	// begin inline asm
	shfl.sync.down.b32 %r764, %r765, %r791, %r792, %r793;
	// end inline asm
	// begin inline asm
	shfl.sync.down.b32 %r769, %r770, %r791, %r792, %r793;
	// end inline asm
	mov.b64 	%rd277, {%r764, %r769};
	// begin inline asm
	shfl.sync.down.b32 %r774, %r1583, %r791, %r792, %r793;
	// end inline asm
	// begin inline asm
	shfl.sync.down.b32 %r779, %r1584, %r791, %r792, %r793;
	// end inline asm
	mov.b64 	{%r785, %r790}, %rd524;
	// begin inline asm
	shfl.sync.down.b32 %r784, %r785, %r791, %r792, %r793;
	// end inline asm
	// begin inline asm
	shfl.sync.down.b32 %r789, %r790, %r791, %r792, %r793;
	// end inline asm
	mov.b64 	%rd278, {%r784, %r789};
	setp.gt.s32 	%p66, %r713, 29;
	mov.u32 	%r1589, %r1583;
	mov.u32 	%r1590, %r1584;
	mov.u64 	%rd527, %rd524;
	@%p66 bra 	$L__BB12_278;
	setp.lt.s32 	%p67, %r1489, %r754;
	mov.u32 	%r1585, %r1489;
	mov.u32 	%r1586, %r1490;
	mov.u64 	%rd525, %rd475;
	@%p67 bra 	$L__BB12_275;
	setp.lt.s32 	%p68, %r754, %r1489;
	mov.u32 	%r1585, %r754;
	mov.u32 	%r1586, %r759;
	mov.u64 	%rd525, %rd277;
	@%p68 bra 	$L__BB12_275;
	setp.lt.s64 	%p69, %rd475, %rd277;
	selp.b32 	%r1585, %r1489, %r754, %p69;
	selp.b32 	%r1586, %r1490, %r759, %p69;
	min.s64 	%rd525, %rd475, %rd277;
$L__BB12_275:
	setp.lt.s32 	%p70, %r1583, %r774;
	mov.u32 	%r1489, %r1585;
	mov.u32 	%r1490, %r1586;
	mov.u64 	%rd475, %rd525;
	mov.u32 	%r1589, %r774;
	mov.u32 	%r1590, %r779;
	mov.u64 	%rd527, %rd278;
	@%p70 bra 	$L__BB12_278;
	setp.lt.s32 	%p71, %r774, %r1583;
	mov.u32 	%r1489, %r1585;
	mov.u32 	%r1490, %r1586;
	mov.u64 	%rd475, %rd525;
	mov.u32 	%r1589, %r1583;
	mov.u32 	%r1590, %r1584;
	mov.u64 	%rd527, %rd524;
	@%p71 bra 	$L__BB12_278;
	setp.lt.s64 	%p72, %rd524, %rd278;
	selp.b32 	%r1589, %r1583, %r774, %p72;
	selp.b32 	%r1590, %r1584, %r779, %p72;
	min.s64 	%rd527, %rd524, %rd278;
	mov.u32 	%r1489, %r1585;
	mov.u32 	%r1490, %r1586;
	mov.u64 	%rd475, %rd525;
$L__BB12_278:
	mov.b32 	%r831, 4;
	mov.b32 	%r832, 31;
	mov.b32 	%r833, -1;
	// begin inline asm
	shfl.sync.down.b32 %r794, %r1489, %r831, %r832, %r833;
	// end inline asm
	// begin inline asm
	shfl.sync.down.b32 %r799, %r1490, %r831, %r832, %r833;
	// end inline asm
	mov.b64 	{%r805, %r810}, %rd475;
	// begin inline asm
	shfl.sync.down.b32 %r804, %r805, %r831, %r832, %r833;
	// end inline asm
	// begin inline asm
	shfl.sync.down.b32 %r809, %r810, %r831, %r832, %r833;
	// end inline asm
	mov.b64 	%rd284, {%r804, %r809};
	// begin inline asm
	shfl.sync.down.b32 %r814, %r1589, %r831, %r832, %r833;
	// end inline asm
	// begin inline asm
	shfl.sync.down.b32 %r819, %r1590, %r831, %r832, %r833;
	// end inline asm
	mov.b64 	{%r825, %r830}, %rd527;
	// begin inline asm
	shfl.sync.down.b32 %r824, %r825, %r831, %r832, %r833;
	// end inline asm
	// begin inline asm
	shfl.sync.down.b32 %r829, %r830, %r831, %r832, %r833;
	// end inline asm
	mov.b64 	%rd285, {%r824, %r829};
	setp.gt.s32 	%p73, %r713, 27;
	mov.u32 	%r1595, %r1589;
	mov.u32 	%r1596, %r1590;
	mov.u64 	%rd530, %rd527;
	@%p73 bra 	$L__BB12_285;
	setp.lt.s32 	%p74, %r1489, %r794;
	mov.u32 	%r1591, %r1489;
	mov.u32 	%r1592, %r1490;
	mov.u64 	%rd528, %rd475;
	@%p74 bra 	$L__BB12_282;
	setp.lt.s32 	%p75, %r794, %r1489;
	mov.u32 	%r1591, %r794;
	mov.u32 	%r1592, %r799;
	mov.u64 	%rd528, %rd284;
	@%p75 bra 	$L__BB12_282;
	setp.lt.s64 	%p76, %rd475, %rd284;
	selp.b32 	%r1591, %r1489, %r794, %p76;
	selp.b32 	%r1592, %r1490, %r799, %p76;
	min.s64 	%rd528, %rd475, %rd284;
$L__BB12_282:
	setp.lt.s32 	%p77, %r1589, %r814;
	mov.u32 	%r1489, %r1591;
	mov.u32 	%r1490, %r1592;
	mov.u64 	%rd475, %rd528;
	mov.u32 	%r1595, %r814;
	mov.u32 	%r1596, %r819;
	mov.u64 	%rd530, %rd285;
	@%p77 bra 	$L__BB12_285;
	setp.lt.s32 	%p78, %r814, %r1589;
	mov.u32 	%r1489, %r1591;
	mov.u32 	%r1490, %r1592;
	mov.u64 	%rd475, %rd528;
	mov.u32 	%r1595, %r1589;
	mov.u32 	%r1596, %r1590;
	mov.u64 	%rd530, %rd527;
	@%p78 bra 	$L__BB12_285;
	setp.lt.s64 	%p79, %rd527, %rd285;
	selp.b32 	%r1595, %r1589, %r814, %p79;
	selp.b32 	%r1596, %r1590, %r819, %p79;
	min.s64 	%rd530, %rd527, %rd285;
	mov.u32 	%r1489, %r1591;
	mov.u32 	%r1490, %r1592;
	mov.u64 	%rd475, %rd528;
$L__BB12_285:
	mov.b32 	%r871, 8;
	mov.b32 	%r872, 31;
	mov.b32 	%r873, -1;
	// begin inline asm
	shfl.sync.down.b32 %r834, %r1489, %r871, %r872, %r873;
	// end inline asm
	// begin inline asm
	shfl.sync.down.b32 %r839, %r1490, %r871, %r872, %r873;
	// end inline asm
	mov.b64 	{%r845, %r850}, %rd475;
	// begin inline asm
	shfl.sync.down.b32 %r844, %r845, %r871, %r872, %r873;
	// end inline asm
	// begin inline asm
	shfl.sync.down.b32 %r849, %r850, %r871, %r872, %r873;
	// end inline asm
	mov.b64 	%rd291, {%r844, %r849};
	// begin inline asm
	shfl.sync.down.b32 %r854, %r1595, %r871, %r872, %r873;
	// end inline asm
	// begin inline asm
	shfl.sync.down.b32 %r859, %r1596, %r871, %r872, %r873;
	// end inline asm
	mov.b64 	{%r865, %r870}, %rd530;
	// begin inline asm
	shfl.sync.down.b32 %r864, %r865, %r871, %r872, %r873;
	// end inline asm
	// begin inline asm
	shfl.sync.down.b32 %r869, %r870, %r871, %r872, %r873;
	// end inline asm
	mov.b64 	%rd292, {%r864, %r869};
	setp.gt.s32 	%p80, %r713, 23;
	mov.u32 	%r1601, %r1595;
	mov.u32 	%r1602, %r1596;
	mov.u64 	%rd533, %rd530;
	@%p80 bra 	$L__BB12_292;
	setp.lt.s32 	%p81, %r1489, %r834;
	mov.u32 	%r1597, %r1489;
	mov.u32 	%r1598, %r1490;
	mov.u64 	%rd531, %rd475;
	@%p81 bra 	$L__BB12_289;
	setp.lt.s32 	%p82, %r834, %r1489;
	mov.u32 	%r1597, %r834;
	mov.u32 	%r1598, %r839;
	mov.u64 	%rd531, %rd291;
	@%p82 bra 	$L__BB12_289;
	setp.lt.s64 	%p83, %rd475, %rd291;
	selp.b32 	%r1597, %r1489, %r834, %p83;
	selp.b32 	%r1598, %r1490, %r839, %p83;
	min.s64 	%rd531, %rd475, %rd291;
$L__BB12_289:
	setp.lt.s32 	%p84, %r1595, %r854;
	mov.u32 	%r1489, %r1597;
	mov.u32 	%r1490, %r1598;
	mov.u64 	%rd475, %rd531;
	mov.u32 	%r1601, %r854;
	mov.u32 	%r1602, %r859;
	mov.u64 	%rd533, %rd292;
	@%p84 bra 	$L__BB12_292;
	setp.lt.s32 	%p85, %r854, %r1595;
	mov.u32 	%r1489, %r1597;
	mov.u32 	%r1490, %r1598;
	mov.u64 	%rd475, %rd531;
	mov.u32 	%r1601, %r1595;
	mov.u32 	%r1602, %r1596;
	mov.u64 	%rd533, %rd530;
	@%p85 bra 	$L__BB12_292;
	setp.lt.s64 	%p86, %rd530, %rd292;
	selp.b32 	%r1601, %r1595, %r854, %p86;
	selp.b32 	%r1602, %r1596, %r859, %p86;
	min.s64 	%rd533, %rd530, %rd292;
	mov.u32 	%r1489, %r1597;
	mov.u32 	%r1490, %r1598;
	mov.u64 	%rd475, %rd531;
$L__BB12_292:
	mov.b32 	%r911, 16;
	mov.b32 	%r912, 31;
	mov.b32 	%r913, -1;
	// begin inline asm
	shfl.sync.down.b32 %r874, %r1489, %r911, %r912, %r913;
	// end inline asm
	// begin inline asm
	shfl.sync.down.b32 %r879, %r1490, %r911, %r912, %r913;
	// end inline asm
	mov.b64 	{%r885, %r890}, %rd475;
	// begin inline asm
	shfl.sync.down.b32 %r884, %r885, %r911, %r912, %r913;
	// end inline asm
	// begin inline asm
	shfl.sync.down.b32 %r889, %r890, %r911, %r912, %r913;
	// end inline asm
	mov.b64 	%rd298, {%r884, %r889};
	// begin inline asm
	shfl.sync.down.b32 %r894, %r1601, %r911, %r912, %r913;
	// end inline asm
	// begin inline asm
	shfl.sync.down.b32 %r899, %r1602, %r911, %r912, %r913;
	// end inline asm
	mov.b64 	{%r905, %r910}, %rd533;
	// begin inline asm
	shfl.sync.down.b32 %r904, %r905, %r911, %r912, %r913;
	// end inline asm
	// begin inline asm
	shfl.sync.down.b32 %r909, %r910, %r911, %r912, %r913;
	// end inline asm
	mov.b64 	%rd299, {%r904, %r909};
	setp.gt.s32 	%p87, %r713, 15;
	mov.u32 	%r1636, %r1601;
	mov.u32 	%r1635, %r1602;
	mov.u64 	%rd550, %rd533;
	@%p87 bra 	$L__BB12_299;
	setp.lt.s32 	%p88, %r1489, %r874;
	mov.u32 	%r1603, %r1489;
	mov.u32 	%r1604, %r1490;
	mov.u64 	%rd534, %rd475;
	@%p88 bra 	$L__BB12_296;
	setp.lt.s32 	%p89, %r874, %r1489;
	mov.u32 	%r1603, %r874;
	mov.u32 	%r1604, %r879;
	mov.u64 	%rd534, %rd298;
	@%p89 bra 	$L__BB12_296;
	setp.lt.s64 	%p90, %rd475, %rd298;
	selp.b32 	%r1603, %r1489, %r874, %p90;
	selp.b32 	%r1604, %r1490, %r879, %p90;
	min.s64 	%rd534, %rd475, %rd298;
$L__BB12_296:
	setp.lt.s32 	%p91, %r1601, %r894;
	mov.u32 	%r1489, %r1603;
	mov.u32 	%r1490, %r1604;
	mov.u64 	%rd475, %rd534;
	mov.u32 	%r1636, %r894;
	mov.u32 	%r1635, %r899;
	mov.u64 	%rd550, %rd299;
	@%p91 bra 	$L__BB12_299;
	setp.lt.s32 	%p92, %r894, %r1601;
	mov.u32 	%r1489, %r1603;
	mov.u32 	%r1490, %r1604;
	mov.u64 	%rd475, %rd534;
	mov.u32 	%r1636, %r1601;
	mov.u32 	%r1635, %r1602;
	mov.u64 	%rd550, %rd533;
	@%p92 bra 	$L__BB12_299;
	setp.lt.s64 	%p93, %rd533, %rd299;
	selp.b32 	%r1636, %r1601, %r894, %p93;
	selp.b32 	%r1635, %r1602, %r899, %p93;
	min.s64 	%rd550, %rd533, %rd299;
	mov.u32 	%r1489, %r1603;
	mov.u32 	%r1490, %r1604;
	mov.u64 	%rd475, %rd534;
$L__BB12_299:
	setp.ne.s32 	%p94, %r713, 0;
	@%p94 bra 	$L__BB12_301;
	and.b32  	%r914, %r410, 992;
	mov.u32 	%r915, _ZN6thrust24THRUST_300001_SM_1000_NS8cuda_cub4core6detail5shmemE;
	add.s32 	%r916, %r915, %r914;
	st.shared.v2.u32 	[%r916+8], {%r1489, %r1490};
	st.shared.u64 	[%r916+16], %rd475;
	st.shared.v2.u32 	[%r916+24], {%r1636, %r1635};
	st.shared.u64 	[%r916+32], %rd550;
$L__BB12_301:
	bar.sync 	0;
	setp.ne.s32 	%p95, %r410, 0;
	@%p95 bra 	$L__BB12_344;
	ld.shared.v2.u32 	{%r595, %r596}, [_ZN6thrust24THRUST_300001_SM_1000_NS8cuda_cub4core6detail5shmemE+40];
	ld.shared.u64 	%rd305, [_ZN6thrust24THRUST_300001_SM_1000_NS8cuda_cub4core6detail5shmemE+48];
	ld.shared.v2.u32 	{%r597, %r598}, [_ZN6thrust24THRUST_300001_SM_1000_NS8cuda_cub4core6detail5shmemE+56];
	ld.shared.u64 	%rd306, [_ZN6thrust24THRUST_300001_SM_1000_NS8cuda_cub4core6detail5shmemE+64];
	setp.lt.s32 	%p96, %r1489, %r595;
	mov.u32 	%r1609, %r1489;
	mov.u32 	%r1610, %r1490;
	mov.u64 	%rd537, %rd475;
	@%p96 bra 	$L__BB12_305;
	setp.lt.s32 	%p97, %r595, %r1489;
	mov.u32 	%r1609, %r595;
	mov.u32 	%r1610, %r596;
	mov.u64 	%rd537, %rd305;
	@%p97 bra 	$L__BB12_305;
	setp.lt.s64 	%p98, %rd475, %rd305;
	selp.b32 	%r1609, %r1489, %r595, %p98;
	selp.b32 	%r1610, %r1490, %r596, %p98;
	min.s64 	%rd537, %rd475, %rd305;
$L__BB12_305:
	setp.lt.s32 	%p99, %r1636, %r597;
	mov.u32 	%r1611, %r597;
	mov.u32 	%r1612, %r598;
	mov.u64 	%rd538, %rd306;
	@%p99 bra 	$L__BB12_308;
	setp.lt.s32 	%p100, %r597, %r1636;
	mov.u32 	%r1611, %r1636;
	mov.u32 	%r1612, %r1635;
	mov.u64 	%rd538, %rd550;
	@%p100 bra 	$L__BB12_308;
	setp.lt.s64 	%p101, %rd550, %rd306;
	selp.b32 	%r1611, %r1636, %r597, %p101;
	selp.b32 	%r1612, %r1635, %r598, %p101;
	min.s64 	%rd538, %rd550, %rd306;
$L__BB12_308:
	ld.shared.v2.u32 	{%r607, %r608}, [_ZN6thrust24THRUST_300001_SM_1000_NS8cuda_cub4core6detail5shmemE+72];
	ld.shared.u64 	%rd311, [_ZN6thrust24THRUST_300001_SM_1000_NS8cuda_cub4core6detail5shmemE+80];
	ld.shared.v2.u32 	{%r609, %r610}, [_ZN6thrust24THRUST_300001_SM_1000_NS8cuda_cub4core6detail5shmemE+88];
	ld.shared.u64 	%rd312, [_ZN6thrust24THRUST_300001_SM_1000_NS8cuda_cub4core6detail5shmemE+96];
	setp.lt.s32 	%p102, %r1609, %r607;
	mov.u32 	%r1613, %r1609;
	mov.u32 	%r1614, %r1610;
	mov.u64 	%rd539, %rd537;
	@%p102 bra 	$L__BB12_311;
	setp.lt.s32 	%p103, %r607, %r1609;
	mov.u32 	%r1613, %r607;
	mov.u32 	%r1614, %r608;
	mov.u64 	%rd539, %rd311;
	@%p103 bra 	$L__BB12_311;
	setp.lt.s64 	%p104, %rd537, %rd311;
	selp.b32 	%r1613, %r1609, %r607, %p104;
	selp.b32 	%r1614, %r1610, %r608, %p104;
	min.s64 	%rd539, %rd537, %rd311;
$L__BB12_311:
	setp.lt.s32 	%p105, %r1611, %r609;
	mov.u32 	%r1615, %r609;
	mov.u32 	%r1616, %r610;
	mov.u64 	%rd540, %rd312;
	@%p105 bra 	$L__BB12_314;
	setp.lt.s32 	%p106, %r609, %r1611;
	mov.u32 	%r1615, %r1611;
	mov.u32 	%r1616, %r1612;
	mov.u64 	%rd540, %rd538;
	@%p106 bra 	$L__BB12_314;
	setp.lt.s64 	%p107, %rd538, %rd312;
	selp.b32 	%r1615, %r1611, %r609, %p107;
	selp.b32 	%r1616, %r1612, %r610, %p107;
	min.s64 	%rd540, %rd538, %rd312;
$L__BB12_314:
	ld.shared.v2.u32 	{%r619, %r620}, [_ZN6thrust24THRUST_300001_SM_1000_NS8cuda_cub4core6detail5shmemE+104];
	ld.shared.u64 	%rd317, [_ZN6thrust24THRUST_300001_SM_1000_NS8cuda_cub4core6detail5shmemE+112];
	ld.shared.v2.u32 	{%r621, %r622}, [_ZN6thrust24THRUST_300001_SM_1000_NS8cuda_cub4core6detail5shmemE+120];
	ld.shared.u64 	%rd318, [_ZN6thrust24THRUST_300001_SM_1000_NS8cuda_cub4core6detail5shmemE+128];
	setp.lt.s32 	%p108, %r1613, %r619;
	mov.u32 	%r1617, %r1613;
	mov.u32 	%r1618, %r1614;
	mov.u64 	%rd541, %rd539;
	@%p108 bra 	$L__BB12_317;
	setp.lt.s32 	%p109, %r619, %r1613;
	mov.u32 	%r1617, %r619;
	mov.u32 	%r1618, %r620;
	mov.u64 	%rd541, %rd317;
	@%p109 bra 	$L__BB12_317;
	setp.lt.s64 	%p110, %rd539, %rd317;
	selp.b32 	%r1617, %r1613, %r619, %p110;
	selp.b32 	%r1618, %r1614, %r620, %p110;
	min.s64 	%rd541, %rd539, %rd317;
$L__BB12_317:
	setp.lt.s32 	%p111, %r1615, %r621;
	mov.u32 	%r1619, %r621;
	mov.u32 	%r1620, %r622;
	mov.u64 	%rd542, %rd318;
	@%p111 bra 	$L__BB12_320;
	setp.lt.s32 	%p112, %r621, %r1615;
	mov.u32 	%r1619, %r1615;
	mov.u32 	%r1620, %r1616;
	mov.u64 	%rd542, %rd540;
	@%p112 bra 	$L__BB12_320;
	setp.lt.s64 	%p113, %rd540, %rd318;
	selp.b32 	%r1619, %r1615, %r621, %p113;
	selp.b32 	%r1620, %r1616, %r622, %p113;
	min.s64 	%rd542, %rd540, %rd318;
$L__BB12_320:
	ld.shared.v2.u32 	{%r631, %r632}, [_ZN6thrust24THRUST_300001_SM_1000_NS8cuda_cub4core6detail5shmemE+136];
	ld.shared.u64 	%rd323, [_ZN6thrust24THRUST_300001_SM_1000_NS8cuda_cub4core6detail5shmemE+144];
	ld.shared.v2.u32 	{%r633, %r634}, [_ZN6thrust24THRUST_300001_SM_1000_NS8cuda_cub4core6detail5shmemE+152];
	ld.shared.u64 	%rd324, [_ZN6thrust24THRUST_300001_SM_1000_NS8cuda_cub4core6detail5shmemE+160];
	setp.lt.s32 	%p114, %r1617, %r631;
	mov.u32 	%r1621, %r1617;
	mov.u32 	%r1622, %r1618;
	mov.u64 	%rd543, %rd541;
	@%p114 bra 	$L__BB12_323;
	setp.lt.s32 	%p115, %r631, %r1617;
	mov.u32 	%r1621, %r631;
	mov.u32 	%r1622, %r632;
	mov.u64 	%rd543, %rd323;
	@%p115 bra 	$L__BB12_323;
	setp.lt.s64 	%p116, %rd541, %rd323;
	selp.b32 	%r1621, %r1617, %r631, %p116;
	selp.b32 	%r1622, %r1618, %r632, %p116;
	min.s64 	%rd543, %rd541, %rd323;
$L__BB12_323:
	setp.lt.s32 	%p117, %r1619, %r633;
	mov.u32 	%r1623, %r633;
	mov.u32 	%r1624, %r634;
	mov.u64 	%rd544, %rd324;
	@%p117 bra 	$L__BB12_326;
	setp.lt.s32 	%p118, %r633, %r1619;
	mov.u32 	%r1623, %r1619;
	mov.u32 	%r1624, %r1620;
	mov.u64 	%rd544, %rd542;
	@%p118 bra 	$L__BB12_326;
	setp.lt.s64 	%p119, %rd542, %rd324;
	selp.b32 	%r1623, %r1619, %r633, %p119;
	selp.b32 	%r1624, %r1620, %r634, %p119;
	min.s64 	%rd544, %rd542, %rd324;
$L__BB12_326:
	ld.shared.v2.u32 	{%r643, %r644}, [_ZN6thrust24THRUST_300001_SM_1000_NS8cuda_cub4core6detail5shmemE+168];
	ld.shared.u64 	%rd329, [_ZN6thrust24THRUST_300001_SM_1000_NS8cuda_cub4core6detail5shmemE+176];
	ld.shared.v2.u32 	{%r645, %r646}, [_ZN6thrust24THRUST_300001_SM_1000_NS8cuda_cub4core6detail5shmemE+184];
	ld.shared.u64 	%rd330, [_ZN6thrust24THRUST_300001_SM_1000_NS8cuda_cub4core6detail5shmemE+192];
	setp.lt.s32 	%p120, %r1621, %r643;
	mov.u32 	%r1625, %r1621;
	mov.u32 	%r1626, %r1622;
	mov.u64 	%rd545, %rd543;
	@%p120 bra 	$L__BB12_329;
	setp.lt.s32 	%p121, %r643, %r1621;
	mov.u32 	%r1625, %r643;
	mov.u32 	%r1626, %r644;
	mov.u64 	%rd545, %rd329;
	@%p121 bra 	$L__BB12_329;
	setp.lt.s64 	%p122, %rd543, %rd329;
	selp.b32 	%r1625, %r1621, %r643, %p122;
	selp.b32 	%r1626, %r1622, %r644, %p122;
	min.s64 	%rd545, %rd543, %rd329;
$L__BB12_329:
	setp.lt.s32 	%p123, %r1623, %r645;
	mov.u32 	%r1627, %r645;
	mov.u32 	%r1628, %r646;
	mov.u64 	%rd546, %rd330;
	@%p123 bra 	$L__BB12_332;
	setp.lt.s32 	%p124, %r645, %r1623;
	mov.u32 	%r1627, %r1623;
	mov.u32 	%r1628, %r1624;
	mov.u64 	%rd546, %rd544;
	@%p124 bra 	$L__BB12_332;
	setp.lt.s64 	%p125, %rd544, %rd330;
	selp.b32 	%r1627, %r1623, %r645, %p125;
	selp.b32 	%r1628, %r1624, %r646, %p125;
	min.s64 	%rd546, %rd544, %rd330;
$L__BB12_332:
	ld.shared.v2.u32 	{%r655, %r656}, [_ZN6thrust24THRUST_300001_SM_1000_NS8cuda_cub4core6detail5shmemE+200];
	ld.shared.u64 	%rd335, [_ZN6thrust24THRUST_300001_SM_1000_NS8cuda_cub4core6detail5shmemE+208];
	ld.shared.v2.u32 	{%r657, %r658}, [_ZN6thrust24THRUST_300001_SM_1000_NS8cuda_cub4core6detail5shmemE+216];
	ld.shared.u64 	%rd336, [_ZN6thrust24THRUST_300001_SM_1000_NS8cuda_cub4core6detail5shmemE+224];
	setp.lt.s32 	%p126, %r1625, %r655;
	mov.u32 	%r1629, %r1625;
	mov.u32 	%r1630, %r1626;
	mov.u64 	%rd547, %rd545;
	@%p126 bra 	$L__BB12_335;
	setp.lt.s32 	%p127, %r655, %r1625;
	mov.u32 	%r1629, %r655;
	mov.u32 	%r1630, %r656;
	mov.u64 	%rd547, %rd335;
	@%p127 bra 	$L__BB12_335;
	setp.lt.s64 	%p128, %rd545, %rd335;
	selp.b32 	%r1629, %r1625, %r655, %p128;
	selp.b32 	%r1630, %r1626, %r656, %p128;
	min.s64 	%rd547, %rd545, %rd335;
$L__BB12_335:
	setp.lt.s32 	%p129, %r1627, %r657;
	mov.u32 	%r1631, %r657;
	mov.u32 	%r1632, %r658;
	mov.u64 	%rd548, %rd336;
	@%p129 bra 	$L__BB12_338;
	setp.lt.s32 	%p130, %r657, %r1627;
	mov.u32 	%r1631, %r1627;
	mov.u32 	%r1632, %r1628;
	mov.u64 	%rd548, %rd546;
	@%p130 bra 	$L__BB12_338;
	setp.lt.s64 	%p131, %rd546, %rd336;
	selp.b32 	%r1631, %r1627, %r657, %p131;
	selp.b32 	%r1632, %r1628, %r658, %p131;
	min.s64 	%rd548, %rd546, %rd336;
$L__BB12_338:
	ld.shared.v2.u32 	{%r667, %r668}, [_ZN6thrust24THRUST_300001_SM_1000_NS8cuda_cub4core6detail5shmemE+232];
	ld.shared.u64 	%rd341, [_ZN6thrust24THRUST_300001_SM_1000_NS8cuda_cub4core6detail5shmemE+240];
	ld.shared.v2.u32 	{%r669, %r670}, [_ZN6thrust24THRUST_300001_SM_1000_NS8cuda_cub4core6detail5shmemE+248];
	ld.shared.u64 	%rd342, [_ZN6thrust24THRUST_300001_SM_1000_NS8cuda_cub4core6detail5shmemE+256];
	setp.lt.s32 	%p132, %r1629, %r667;
	mov.u32 	%r1489, %r1629;
	mov.u32 	%r1490, %r1630;
	mov.u64 	%rd475, %rd547;
	@%p132 bra 	$L__BB12_341;
	setp.lt.s32 	%p133, %r667, %r1629;
	mov.u32 	%r1489, %r667;
	mov.u32 	%r1490, %r668;
	mov.u64 	%rd475, %rd341;
	@%p133 bra 	$L__BB12_341;
	setp.lt.s64 	%p134, %rd547, %rd341;
	selp.b32 	%r1489, %r1629, %r667, %p134;
	selp.b32 	%r1490, %r1630, %r668, %p134;
	min.s64 	%rd475, %rd547, %rd341;
$L__BB12_341:
	setp.lt.s32 	%p135, %r1631, %r669;
	mov.u64 	%rd550, %rd342;
	mov.u32 	%r1635, %r670;
	mov.u32 	%r1636, %r669;
	@%p135 bra 	$L__BB12_344;
	setp.lt.s32 	%p136, %r669, %r1631;
	mov.u64 	%rd550, %rd548;
	mov.u32 	%r1635, %r1632;
	mov.u32 	%r1636, %r1631;
	@%p136 bra 	$L__BB12_344;
	setp.lt.s64 	%p137, %rd548, %rd342;
	selp.b32 	%r1636, %r1631, %r669, %p137;
	selp.b32 	%r1635, %r1632, %r670, %p137;
	min.s64 	%rd550, %rd548, %rd342;
$L__BB12_344:
	mov.u32 	%r1347, %tid.x;
	setp.ne.s32 	%p341, %r1347, 0;
	@%p341 bra 	$L__BB12_346;
	ld.param.u64 	%rd404, [_ZN6thrust24THRUST_300001_SM_1000_NS8cuda_cub4core6detail13_kernel_agentINS1_8__reduce11ReduceAgentINS0_18transform_iteratorINS1_9__extrema12arg_minmax_fI9key_valuel17compare_key_valueE15duplicate_tupleENS0_12zip_iteratorIN4cuda3std3__45tupleIJNS0_6detail15normal_iteratorINS0_10device_ptrISA_EEEENS0_17counting_iteratorIlNS0_11use_defaultESP_SP_EEEEEEENSI_IJNSI_IJSA_lEEEST_EEESU_EEPSU_SU_lSC_EEJSV_SW_lN3cub18CUB_300001_SM_100013GridEvenShareIlEENSZ_9GridQueueIyEESC_EEEvDpT0__param_1];
	cvta.to.global.u64 	%rd401, %rd404;
	mul.wide.u32 	%rd402, %r1, 32;
	add.s64 	%rd403, %rd401, %rd402;
	st.global.u32 	[%rd403], %r1489;
	st.global.u32 	[%rd403+4], %r1490;
	st.global.u64 	[%rd403+8], %rd475;
	st.global.u32 	[%rd403+16], %r1636;
	st.global.u32 	[%rd403+20], %r1635;
	st.global.u64 	[%rd403+24], %rd550;
$L__BB12_346:
	ret;

}
	// .globl	_ZN6thrust24THRUST_300001_SM_1000_NS8cuda_cub4core6detail13_kernel_agentINS1_8__reduce11ReduceAgentIPN4cuda3std3__45tupleIJNSA_IJ9key_valuelEEESC_EEESE_SD_lNS1_9__extrema12arg_minmax_fISB_l17compare_key_valueEEEEJSE_SE_iSI_EEEvDpT0_
.visible .entry _ZN6thrust24THRUST_300001_SM_1000_NS8cuda_cub4core6detail13_kernel_agentINS1_8__reduce11ReduceAgentIPN4cuda3std3__45tupleIJNSA_IJ9key_valuelEEESC_EEESE_SD_lNS1_9__extrema12arg_minmax_fISB_l17compare_key_valueEEEEJSE_SE_iSI_EEEvDpT0_(
	.param .u64 .ptr .align 1 _ZN6thrust24THRUST_300001_SM_1000_NS8cuda_cub4core6detail13_kernel_agentINS1_8__reduce11ReduceAgentIPN4cuda3std3__45tupleIJNSA_IJ9key_valuelEEESC_EEESE_SD_lNS1_9__extrema12arg_minmax_fISB_l17compare_key_valueEEEEJSE_SE_iSI_EEEvDpT0__param_0,
	.param .u64 .ptr .align 1 _ZN6thrust24THRUST_300001_SM_1000_NS8cuda_cub4core6detail13_kernel_agentINS1_8__reduce11ReduceAgentIPN4cuda3std3__45tupleIJNSA_IJ9key_valuelEEESC_EEESE_SD_lNS1_9__extrema12arg_minmax_fISB_l17compare_key_valueEEEEJSE_SE_iSI_EEEvDpT0__param_1,
	.param .u32 _ZN6thrust24THRUST_300001_SM_1000_NS8cuda_cub4core6detail13_kernel_agentINS1_8__reduce11ReduceAgentIPN4cuda3std3__45tupleIJNSA_IJ9key_valuelEEESC_EEESE_SD_lNS1_9__extrema12arg_minmax_fISB_l17compare_key_valueEEEEJSE_SE_iSI_EEEvDpT0__param_2,
	.param .align 1 .b8 _ZN6thrust24THRUST_300001_SM_1000_NS8cuda_cub4core6detail13_kernel_agentINS1_8__reduce11ReduceAgentIPN4cuda3std3__45tupleIJNSA_IJ9key_valuelEEESC_EEESE_SD_lNS1_9__extrema12arg_minmax_fISB_l17compare_key_valueEEEEJSE_SE_iSI_EEEvDpT0__param_3[1]
)
.maxntid 256
{
	.reg .pred 	%p<371>;
	.reg .b32 	%r<1732>;
	.reg .b64 	%rd<743>;

	ld.param.u64 	%rd399, [_ZN6thrust24THRUST_300001_SM_1000_NS8cuda_cub4core6detail13_kernel_agentINS1_8__reduce11ReduceAgentIPN4cuda3std3__45tupleIJNSA_IJ9key_valuelEEESC_EEESE_SD_lNS1_9__extrema12arg_minmax_fISB_l17compare_key_valueEEEEJSE_SE_iSI_EEEvDpT0__param_0];
	ld.param.u32 	%r773, [_ZN6thrust24THRUST_300001_SM_1000_NS8cuda_cub4core6detail13_kernel_agentINS1_8__reduce11ReduceAgentIPN4cuda3std3__45tupleIJNSA_IJ9key_valuelEEESC_EEESE_SD_lNS1_9__extrema12arg_minmax_fISB_l17compare_key_valueEEEEJSE_SE_iSI_EEEvDpT0__param_2];
	cvt.s64.s32 	%rd1, %r773;
	setp.eq.s32 	%p1, %r773, 0;
	@%p1 bra 	$L__BB13_373;
	setp.gt.s32 	%p2, %r773, 511;
	@%p2 bra 	$L__BB13_208;
	mov.u32 	%r1, %tid.x;
	setp.ge.s32 	%p167, %r1, %r773;
	mov.b32 	%r1454, 0;
	mov.b64 	%rd598, 0;
	mov.u32 	%r1455, %r1454;
	mov.u64 	%rd597, %rd598;
	mov.u32 	%r1452, %r1454;
	mov.u32 	%r1453, %r1454;
	mov.u32 	%r1426, %r1;
	@%p167 bra 	$L__BB13_4;
	mul.wide.u32 	%rd532, %r1, 32;
	add.s64 	%rd525, %rd399, %rd532;
	// begin inline asm
	ld.global.nc.u64 %rd524, [%rd525];
	// end inline asm
	mov.b64 	{%r1453, %r1452}, %rd524;
	add.s64 	%rd527, %rd525, 8;
	// begin inline asm
	ld.global.nc.u64 %rd597, [%rd527];
	// end inline asm
	add.s64 	%rd529, %rd525, 16;
	// begin inline asm
	ld.global.nc.u64 %rd528, [%rd529];
	// end inline asm
	mov.b64 	{%r1455, %r1454}, %rd528;
	add.s64 	%rd531, %rd525, 24;
	// begin inline asm
	ld.global.nc.u64 %rd598, [%rd531];
	// end inline asm
	add.s32 	%r1426, %r1, 256;
$L__BB13_4:
	setp.ge.s32 	%p168, %r1426, %r773;
	@%p168 bra 	$L__BB13_40;
	not.b32 	%r989, %r1426;
	add.s32 	%r12, %r773, %r989;
	and.b32  	%r990, %r12, 768;
	setp.eq.s32 	%p169, %r990, 768;
	@%p169 bra 	$L__BB13_14;
	mul.wide.u32 	%rd534, %r1426, 32;
	add.s64 	%rd580, %rd399, %rd534;
	shr.u32 	%r991, %r12, 8;
	add.s32 	%r992, %r991, 1;
	and.b32  	%r993, %r992, 3;
	neg.s32 	%r1416, %r993;
$L__BB13_7:
	.pragma "nounroll";
	mov.u64 	%rd9, %rd598;
	mov.u32 	%r19, %r1454;
	mov.u32 	%r18, %r1455;
	mov.u64 	%rd8, %rd597;
	mov.u32 	%r17, %r1452;
	mov.u32 	%r16, %r1453;
	// begin inline asm
	ld.global.nc.u64 %rd535, [%rd580];
	// end inline asm
	mov.b64 	{%r20, %r21}, %rd535;
	add.s64 	%rd538, %rd580, 8;
	// begin inline asm
	ld.global.nc.u64 %rd537, [%rd538];
	// end inline asm
	add.s64 	%rd540, %rd580, 16;
	// begin inline asm
	ld.global.nc.u64 %rd539, [%rd540];
	// end inline asm
	mov.b64 	{%r22, %r23}, %rd539;
	add.s64 	%rd542, %rd580, 24;
	// begin inline asm
	ld.global.nc.u64 %rd541, [%rd542];
	// end inline asm
	setp.lt.s32 	%p170, %r16, %r20;
	@%p170 bra 	$L__BB13_10;
	setp.lt.s32 	%p171, %r20, %r16;
	mov.u64 	%rd597, %rd537;
	mov.u32 	%r1452, %r21;
	mov.u32 	%r1453, %r20;
	@%p171 bra 	$L__BB13_10;
	setp.lt.s64 	%p172, %rd8, %rd537;
	min.s64 	%rd597, %rd8, %rd537;
	selp.b32 	%r1452, %r17, %r21, %p172;
	selp.b32 	%r1453, %r16, %r20, %p172;
$L__BB13_10:
	setp.lt.s32 	%p173, %r18, %r22;
	mov.u64 	%rd598, %rd541;
	mov.u32 	%r1454, %r23;
	mov.u32 	%r1455, %r22;
	@%p173 bra 	$L__BB13_13;
	setp.lt.s32 	%p174, %r22, %r18;
	mov.u64 	%rd598, %rd9;
	mov.u32 	%r1454, %r19;
	mov.u32 	%r1455, %r18;
	@%p174 bra 	$L__BB13_13;
	setp.lt.s64 	%p175, %rd9, %rd541;
	min.s64 	%rd598, %rd9, %rd541;
	selp.b32 	%r1454, %r19, %r23, %p175;
	selp.b32 	%r1455, %r18, %r22, %p175;
$L__BB13_13:
	add.s32 	%r1426, %r1426, 256;
	add.s64 	%rd580, %rd580, 8192;
	add.s32 	%r1416, %r1416, 1;
	setp.ne.s32 	%p176, %r1416, 0;
	@%p176 bra 	$L__BB13_7;
$L__BB13_14:
	setp.lt.u32 	%p177, %r12, 768;
	@%p177 bra 	$L__BB13_40;
$L__BB13_15:
	mul.wide.s32 	%rd551, %r1426, 32;
	add.s64 	%rd544, %rd399, %rd551;
	// begin inline asm
	ld.global.nc.u64 %rd543, [%rd544];
	// end inline asm
	mov.b64 	{%r48, %r49}, %rd543;
	add.s64 	%rd546, %rd544, 8;
	// begin inline asm
	ld.global.nc.u64 %rd545, [%rd546];
	// end inline asm
	add.s64 	%rd548, %rd544, 16;
	// begin inline asm
	ld.global.nc.u64 %rd547, [%rd548];
	// end inline asm
	mov.b64 	{%r50, %r51}, %rd547;
	add.s64 	%rd550, %rd544, 24;
	// begin inline asm
	ld.global.nc.u64 %rd549, [%rd550];
	// end inline asm
	setp.lt.s32 	%p178, %r1453, %r48;
	mov.u64 	%rd591, %rd597;
	mov.u32 	%r1440, %r1452;
	mov.u32 	%r1441, %r1453;
	@%p178 bra 	$L__BB13_18;
	setp.lt.s32 	%p179, %r48, %r1453;
	mov.u64 	%rd591, %rd545;
	mov.u32 	%r1440, %r49;
	mov.u32 	%r1441, %r48;
	@%p179 bra 	$L__BB13_18;
	setp.lt.s64 	%p180, %rd597, %rd545;
	min.s64 	%rd591, %rd597, %rd545;
	selp.b32 	%r1440, %r1452, %r49, %p180;
	selp.b32 	%r1441, %r1453, %r48, %p180;
$L__BB13_18:
	setp.lt.s32 	%p181, %r1455, %r50;
	mov.u64 	%rd592, %rd549;
	mov.u32 	%r1442, %r51;
	mov.u32 	%r1443, %r50;
	@%p181 bra 	$L__BB13_21;
	setp.lt.s32 	%p182, %r50, %r1455;
	mov.u64 	%rd592, %rd598;
	mov.u32 	%r1442, %r1454;
	mov.u32 	%r1443, %r1455;
	@%p182 bra 	$L__BB13_21;
	setp.lt.s64 	%p183, %rd598, %rd549;
	min.s64 	%rd592, %rd598, %rd549;
	selp.b32 	%r1442, %r1454, %r51, %p183;
	selp.b32 	%r1443, %r1455, %r50, %p183;
$L__BB13_21:
	add.s64 	%rd553, %rd544, 8192;
	// begin inline asm
	ld.global.nc.u64 %rd552, [%rd553];
	// end inline asm
	mov.b64 	{%r60, %r61}, %rd552;
	add.s64 	%rd555, %rd544, 8200;
	// begin inline asm
	ld.global.nc.u64 %rd554, [%rd555];
	// end inline asm
	add.s64 	%rd557, %rd544, 8208;
	// begin inline asm
	ld.global.nc.u64 %rd556, [%rd557];
	// end inline asm
	mov.b64 	{%r62, %r63}, %rd556;
	add.s64 	%rd559, %rd544, 8216;
	// begin inline asm
	ld.global.nc.u64 %rd558, [%rd559];
	// end inline asm
	setp.lt.s32 	%p184, %r1441, %r60;
	mov.u64 	%rd593, %rd591;
	mov.u32 	%r1444, %r1440;
	mov.u32 	%r1445, %r1441;
	@%p184 bra 	$L__BB13_24;
	setp.lt.s32 	%p185, %r60, %r1441;
	mov.u64 	%rd593, %rd554;
	mov.u32 	%r1444, %r61;
	mov.u32 	%r1445, %r60;
	@%p185 bra 	$L__BB13_24;
	setp.lt.s64 	%p186, %rd591, %rd554;
	min.s64 	%rd593, %rd591, %rd554;
	selp.b32 	%r1444, %r1440, %r61, %p186;
	selp.b32 	%r1445, %r1441, %r60, %p186;
$L__BB13_24:
	setp.lt.s32 	%p187, %r1443, %r62;
	mov.u64 	%rd594, %rd558;
	mov.u32 	%r1446, %r63;
	mov.u32 	%r1447, %r62;
	@%p187 bra 	$L__BB13_27;
	setp.lt.s32 	%p188, %r62, %r1443;
	mov.u64 	%rd594, %rd592;
	mov.u32 	%r1446, %r1442;
	mov.u32 	%r1447, %r1443;
	@%p188 bra 	$L__BB13_27;
	setp.lt.s64 	%p189, %rd592, %rd558;
	min.s64 	%rd594, %rd592, %rd558;
	selp.b32 	%r1446, %r1442, %r63, %p189;
	selp.b32 	%r1447, %r1443, %r62, %p189;
$L__BB13_27:
	add.s64 	%rd561, %rd544, 16384;
	// begin inline asm
	ld.global.nc.u64 %rd560, [%rd561];
	// end inline asm
	mov.b64 	{%r72, %r73}, %rd560;
	add.s64 	%rd563, %rd544, 16392;
	// begin inline asm
	ld.global.nc.u64 %rd562, [%rd563];
	// end inline asm
	add.s64 	%rd565, %rd544, 16400;
	// begin inline asm
	ld.global.nc.u64 %rd564, [%rd565];
	// end inline asm
	mov.b64 	{%r74, %r75}, %rd564;
	add.s64 	%rd567, %rd544, 16408;
	// begin inline asm
	ld.global.nc.u64 %rd566, [%rd567];
	// end inline asm
	setp.lt.s32 	%p190, %r1445, %r72;
	mov.u64 	%rd595, %rd593;
	mov.u32 	%r1448, %r1444;
	mov.u32 	%r1449, %r1445;
	@%p190 bra 	$L__BB13_30;
	setp.lt.s32 	%p191, %r72, %r1445;
	mov.u64 	%rd595, %rd562;
	mov.u32 	%r1448, %r73;
	mov.u32 	%r1449, %r72;
	@%p191 bra 	$L__BB13_30;
	setp.lt.s64 	%p192, %rd593, %rd562;
	min.s64 	%rd595, %rd593, %rd562;
	selp.b32 	%r1448, %r1444, %r73, %p192;
	selp.b32 	%r1449, %r1445, %r72, %p192;
$L__BB13_30:
	setp.lt.s32 	%p193, %r1447, %r74;
	mov.u64 	%rd596, %rd566;
	mov.u32 	%r1450, %r75;
	mov.u32 	%r1451, %r74;
	@%p193 bra 	$L__BB13_33;
	setp.lt.s32 	%p194, %r74, %r1447;
	mov.u64 	%rd596, %rd594;
	mov.u32 	%r1450, %r1446;
	mov.u32 	%r1451, %r1447;
	@%p194 bra 	$L__BB13_33;
	setp.lt.s64 	%p195, %rd594, %rd566;
	min.s64 	%rd596, %rd594, %rd566;
	selp.b32 	%r1450, %r1446, %r75, %p195;
	selp.b32 	%r1451, %r1447, %r74, %p195;
$L__BB13_33:
	add.s64 	%rd569, %rd544, 24576;
	// begin inline asm
	ld.global.nc.u64 %rd568, [%rd569];
	// end inline asm
	mov.b64 	{%r84, %r85}, %rd568;
	add.s64 	%rd571, %rd544, 24584;
	// begin inline asm
	ld.global.nc.u64 %rd570, [%rd571];
	// end inline asm
	add.s64 	%rd573, %rd544, 24592;
	// begin inline asm
	ld.global.nc.u64 %rd572, [%rd573];
	// end inline asm
	mov.b64 	{%r86, %r87}, %rd572;
	add.s64 	%rd575, %rd544, 24600;
	// begin inline asm
	ld.global.nc.u64 %rd574, [%rd575];
	// end inline asm
	setp.lt.s32 	%p196, %r1449, %r84;
	mov.u64 	%rd597, %rd595;
	mov.u32 	%r1452, %r1448;
	mov.u32 	%r1453, %r1449;
	@%p196 bra 	$L__BB13_36;
	setp.lt.s32 	%p197, %r84, %r1449;
	mov.u64 	%rd597, %rd570;
	mov.u32 	%r1452, %r85;
	mov.u32 	%r1453, %r84;
	@%p197 bra 	$L__BB13_36;
	setp.lt.s64 	%p198, %rd595, %rd570;
	min.s64 	%rd597, %rd595, %rd570;
	selp.b32 	%r1452, %r1448, %r85, %p198;
	selp.b32 	%r1453, %r1449, %r84, %p198;
$L__BB13_36:
	setp.lt.s32 	%p199, %r1451, %r86;
	mov.u64 	%rd598, %rd574;
	mov.u32 	%r1454, %r87;
	mov.u32 	%r1455, %r86;
	@%p199 bra 	$L__BB13_39;
	setp.lt.s32 	%p200, %r86, %r1451;
	mov.u64 	%rd598, %rd596;
	mov.u32 	%r1454, %r1450;
	mov.u32 	%r1455, %r1451;
	@%p200 bra 	$L__BB13_39;
	setp.lt.s64 	%p201, %rd596, %rd574;
	min.s64 	%rd598, %rd596, %rd574;
	selp.b32 	%r1454, %r1450, %r87, %p201;
	selp.b32 	%r1455, %r1451, %r86, %p201;
$L__BB13_39:
	add.s32 	%r1426, %r1426, 1024;
	setp.lt.s32 	%p202, %r1426, %r773;
	@%p202 bra 	$L__BB13_15;
$L__BB13_40:
	setp.lt.s32 	%p203, %r773, 256;
	@%p203 bra 	$L__BB13_121;
	// begin inline asm
	mov.u32 %r1206, %laneid;
	// end inline asm
	mov.b32 	%r1244, 1;
	mov.b32 	%r1245, 31;
	mov.b32 	%r1246, -1;
	// begin inline asm
	shfl.sync.down.b32 %r1207, %r1453, %r1244, %r1245, %r1246;
	// end inline asm
	// begin inline asm
	shfl.sync.down.b32 %r1212, %r1452, %r1244, %r1245, %r1246;
	// end inline asm
	mov.b64 	{%r1218, %r1223}, %rd597;
	// begin inline asm
	shfl.sync.down.b32 %r1217, %r1218, %r1244, %r1245, %r1246;
	// end inline asm
	// begin inline asm
	shfl.sync.down.b32 %r1222, %r1223, %r1244, %r1245, %r1246;
	// end inline asm
	mov.b64 	%rd50, {%r1217, %r1222};
	// begin inline asm
	shfl.sync.down.b32 %r1227, %r1455, %r1244, %r1245, %r1246;
	// end inline asm
	// begin inline asm
	shfl.sync.down.b32 %r1232, %r1454, %r1244, %r1245, %r1246;
	// end inline asm
	mov.b64 	{%r1238, %r1243}, %rd598;
	// begin inline asm
	shfl.sync.down.b32 %r1237, %r1238, %r1244, %r1245, %r1246;
	// end inline asm
	// begin inline asm
	shfl.sync.down.b32 %r1242, %r1243, %r1244, %r1245, %r1246;
	// end inline asm
	mov.b64 	%rd51, {%r1237, %r1242};
	setp.gt.s32 	%p291, %r1206, 30;
	mov.u64 	%rd602, %rd598;
	mov.u32 	%r1462, %r1454;
	mov.u32 	%r1463, %r1455;
	mov.u64 	%rd648, %rd597;
	mov.u32 	%r1555, %r1452;
	mov.u32 	%r1554, %r1453;
	@%p291 bra 	$L__BB13_48;
	setp.lt.s32 	%p292, %r1453, %r1207;
	mov.u64 	%rd648, %rd597;
	mov.u32 	%r1555, %r1452;
	mov.u32 	%r1554, %r1453;
	@%p292 bra 	$L__BB13_45;
	setp.lt.s32 	%p293, %r1207, %r1453;
	mov.u64 	%rd648, %rd50;
	mov.u32 	%r1555, %r1212;
	mov.u32 	%r1554, %r1207;
	@%p293 bra 	$L__BB13_45;
	setp.lt.s64 	%p294, %rd597, %rd50;
	min.s64 	%rd648, %rd597, %rd50;
	selp.b32 	%r1555, %r1452, %r1212, %p294;
	selp.b32 	%r1554, %r1453, %r1207, %p294;
$L__BB13_45:
	setp.lt.s32 	%p295, %r1455, %r1227;
	mov.u64 	%rd602, %rd51;
	mov.u32 	%r1462, %r1232;
	mov.u32 	%r1463, %r1227;
	@%p295 bra 	$L__BB13_48;
	setp.lt.s32 	%p296, %r1227, %r1455;
	mov.u64 	%rd602, %rd598;
	mov.u32 	%r1462, %r1454;
	mov.u32 	%r1463, %r1455;
	@%p296 bra 	$L__BB13_48;
	setp.lt.s64 	%p297, %rd598, %rd51;
	min.s64 	%rd602, %rd598, %rd51;
	selp.b32 	%r1462, %r1454, %r1232, %p297;
	selp.b32 	%r1463, %r1455, %r1227, %p297;
$L__BB13_48:
	mov.b32 	%r1284, 2;
	mov.b32 	%r1285, 31;
	mov.b32 	%r1286, -1;
	// begin inline asm
	shfl.sync.down.b32 %r1247, %r1554, %r1284, %r1285, %r1286;
	// end inline asm
	// begin inline asm
	shfl.sync.down.b32 %r1252, %r1555, %r1284, %r1285, %r1286;
	// end inline asm
	mov.b64 	{%r1258, %r1263}, %rd648;
	// begin inline asm
	shfl.sync.down.b32 %r1257, %r1258, %r1284, %r1285, %r1286;
	// end inline asm
	// begin inline asm
	shfl.sync.down.b32 %r1262, %r1263, %r1284, %r1285, %r1286;
	// end inline asm
	mov.b64 	%rd57, {%r1257, %r1262};
	// begin inline asm
	shfl.sync.down.b32 %r1267, %r1463, %r1284, %r1285, %r1286;
	// end inline asm
	// begin inline asm
	shfl.sync.down.b32 %r1272, %r1462, %r1284, %r1285, %r1286;
	// end inline asm
	mov.b64 	{%r1278, %r1283}, %rd602;
	// begin inline asm
	shfl.sync.down.b32 %r1277, %r1278, %r1284, %r1285, %r1286;
	// end inline asm
	// begin inline asm
	shfl.sync.down.b32 %r1282, %r1283, %r1284, %r1285, %r1286;
	// end inline asm
	mov.b64 	%rd58, {%r1277, %r1282};
	setp.gt.s32 	%p298, %r1206, 29;
	mov.u64 	%rd605, %rd602;
	mov.u32 	%r1468, %r1462;
	mov.u32 	%r1469, %r1463;
	@%p298 bra 	$L__BB13_55;
	setp.lt.s32 	%p299, %r1554, %r1247;
	mov.u64 	%rd604, %rd648;
	mov.u32 	%r1466, %r1555;
	mov.u32 	%r1467, %r1554;
	@%p299 bra 	$L__BB13_52;
	setp.lt.s32 	%p300, %r1247, %r1554;
	mov.u64 	%rd604, %rd57;
	mov.u32 	%r1466, %r1252;
	mov.u32 	%r1467, %r1247;
	@%p300 bra 	$L__BB13_52;
	setp.lt.s64 	%p301, %rd648, %rd57;
	min.s64 	%rd604, %rd648, %rd57;
	selp.b32 	%r1466, %r1555, %r1252, %p301;
	selp.b32 	%r1467, %r1554, %r1247, %p301;
$L__BB13_52:
	setp.lt.s32 	%p302, %r1463, %r1267;
	mov.u64 	%rd605, %rd58;
	mov.u32 	%r1468, %r1272;
	mov.u32 	%r1469, %r1267;
	mov.u64 	%rd648, %rd604;
	mov.u32 	%r1555, %r1466;
	mov.u32 	%r1554, %r1467;
	@%p302 bra 	$L__BB13_55;
	setp.lt.s32 	%p303, %r1267, %r1463;
	mov.u64 	%rd605, %rd602;
	mov.u32 	%r1468, %r1462;
	mov.u32 	%r1469, %r1463;
	mov.u64 	%rd648, %rd604;
	mov.u32 	%r1555, %r1466;
	mov.u32 	%r1554, %r1467;
	@%p303 bra 	$L__BB13_55;
	setp.lt.s64 	%p304, %rd602, %rd58;
	min.s64 	%rd605, %rd602, %rd58;
	selp.b32 	%r1468, %r1462, %r1272, %p304;
	selp.b32 	%r1469, %r1463, %r1267, %p304;
	mov.u64 	%rd648, %rd604;
	mov.u32 	%r1555, %r1466;
	mov.u32 	%r1554, %r1467;
$L__BB13_55:
	mov.b32 	%r1324, 4;
	mov.b32 	%r1325, 31;
	mov.b32 	%r1326, -1;
	// begin inline asm
	shfl.sync.down.b32 %r1287, %r1554, %r1324, %r1325, %r1326;
	// end inline asm
	// begin inline asm
	shfl.sync.down.b32 %r1292, %r1555, %r1324, %r1325, %r1326;
	// end inline asm
	mov.b64 	{%r1298, %r1303}, %rd648;
	// begin inline asm
	shfl.sync.down.b32 %r1297, %r1298, %r1324, %r1325, %r1326;
	// end inline asm
	// begin inline asm
	shfl.sync.down.b32 %r1302, %r1303, %r1324, %r1325, %r1326;
	// end inline asm
	mov.b64 	%rd64, {%r1297, %r1302};
	// begin inline asm
	shfl.sync.down.b32 %r1307, %r1469, %r1324, %r1325, %r1326;
	// end inline asm
	// begin inline asm
	shfl.sync.down.b32 %r1312, %r1468, %r1324, %r1325, %r1326;
	// end inline asm
	mov.b64 	{%r1318, %r1323}, %rd605;
	// begin inline asm
	shfl.sync.down.b32 %r1317, %r1318, %r1324, %r1325, %r1326;
	// end inline asm
	// begin inline asm
	shfl.sync.down.b32 %r1322, %r1323, %r1324, %r1325, %r1326;
	// end inline asm
	mov.b64 	%rd65, {%r1317, %r1322};
	setp.gt.s32 	%p305, %r1206, 27;
	mov.u64 	%rd608, %rd605;
	mov.u32 	%r1474, %r1468;
	mov.u32 	%r1475, %r1469;
	@%p305 bra 	$L__BB13_62;
	setp.lt.s32 	%p306, %r1554, %r1287;
	mov.u64 	%rd607, %rd648;
	mov.u32 	%r1472, %r1555;
	mov.u32 	%r1473, %r1554;
	@%p306 bra 	$L__BB13_59;
	setp.lt.s32 	%p307, %r1287, %r1554;
	mov.u64 	%rd607, %rd64;
	mov.u32 	%r1472, %r1292;
	mov.u32 	%r1473, %r1287;
	@%p307 bra 	$L__BB13_59;
	setp.lt.s64 	%p308, %rd648, %rd64;
	min.s64 	%rd607, %rd648, %rd64;
	selp.b32 	%r1472, %r1555, %r1292, %p308;
	selp.b32 	%r1473, %r1554, %r1287, %p308;
$L__BB13_59:
	setp.lt.s32 	%p309, %r1469, %r1307;
	mov.u64 	%rd608, %rd65;
	mov.u32 	%r1474, %r1312;
	mov.u32 	%r1475, %r1307;
	mov.u64 	%rd648, %rd607;
	mov.u32 	%r1555, %r1472;
	mov.u32 	%r1554, %r1473;
	@%p309 bra 	$L__BB13_62;
	setp.lt.s32 	%p310, %r1307, %r1469;
	mov.u64 	%rd608, %rd605;
	mov.u32 	%r1474, %r1468;
	mov.u32 	%r1475, %r1469;
	mov.u64 	%rd648, %rd607;
	mov.u32 	%r1555, %r1472;
	mov.u32 	%r1554, %r1473;
	@%p310 bra 	$L__BB13_62;
	setp.lt.s64 	%p311, %rd605, %rd65;
	min.s64 	%rd608, %rd605, %rd65;
	selp.b32 	%r1474, %r1468, %r1312, %p311;
	selp.b32 	%r1475, %r1469, %r1307, %p311;
	mov.u64 	%rd648, %rd607;
	mov.u32 	%r1555, %r1472;
	mov.u32 	%r1554, %r1473;
$L__BB13_62:
	mov.b32 	%r1364, 8;
	mov.b32 	%r1365, 31;
	mov.b32 	%r1366, -1;
	// begin inline asm
	shfl.sync.down.b32 %r1327, %r1554, %r1364, %r1365, %r1366;
	// end inline asm
	// begin inline asm
	shfl.sync.down.b32 %r1332, %r1555, %r1364, %r1365, %r1366;
	// end inline asm
	mov.b64 	{%r1338, %r1343}, %rd648;
	// begin inline asm
	shfl.sync.down.b32 %r1337, %r1338, %r1364, %r1365, %r1366;
	// end inline asm
	// begin inline asm
	shfl.sync.down.b32 %r1342, %r1343, %r1364, %r1365, %r1366;
	// end inline asm
	mov.b64 	%rd71, {%r1337, %r1342};
	// begin inline asm
	shfl.sync.down.b32 %r1347, %r1475, %r1364, %r1365, %r1366;
	// end inline asm
	// begin inline asm
	shfl.sync.down.b32 %r1352, %r1474, %r1364, %r1365, %r1366;
	// end inline asm
	mov.b64 	{%r1358, %r1363}, %rd608;
	// begin inline asm
	shfl.sync.down.b32 %r1357, %r1358, %r1364, %r1365, %r1366;
	// end inline asm
	// begin inline asm
	shfl.sync.down.b32 %r1362, %r1363, %r1364, %r1365, %r1366;
	// end inline asm
	mov.b64 	%rd72, {%r1357, %r1362};
	setp.gt.s32 	%p312, %r1206, 23;
	mov.u64 	%rd611, %rd608;
	mov.u32 	%r1480, %r1474;
	mov.u32 	%r1481, %r1475;
	@%p312 bra 	$L__BB13_69;
	setp.lt.s32 	%p313, %r1554, %r1327;
	mov.u64 	%rd610, %rd648;
	mov.u32 	%r1478, %r1555;
	mov.u32 	%r1479, %r1554;
	@%p313 bra 	$L__BB13_66;
	setp.lt.s32 	%p314, %r1327, %r1554;
	mov.u64 	%rd610, %rd71;
	mov.u32 	%r1478, %r1332;
	mov.u32 	%r1479, %r1327;
	@%p314 bra 	$L__BB13_66;
	setp.lt.s64 	%p315, %rd648, %rd71;
	min.s64 	%rd610, %rd648, %rd71;
	selp.b32 	%r1478, %r1555, %r1332, %p315;
	selp.b32 	%r1479, %r1554, %r1327, %p315;
$L__BB13_66:
	setp.lt.s32 	%p316, %r1475, %r1347;
	mov.u64 	%rd611, %rd72;
	mov.u32 	%r1480, %r1352;
	mov.u32 	%r1481, %r1347;
	mov.u64 	%rd648, %rd610;
	mov.u32 	%r1555, %r1478;
	mov.u32 	%r1554, %r1479;
	@%p316 bra 	$L__BB13_69;
	setp.lt.s32 	%p317, %r1347, %r1475;
	mov.u64 	%rd611, %rd608;
	mov.u32 	%r1480, %r1474;
	mov.u32 	%r1481, %r1475;
	mov.u64 	%rd648, %rd610;
	mov.u32 	%r1555, %r1478;
	mov.u32 	%r1554, %r1479;
	@%p317 bra 	$L__BB13_69;
	setp.lt.s64 	%p318, %rd608, %rd72;
	min.s64 	%rd611, %rd608, %rd72;
	selp.b32 	%r1480, %r1474, %r1352, %p318;
	selp.b32 	%r1481, %r1475, %r1347, %p318;
	mov.u64 	%rd648, %rd610;
	mov.u32 	%r1555, %r1478;
	mov.u32 	%r1554, %r1479;
$L__BB13_69:
	mov.b32 	%r1404, 16;
	mov.b32 	%r1405, 31;
	mov.b32 	%r1406, -1;
	// begin inline asm
	shfl.sync.down.b32 %r1367, %r1554, %r1404, %r1405, %r1406;
	// end inline asm
	// begin inline asm
	shfl.sync.down.b32 %r1372, %r1555, %r1404, %r1405, %r1406;
	// end inline asm
	mov.b64 	{%r1378, %r1383}, %rd648;
	// begin inline asm
	shfl.sync.down.b32 %r1377, %r1378, %r1404, %r1405, %r1406;
	// end inline asm
	// begin inline asm
	shfl.sync.down.b32 %r1382, %r1383, %r1404, %r1405, %r1406;
	// end inline asm
	mov.b64 	%rd78, {%r1377, %r1382};
	// begin inline asm
	shfl.sync.down.b32 %r1387, %r1481, %r1404, %r1405, %r1406;
	// end inline asm
	// begin inline asm
	shfl.sync.down.b32 %r1392, %r1480, %r1404, %r1405, %r1406;
	// end inline asm
	mov.b64 	{%r1398, %r1403}, %rd611;
	// begin inline asm
	shfl.sync.down.b32 %r1397, %r1398, %r1404, %r1405, %r1406;
	// end inline asm
	// begin inline asm
	shfl.sync.down.b32 %r1402, %r1403, %r1404, %r1405, %r1406;
	// end inline asm
	mov.b64 	%rd79, {%r1397, %r1402};
	setp.gt.s32 	%p319, %r1206, 15;
	mov.u64 	%rd741, %rd611;
	mov.u32 	%r1728, %r1480;
	mov.u32 	%r1729, %r1481;
	@%p319 bra 	$L__BB13_76;
	setp.lt.s32 	%p320, %r1554, %r1367;
	mov.u64 	%rd613, %rd648;
	mov.u32 	%r1484, %r1555;
	mov.u32 	%r1485, %r1554;
	@%p320 bra 	$L__BB13_73;
	setp.lt.s32 	%p321, %r1367, %r1554;
	mov.u64 	%rd613, %rd78;
	mov.u32 	%r1484, %r1372;
	mov.u32 	%r1485, %r1367;
	@%p321 bra 	$L__BB13_73;
	setp.lt.s64 	%p322, %rd648, %rd78;
	min.s64 	%rd613, %rd648, %rd78;
	selp.b32 	%r1484, %r1555, %r1372, %p322;
	selp.b32 	%r1485, %r1554, %r1367, %p322;
$L__BB13_73:
	setp.lt.s32 	%p323, %r1481, %r1387;
	mov.u64 	%rd741, %rd79;
	mov.u32 	%r1728, %r1392;
	mov.u32 	%r1729, %r1387;
	mov.u64 	%rd648, %rd613;
	mov.u32 	%r1555, %r1484;
	mov.u32 	%r1554, %r1485;
	@%p323 bra 	$L__BB13_76;
	setp.lt.s32 	%p324, %r1387, %r1481;
	mov.u64 	%rd741, %rd611;
	mov.u32 	%r1728, %r1480;
	mov.u32 	%r1729, %r1481;
	mov.u64 	%rd648, %rd613;
	mov.u32 	%r1555, %r1484;
	mov.u32 	%r1554, %r1485;
	@%p324 bra 	$L__BB13_76;
	setp.lt.s64 	%p325, %rd611, %rd79;
	min.s64 	%rd741, %rd611, %rd79;
	selp.b32 	%r1728, %r1480, %r1392, %p325;
	selp.b32 	%r1729, %r1481, %r1387, %p325;
	mov.u64 	%rd648, %rd613;
	mov.u32 	%r1555, %r1484;
	mov.u32 	%r1554, %r1485;
$L__BB13_76:
	setp.ne.s32 	%p326, %r1206, 0;
	@%p326 bra 	$L__BB13_78;
	and.b32  	%r1407, %r1, 992;
	mov.u32 	%r1408, _ZN6thrust24THRUST_300001_SM_1000_NS8cuda_cub4core6detail5shmemE;
	add.s32 	%r1409, %r1408, %r1407;
	st.shared.v2.u32 	[%r1409+8], {%r1554, %r1555};
	st.shared.u64 	[%r1409+16], %rd648;
	st.shared.v2.u32 	[%r1409+24], {%r1729, %r1728};
	st.shared.u64 	[%r1409+32], %rd741;
$L__BB13_78:
	bar.sync 	0;
	setp.ne.s32 	%p327, %r1, 0;
	@%p327 bra 	$L__BB13_371;
	ld.shared.v2.u32 	{%r172, %r173}, [_ZN6thrust24THRUST_300001_SM_1000_NS8cuda_cub4core6detail5shmemE+40];
	ld.shared.u64 	%rd85, [_ZN6thrust24THRUST_300001_SM_1000_NS8cuda_cub4core6detail5shmemE+48];
	ld.shared.v2.u32 	{%r174, %r175}, [_ZN6thrust24THRUST_300001_SM_1000_NS8cuda_cub4core6detail5shmemE+56];
	ld.shared.u64 	%rd86, [_ZN6thrust24THRUST_300001_SM_1000_NS8cuda_cub4core6detail5shmemE+64];
	setp.lt.s32 	%p328, %r1554, %r172;
	mov.u64 	%rd616, %rd648;
	mov.u32 	%r1490, %r1555;
	mov.u32 	%r1491, %r1554;
	@%p328 bra 	$L__BB13_82;
	setp.lt.s32 	%p329, %r172, %r1554;
	mov.u64 	%rd616, %rd85;
	mov.u32 	%r1490, %r173;
	mov.u32 	%r1491, %r172;
	@%p329 bra 	$L__BB13_82;
	setp.lt.s64 	%p330, %rd648, %rd85;
	min.s64 	%rd616, %rd648, %rd85;
	selp.b32 	%r1490, %r1555, %r173, %p330;
	selp.b32 	%r1491, %r1554, %r172, %p330;
$L__BB13_82:
	setp.lt.s32 	%p331, %r1729, %r174;
	mov.u64 	%rd617, %rd86;
	mov.u32 	%r1492, %r175;
	mov.u32 	%r1493, %r174;
	@%p331 bra 	$L__BB13_85;
	setp.lt.s32 	%p332, %r174, %r1729;
	mov.u64 	%rd617, %rd741;
	mov.u32 	%r1492, %r1728;
	mov.u32 	%r1493, %r1729;
	@%p332 bra 	$L__BB13_85;
	setp.lt.s64 	%p333, %rd741, %rd86;
	min.s64 	%rd617, %rd741, %rd86;
	selp.b32 	%r1492, %r1728, %r175, %p333;
	selp.b32 	%r1493, %r1729, %r174, %p333;
$L__BB13_85:
	ld.shared.v2.u32 	{%r184, %r185}, [_ZN6thrust24THRUST_300001_SM_1000_NS8cuda_cub4core6detail5shmemE+72];
	ld.shared.u64 	%rd91, [_ZN6thrust24THRUST_300001_SM_1000_NS8cuda_cub4core6detail5shmemE+80];
	ld.shared.v2.u32 	{%r186, %r187}, [_ZN6thrust24THRUST_300001_SM_1000_NS8cuda_cub4core6detail5shmemE+88];
	ld.shared.u64 	%rd92, [_ZN6thrust24THRUST_300001_SM_1000_NS8cuda_cub4core6detail5shmemE+96];
	setp.lt.s32 	%p334, %r1491, %r184;
	mov.u64 	%rd618, %rd616;
	mov.u32 	%r1494, %r1490;
	mov.u32 	%r1495, %r1491;
	@%p334 bra 	$L__BB13_88;
	setp.lt.s32 	%p335, %r184, %r1491;
	mov.u64 	%rd618, %rd91;
	mov.u32 	%r1494, %r185;
	mov.u32 	%r1495, %r184;
	@%p335 bra 	$L__BB13_88;
	setp.lt.s64 	%p336, %rd616, %rd91;
	min.s64 	%rd618, %rd616, %rd91;
	selp.b32 	%r1494, %r1490, %r185, %p336;
	selp.b32 	%r1495, %r1491, %r184, %p336;
$L__BB13_88:
	setp.lt.s32 	%p337, %r1493, %r186;
	mov.u64 	%rd619, %rd92;
	mov.u32 	%r1496, %r187;
	mov.u32 	%r1497, %r186;
	@%p337 bra 	$L__BB13_91;
	setp.lt.s32 	%p338, %r186, %r1493;
	mov.u64 	%rd619, %rd617;
	mov.u32 	%r1496, %r1492;
	mov.u32 	%r1497, %r1493;
	@%p338 bra 	$L__BB13_91;
	setp.lt.s64 	%p339, %rd617, %rd92;
	min.s64 	%rd619, %rd617, %rd92;
	selp.b32 	%r1496, %r1492, %r187, %p339;
	selp.b32 	%r1497, %r1493, %r186, %p339;
$L__BB13_91:
	ld.shared.v2.u32 	{%r196, %r197}, [_ZN6thrust24THRUST_300001_SM_1000_NS8cuda_cub4core6detail5shmemE+104];
	ld.shared.u64 	%rd97, [_ZN6thrust24THRUST_300001_SM_1000_NS8cuda_cub4core6detail5shmemE+112];
	ld.shared.v2.u32 	{%r198, %r199}, [_ZN6thrust24THRUST_300001_SM_1000_NS8cuda_cub4core6detail5shmemE+120];
	ld.shared.u64 	%rd98, [_ZN6thrust24THRUST_300001_SM_1000_NS8cuda_cub4core6detail5shmemE+128];
	setp.lt.s32 	%p340, %r1495, %r196;
	mov.u64 	%rd620, %rd618;
	mov.u32 	%r1498, %r1494;
	mov.u32 	%r1499, %r1495;
	@%p340 bra 	$L__BB13_94;
	setp.lt.s32 	%p341, %r196, %r1495;
	mov.u64 	%rd620, %rd97;
	mov.u32 	%r1498, %r197;
	mov.u32 	%r1499, %r196;
	@%p341 bra 	$L__BB13_94;
	setp.lt.s64 	%p342, %rd618, %rd97;
	min.s64 	%rd620, %rd618, %rd97;
	selp.b32 	%r1498, %r1494, %r197, %p342;
	selp.b32 	%r1499, %r1495, %r196, %p342;
$L__BB13_94:
	setp.lt.s32 	%p343, %r1497, %r198;
	mov.u64 	%rd621, %rd98;
	mov.u32 	%r1500, %r199;
	mov.u32 	%r1501, %r198;
	@%p343 bra 	$L__BB13_97;
	setp.lt.s32 	%p344, %r198, %r1497;
	mov.u64 	%rd621, %rd619;
	mov.u32 	%r1500, %r1496;
	mov.u32 	%r1501, %r1497;
	@%p344 bra 	$L__BB13_97;
	setp.lt.s64 	%p345, %rd619, %rd98;
	min.s64 	%rd621, %rd619, %rd98;
	selp.b32 	%r1500, %r1496, %r199, %p345;
	selp.b32 	%r1501, %r1497, %r198, %p345;
$L__BB13_97:
	ld.shared.v2.u32 	{%r208, %r209}, [_ZN6thrust24THRUST_300001_SM_1000_NS8cuda_cub4core6detail5shmemE+136];
	ld.shared.u64 	%rd103, [_ZN6thrust24THRUST_300001_SM_1000_NS8cuda_cub4core6detail5shmemE+144];
	ld.shared.v2.u32 	{%r210, %r211}, [_ZN6thrust24THRUST_300001_SM_1000_NS8cuda_cub4core6detail5shmemE+152];
	ld.shared.u64 	%rd104, [_ZN6thrust24THRUST_300001_SM_1000_NS8cuda_cub4core6detail5shmemE+160];
	setp.lt.s32 	%p346, %r1499, %r208;
	mov.u64 	%rd622, %rd620;
	mov.u32 	%r1502, %r1498;
	mov.u32 	%r1503, %r1499;
	@%p346 bra 	$L__BB13_100;
	setp.lt.s32 	%p347, %r208, %r1499;
	mov.u64 	%rd622, %rd103;
	mov.u32 	%r1502, %r209;
	mov.u32 	%r1503, %r208;
	@%p347 bra 	$L__BB13_100;
	setp.lt.s64 	%p348, %rd620, %rd103;
	min.s64 	%rd622, %rd620, %rd103;
	selp.b32 	%r1502, %r1498, %r209, %p348;
	selp.b32 	%r1503, %r1499, %r208, %p348;
$L__BB13_100:
	setp.lt.s32 	%p349, %r1501, %r210;
	mov.u64 	%rd623, %rd104;
	mov.u32 	%r1504, %r211;
	mov.u32 	%r1505, %r210;
	@%p349 bra 	$L__BB13_103;
	setp.lt.s32 	%p350, %r210, %r1501;
	mov.u64 	%rd623, %rd621;
	mov.u32 	%r1504, %r1500;
	mov.u32 	%r1505, %r1501;
	@%p350 bra 	$L__BB13_103;
	setp.lt.s64 	%p351, %rd621, %rd104;
	min.s64 	%rd623, %rd621, %rd104;
	selp.b32 	%r1504, %r1500, %r211, %p351;
	selp.b32 	%r1505, %r1501, %r210, %p351;
$L__BB13_103:
	ld.shared.v2.u32 	{%r220, %r221}, [_ZN6thrust24THRUST_300001_SM_1000_NS8cuda_cub4core6detail5shmemE+168];
	ld.shared.u64 	%rd109, [_ZN6thrust24THRUST_300001_SM_1000_NS8cuda_cub4core6detail5shmemE+176];
	ld.shared.v2.u32 	{%r222, %r223}, [_ZN6thrust24THRUST_300001_SM_1000_NS8cuda_cub4core6detail5shmemE+184];
	ld.shared.u64 	%rd110, [_ZN6thrust24THRUST_300001_SM_1000_NS8cuda_cub4core6detail5shmemE+192];
	setp.lt.s32 	%p352, %r1503, %r220;
	mov.u64 	%rd624, %rd622;
	mov.u32 	%r1506, %r1502;
	mov.u32 	%r1507, %r1503;
	@%p352 bra 	$L__BB13_106;
	setp.lt.s32 	%p353, %r220, %r1503;
	mov.u64 	%rd624, %rd109;
	mov.u32 	%r1506, %r221;
	mov.u32 	%r1507, %r220;
	@%p353 bra 	$L__BB13_106;
	setp.lt.s64 	%p354, %rd622, %rd109;
	min.s64 	%rd624, %rd622, %rd109;
	selp.b32 	%r1506, %r1502, %r221, %p354;
	selp.b32 	%r1507, %r1503, %r220, %p354;
$L__BB13_106:
	setp.lt.s32 	%p355, %r1505, %r222;
	mov.u64 	%rd625, %rd110;
	mov.u32 	%r1508, %r223;
	mov.u32 	%r1509, %r222;
	@%p355 bra 	$L__BB13_109;
	setp.lt.s32 	%p356, %r222, %r1505;
	mov.u64 	%rd625, %rd623;
	mov.u32 	%r1508, %r1504;
	mov.u32 	%r1509, %r1505;
	@%p356 bra 	$L__BB13_109;
	setp.lt.s64 	%p357, %rd623, %rd110;
	min.s64 	%rd625, %rd623, %rd110;
	selp.b32 	%r1508, %r1504, %r223, %p357;
	selp.b32 	%r1509, %r1505, %r222, %p357;
$L__BB13_109:
	ld.shared.v2.u32 	{%r232, %r233}, [_ZN6thrust24THRUST_300001_SM_1000_NS8cuda_cub4core6detail5shmemE+200];
	ld.shared.u64 	%rd115, [_ZN6thrust24THRUST_300001_SM_1000_NS8cuda_cub4core6detail5shmemE+208];
	ld.shared.v2.u32 	{%r234, %r235}, [_ZN6thrust24THRUST_300001_SM_1000_NS8cuda_cub4core6detail5shmemE+216];
	ld.shared.u64 	%rd116, [_ZN6thrust24THRUST_300001_SM_1000_NS8cuda_cub4core6detail5shmemE+224];
	setp.lt.s32 	%p358, %r1507, %r232;
	mov.u64 	%rd626, %rd624;
	mov.u32 	%r1510, %r1506;
	mov.u32 	%r1511, %r1507;
	@%p358 bra 	$L__BB13_112;
	setp.lt.s32 	%p359, %r232, %r1507;
	mov.u64 	%rd626, %rd115;
	mov.u32 	%r1510, %r233;
	mov.u32 	%r1511, %r232;
	@%p359 bra 	$L__BB13_112;
	setp.lt.s64 	%p360, %rd624, %rd115;
	min.s64 	%rd626, %rd624, %rd115;
	selp.b32 	%r1510, %r1506, %r233, %p360;
	selp.b32 	%r1511, %r1507, %r232, %p360;
$L__BB13_112:
	setp.lt.s32 	%p361, %r1509, %r234;
	mov.u64 	%rd627, %rd116;
	mov.u32 	%r1512, %r235;
	mov.u32 	%r1513, %r234;
	@%p361 bra 	$L__BB13_115;
	setp.lt.s32 	%p362, %r234, %r1509;
	mov.u64 	%rd627, %rd625;
	mov.u32 	%r1512, %r1508;
	mov.u32 	%r1513, %r1509;
	@%p362 bra 	$L__BB13_115;
	setp.lt.s64 	%p363, %rd625, %rd116;
	min.s64 	%rd627, %rd625, %rd116;
	selp.b32 	%r1512, %r1508, %r235, %p363;
	selp.b32 	%r1513, %r1509, %r234, %p363;
$L__BB13_115:
	ld.shared.v2.u32 	{%r244, %r245}, [_ZN6thrust24THRUST_300001_SM_1000_NS8cuda_cub4core6detail5shmemE+232];
	ld.shared.u64 	%rd121, [_ZN6thrust24THRUST_300001_SM_1000_NS8cuda_cub4core6detail5shmemE+240];
	ld.shared.v2.u32 	{%r246, %r247}, [_ZN6thrust24THRUST_300001_SM_1000_NS8cuda_cub4core6detail5shmemE+248];
	ld.shared.u64 	%rd122, [_ZN6thrust24THRUST_300001_SM_1000_NS8cuda_cub4core6detail5shmemE+256];
	setp.lt.s32 	%p364, %r1511, %r244;
	mov.u64 	%rd648, %rd626;
	mov.u32 	%r1555, %r1510;
	mov.u32 	%r1554, %r1511;
	@%p364 bra 	$L__BB13_118;
	setp.lt.s32 	%p365, %r244, %r1511;
	mov.u64 	%rd648, %rd121;
	mov.u32 	%r1555, %r245;
	mov.u32 	%r1554, %r244;
	@%p365 bra 	$L__BB13_118;
	setp.lt.s64 	%p366, %rd626, %rd121;
	min.s64 	%rd648, %rd626, %rd121;
	selp.b32 	%r1555, %r1510, %r245, %p366;
	selp.b32 	%r1554, %r1511, %r244, %p366;
$L__BB13_118:
	setp.lt.s32 	%p367, %r1513, %r246;
	mov.u64 	%rd741, %rd122;
	mov.u32 	%r1728, %r247;
	mov.u32 	%r1729, %r246;
	@%p367 bra 	$L__BB13_371;
	setp.lt.s32 	%p368, %r246, %r1513;
	mov.u64 	%rd741, %rd627;
	mov.u32 	%r1728, %r1512;
	mov.u32 	%r1729, %r1513;
	@%p368 bra 	$L__BB13_371;
	setp.lt.s64 	%p369, %rd627, %rd122;
	min.s64 	%rd741, %rd627, %rd122;
	selp.b32 	%r1728, %r1512, %r247, %p369;
	selp.b32 	%r1729, %r1513, %r246, %p369;
	bra.uni 	$L__BB13_371;
$L__BB13_121:
	// begin inline asm
	mov.u32 %r994, %laneid;
	// end inline asm
	and.b32  	%r1035, %r1, 992;
	add.s32 	%r1036, %r1035, 32;
	setp.gt.s32 	%p204, %r1036, %r773;
	not.b32 	%r1037, %r1035;
	add.s32 	%r1038, %r773, %r1037;
	selp.b32 	%r1033, %r1038, 31, %p204;
	mov.b32 	%r1032, 1;
	mov.b32 	%r1034, -1;
	// begin inline asm
	shfl.sync.down.b32 %r995, %r1453, %r1032, %r1033, %r1034;
	// end inline asm
	// begin inline asm
	shfl.sync.down.b32 %r1000, %r1452, %r1032, %r1033, %r1034;
	// end inline asm
	mov.b64 	{%r1006, %r1011}, %rd597;
	// begin inline asm
	shfl.sync.down.b32 %r1005, %r1006, %r1032, %r1033, %r1034;
	// end inline asm
	// begin inline asm
	shfl.sync.down.b32 %r1010, %r1011, %r1032, %r1033, %r1034;
	// end inline asm
	mov.b64 	%rd126, {%r1005, %r1010};
	// begin inline asm
	shfl.sync.down.b32 %r1015, %r1455, %r1032, %r1033, %r1034;
	// end inline asm
	// begin inline asm
	shfl.sync.down.b32 %r1020, %r1454, %r1032, %r1033, %r1034;
	// end inline asm
	mov.b64 	{%r1026, %r1031}, %rd598;
	// begin inline asm
	shfl.sync.down.b32 %r1025, %r1026, %r1032, %r1033, %r1034;
	// end inline asm
	// begin inline asm
	shfl.sync.down.b32 %r1030, %r1031, %r1032, %r1033, %r1034;
	// end inline asm
	mov.b64 	%rd127, {%r1025, %r1030};
	setp.ge.s32 	%p205, %r994, %r1033;
	mov.u64 	%rd630, %rd598;
	mov.u32 	%r1518, %r1454;
	mov.u32 	%r1519, %r1455;
	mov.u64 	%rd633, %rd597;
	mov.u32 	%r1525, %r1452;
	mov.u32 	%r1524, %r1453;
	@%p205 bra 	$L__BB13_128;
	setp.lt.s32 	%p206, %r1453, %r995;
	mov.u64 	%rd633, %rd597;
	mov.u32 	%r1525, %r1452;
	mov.u32 	%r1524, %r1453;
	@%p206 bra 	$L__BB13_125;
	setp.lt.s32 	%p207, %r995, %r1453;
	mov.u64 	%rd633, %rd126;
	mov.u32 	%r1525, %r1000;
	mov.u32 	%r1524, %r995;
	@%p207 bra 	$L__BB13_125;
	setp.lt.s64 	%p208, %rd597, %rd126;
	min.s64 	%rd633, %rd597, %rd126;
	selp.b32 	%r1525, %r1452, %r1000, %p208;
	selp.b32 	%r1524, %r1453, %r995, %p208;
$L__BB13_125:
	setp.lt.s32 	%p209, %r1455, %r1015;
	mov.u64 	%rd630, %rd127;
	mov.u32 	%r1518, %r1020;
	mov.u32 	%r1519, %r1015;
	@%p209 bra 	$L__BB13_128;
	setp.lt.s32 	%p210, %r1015, %r1455;
	mov.u64 	%rd630, %rd598;
	mov.u32 	%r1518, %r1454;
	mov.u32 	%r1519, %r1455;
	@%p210 bra 	$L__BB13_128;
	setp.lt.s64 	%p211, %rd598, %rd127;
	min.s64 	%rd630, %rd598, %rd127;
	selp.b32 	%r1518, %r1454, %r1020, %p211;
	selp.b32 	%r1519, %r1455, %r1015, %p211;
$L__BB13_128:
	mov.b32 	%r1076, 2;
	mov.b32 	%r1078, -1;
	// begin inline asm
	shfl.sync.down.b32 %r1039, %r1524, %r1076, %r1033, %r1078;
	// end inline asm
	// begin inline asm
	shfl.sync.down.b32 %r1044, %r1525, %r1076, %r1033, %r1078;
	// end inline asm
	mov.b64 	{%r1050, %r1055}, %rd633;
	// begin inline asm
	shfl.sync.down.b32 %r1049, %r1050, %r1076, %r1033, %r1078;
	// end inline asm
	// begin inline asm
	shfl.sync.down.b32 %r1054, %r1055, %r1076, %r1033, %r1078;
	// end inline asm
	mov.b64 	%rd133, {%r1049, %r1054};
	// begin inline asm
	shfl.sync.down.b32 %r1059, %r1519, %r1076, %r1033, %r1078;
	// end inline asm
	// begin inline asm
	shfl.sync.down.b32 %r1064, %r1518, %r1076, %r1033, %r1078;
	// end inline asm
	mov.b64 	{%r1070, %r1075}, %rd630;
	// begin inline asm
	shfl.sync.down.b32 %r1069, %r1070, %r1076, %r1033, %r1078;
	// end inline asm
	// begin inline asm
	shfl.sync.down.b32 %r1074, %r1075, %r1076, %r1033, %r1078;
	// end inline asm
	mov.b64 	%rd134, {%r1069, %r1074};
	add.s32 	%r1079, %r994, 2;
	setp.gt.s32 	%p212, %r1079, %r1033;
	mov.u32 	%r1526, %r1519;
	mov.u32 	%r1527, %r1518;
	mov.u64 	%rd634, %rd630;
	@%p212 bra 	$L__BB13_135;
	setp.lt.s32 	%p213, %r1524, %r1039;
	mov.u32 	%r1522, %r1524;
	mov.u32 	%r1523, %r1525;
	mov.u64 	%rd632, %rd633;
	@%p213 bra 	$L__BB13_132;
	setp.lt.s32 	%p214, %r1039, %r1524;
	mov.u32 	%r1522, %r1039;
	mov.u32 	%r1523, %r1044;
	mov.u64 	%rd632, %rd133;
	@%p214 bra 	$L__BB13_132;
	setp.lt.s64 	%p215, %rd633, %rd133;
	selp.b32 	%r1522, %r1524, %r1039, %p215;
	selp.b32 	%r1523, %r1525, %r1044, %p215;
	min.s64 	%rd632, %rd633, %rd133;
$L__BB13_132:
	setp.lt.s32 	%p216, %r1519, %r1059;
	mov.u32 	%r1524, %r1522;
	mov.u32 	%r1525, %r1523;
	mov.u64 	%rd633, %rd632;
	mov.u32 	%r1526, %r1059;
	mov.u32 	%r1527, %r1064;
	mov.u64 	%rd634, %rd134;
	@%p216 bra 	$L__BB13_135;
	setp.lt.s32 	%p217, %r1059, %r1519;
	mov.u32 	%r1524, %r1522;
	mov.u32 	%r1525, %r1523;
	mov.u64 	%rd633, %rd632;
	mov.u32 	%r1526, %r1519;
	mov.u32 	%r1527, %r1518;
	mov.u64 	%rd634, %rd630;
	@%p217 bra 	$L__BB13_135;
	setp.lt.s64 	%p218, %rd630, %rd134;
	selp.b32 	%r1526, %r1519, %r1059, %p218;
	selp.b32 	%r1527, %r1518, %r1064, %p218;
	min.s64 	%rd634, %rd630, %rd134;
	mov.u32 	%r1524, %r1522;
	mov.u32 	%r1525, %r1523;
	mov.u64 	%rd633, %rd632;
$L__BB13_135:
	mov.b32 	%r1117, 4;
	mov.b32 	%r1119, -1;
	// begin inline asm
	shfl.sync.down.b32 %r1080, %r1524, %r1117, %r1033, %r1119;
	// end inline asm
	// begin inline asm
	shfl.sync.down.b32 %r1085, %r1525, %r1117, %r1033, %r1119;
	// end inline asm
	mov.b64 	{%r1091, %r1096}, %rd633;
	// begin inline asm
	shfl.sync.down.b32 %r1090, %r1091, %r1117, %r1033, %r1119;
	// end inline asm
	// begin inline asm
	shfl.sync.down.b32 %r1095, %r1096, %r1117, %r1033, %r1119;
	// end inline asm
	mov.b64 	%rd140, {%r1090, %r1095};
	// begin inline asm
	shfl.sync.down.b32 %r1100, %r1526, %r1117, %r1033, %r1119;
	// end inline asm
	// begin inline asm
	shfl.sync.down.b32 %r1105, %r1527, %r1117, %r1033, %r1119;
	// end inline asm
	mov.b64 	{%r1111, %r1116}, %rd634;
	// begin inline asm
	shfl.sync.down.b32 %r1110, %r1111, %r1117, %r1033, %r1119;
	// end inline asm
	// begin inline asm
	shfl.sync.down.b32 %r1115, %r1116, %r1117, %r1033, %r1119;
	// end inline asm
	mov.b64 	%rd141, {%r1110, %r1115};
	add.s32 	%r1120, %r994, 4;
	setp.gt.s32 	%p219, %r1120, %r1033;
	mov.u32 	%r1532, %r1526;
	mov.u32 	%r1533, %r1527;
	mov.u64 	%rd637, %rd634;
	@%p219 bra 	$L__BB13_142;
	setp.lt.s32 	%p220, %r1524, %r1080;
	mov.u32 	%r1528, %r1524;
	mov.u32 	%r1529, %r1525;
	mov.u64 	%rd635, %rd633;
	@%p220 bra 	$L__BB13_139;
	setp.lt.s32 	%p221, %r1080, %r1524;
	mov.u32 	%r1528, %r1080;
	mov.u32 	%r1529, %r1085;
	mov.u64 	%rd635, %rd140;
	@%p221 bra 	$L__BB13_139;
	setp.lt.s64 	%p222, %rd633, %rd140;
	selp.b32 	%r1528, %r1524, %r1080, %p222;
	selp.b32 	%r1529, %r1525, %r1085, %p222;
	min.s64 	%rd635, %rd633, %rd140;
$L__BB13_139:
	setp.lt.s32 	%p223, %r1526, %r1100;
	mov.u32 	%r1524, %r1528;
	mov.u32 	%r1525, %r1529;
	mov.u64 	%rd633, %rd635;
	mov.u32 	%r1532, %r1100;
	mov.u32 	%r1533, %r1105;
	mov.u64 	%rd637, %rd141;
	@%p223 bra 	$L__BB13_142;
	setp.lt.s32 	%p224, %r1100, %r1526;
	mov.u32 	%r1524, %r1528;
	mov.u32 	%r1525, %r1529;
	mov.u64 	%rd633, %rd635;
	mov.u32 	%r1532, %r1526;
	mov.u32 	%r1533, %r1527;
	mov.u64 	%rd637, %rd634;
	@%p224 bra 	$L__BB13_142;
	setp.lt.s64 	%p225, %rd634, %rd141;
	selp.b32 	%r1532, %r1526, %r1100, %p225;
	selp.b32 	%r1533, %r1527, %r1105, %p225;
	min.s64 	%rd637, %rd634, %rd141;
	mov.u32 	%r1524, %r1528;
	mov.u32 	%r1525, %r1529;
	mov.u64 	%rd633, %rd635;
$L__BB13_142:
	mov.b32 	%r1158, 8;
	mov.b32 	%r1160, -1;
	// begin inline asm
	shfl.sync.down.b32 %r1121, %r1524, %r1158, %r1033, %r1160;
	// end inline asm
	// begin inline asm
	shfl.sync.down.b32 %r1126, %r1525, %r1158, %r1033, %r1160;
	// end inline asm
	mov.b64 	{%r1132, %r1137}, %rd633;
	// begin inline asm
	shfl.sync.down.b32 %r1131, %r1132, %r1158, %r1033, %r1160;
	// end inline asm
	// begin inline asm
	shfl.sync.down.b32 %r1136, %r1137, %r1158, %r1033, %r1160;
	// end inline asm
	mov.b64 	%rd147, {%r1131, %r1136};
	// begin inline asm
	shfl.sync.down.b32 %r1141, %r1532, %r1158, %r1033, %r1160;
	// end inline asm
	// begin inline asm
	shfl.sync.down.b32 %r1146, %r1533, %r1158, %r1033, %r1160;
	// end inline asm
	mov.b64 	{%r1152, %r1157}, %rd637;
	// begin inline asm
	shfl.sync.down.b32 %r1151, %r1152, %r1158, %r1033, %r1160;
	// end inline asm
	// begin inline asm
	shfl.sync.down.b32 %r1156, %r1157, %r1158, %r1033, %r1160;
	// end inline asm
	mov.b64 	%rd148, {%r1151, %r1156};
	add.s32 	%r1161, %r994, 8;
	setp.gt.s32 	%p226, %r1161, %r1033;
	mov.u32 	%r1538, %r1532;
	mov.u32 	%r1539, %r1533;
	mov.u64 	%rd640, %rd637;
	@%p226 bra 	$L__BB13_149;
	setp.lt.s32 	%p227, %r1524, %r1121;
	mov.u32 	%r1534, %r1524;
	mov.u32 	%r1535, %r1525;
	mov.u64 	%rd638, %rd633;
	@%p227 bra 	$L__BB13_146;
	setp.lt.s32 	%p228, %r1121, %r1524;
	mov.u32 	%r1534, %r1121;
	mov.u32 	%r1535, %r1126;
	mov.u64 	%rd638, %rd147;
	@%p228 bra 	$L__BB13_146;
	setp.lt.s64 	%p229, %rd633, %rd147;
	selp.b32 	%r1534, %r1524, %r1121, %p229;
	selp.b32 	%r1535, %r1525, %r1126, %p229;
	min.s64 	%rd638, %rd633, %rd147;
$L__BB13_146:
	setp.lt.s32 	%p230, %r1532, %r1141;
	mov.u32 	%r1524, %r1534;
	mov.u32 	%r1525, %r1535;
	mov.u64 	%rd633, %rd638;
	mov.u32 	%r1538, %r1141;
	mov.u32 	%r1539, %r1146;
	mov.u64 	%rd640, %rd148;
	@%p230 bra 	$L__BB13_149;
	setp.lt.s32 	%p231, %r1141, %r1532;
	mov.u32 	%r1524, %r1534;
	mov.u32 	%r1525, %r1535;
	mov.u64 	%rd633, %rd638;
	mov.u32 	%r1538, %r1532;
	mov.u32 	%r1539, %r1533;
	mov.u64 	%rd640, %rd637;
	@%p231 bra 	$L__BB13_149;
	setp.lt.s64 	%p232, %rd637, %rd148;
	selp.b32 	%r1538, %r1532, %r1141, %p232;
	selp.b32 	%r1539, %r1533, %r1146, %p232;
	min.s64 	%rd640, %rd637, %rd148;
	mov.u32 	%r1524, %r1534;
	mov.u32 	%r1525, %r1535;
	mov.u64 	%rd633, %rd638;
$L__BB13_149:
	mov.b32 	%r1199, 16;
	mov.b32 	%r1201, -1;
	// begin inline asm
	shfl.sync.down.b32 %r1162, %r1524, %r1199, %r1033, %r1201;
	// end inline asm
	// begin inline asm
	shfl.sync.down.b32 %r1167, %r1525, %r1199, %r1033, %r1201;
	// end inline asm
	mov.b64 	{%r1173, %r1178}, %rd633;
	// begin inline asm
	shfl.sync.down.b32 %r1172, %r1173, %r1199, %r1033, %r1201;
	// end inline asm
	// begin inline asm
	shfl.sync.down.b32 %r1177, %r1178, %r1199, %r1033, %r1201;
	// end inline asm
	mov.b64 	%rd154, {%r1172, %r1177};
	// begin inline asm
	shfl.sync.down.b32 %r1182, %r1538, %r1199, %r1033, %r1201;
	// end inline asm
	// begin inline asm
	shfl.sync.down.b32 %r1187, %r1539, %r1199, %r1033, %r1201;
	// end inline asm
	mov.b64 	{%r1193, %r1198}, %rd640;
	// begin inline asm
	shfl.sync.down.b32 %r1192, %r1193, %r1199, %r1033, %r1201;
	// end inline asm
	// begin inline asm
	shfl.sync.down.b32 %r1197, %r1198, %r1199, %r1033, %r1201;
	// end inline asm
	mov.b64 	%rd155, {%r1192, %r1197};
	add.s32 	%r1202, %r994, 16;
	setp.gt.s32 	%p233, %r1202, %r1033;
	mov.u32 	%r1729, %r1538;
	mov.u32 	%r1728, %r1539;
	mov.u64 	%rd741, %rd640;
	@%p233 bra 	$L__BB13_156;
	setp.lt.s32 	%p234, %r1524, %r1162;
	mov.u32 	%r1540, %r1524;
	mov.u32 	%r1541, %r1525;
	mov.u64 	%rd641, %rd633;
	@%p234 bra 	$L__BB13_153;
	setp.lt.s32 	%p235, %r1162, %r1524;
	mov.u32 	%r1540, %r1162;
	mov.u32 	%r1541, %r1167;
	mov.u64 	%rd641, %rd154;
	@%p235 bra 	$L__BB13_153;
	setp.lt.s64 	%p236, %rd633, %rd154;
	selp.b32 	%r1540, %r1524, %r1162, %p236;
	selp.b32 	%r1541, %r1525, %r1167, %p236;
	min.s64 	%rd641, %rd633, %rd154;
$L__BB13_153:
	setp.lt.s32 	%p237, %r1538, %r1182;
	mov.u32 	%r1524, %r1540;
	mov.u32 	%r1525, %r1541;
	mov.u64 	%rd633, %rd641;
	mov.u32 	%r1729, %r1182;
	mov.u32 	%r1728, %r1187;
	mov.u64 	%rd741, %rd155;
	@%p237 bra 	$L__BB13_156;
	setp.lt.s32 	%p238, %r1182, %r1538;
	mov.u32 	%r1524, %r1540;
	mov.u32 	%r1525, %r1541;
	mov.u64 	%rd633, %rd641;
	mov.u32 	%r1729, %r1538;
	mov.u32 	%r1728, %r1539;
	mov.u64 	%rd741, %rd640;
	@%p238 bra 	$L__BB13_156;
	setp.lt.s64 	%p239, %rd640, %rd155;
	selp.b32 	%r1729, %r1538, %r1182, %p239;
	selp.b32 	%r1728, %r1539, %r1187, %p239;
	min.s64 	%rd741, %rd640, %rd155;
	mov.u32 	%r1524, %r1540;
	mov.u32 	%r1525, %r1541;
	mov.u64 	%rd633, %rd641;
$L__BB13_156:
	setp.ne.s32 	%p240, %r994, 0;
	@%p240 bra 	$L__BB13_158;
	mov.u32 	%r1204, _ZN6thrust24THRUST_300001_SM_1000_NS8cuda_cub4core6detail5shmemE;
	add.s32 	%r1205, %r1204, %r1035;
	st.shared.v2.u32 	[%r1205+8], {%r1524, %r1525};
	st.shared.u64 	[%r1205+16], %rd633;
	st.shared.v2.u32 	[%r1205+24], {%r1729, %r1728};
	st.shared.u64 	[%r1205+32], %rd741;
$L__BB13_158:
	bar.sync 	0;
	setp.ne.s32 	%p241, %r1, 0;
	mov.u64 	%rd648, %rd633;
	mov.u32 	%r1555, %r1525;
	mov.u32 	%r1554, %r1524;
	@%p241 bra 	$L__BB13_371;
	setp.lt.s32 	%p242, %r773, 33;
	mov.u32 	%r1554, %r1524;
	mov.u32 	%r1555, %r1525;
	mov.u64 	%rd648, %rd633;
	mov.u32 	%r1550, %r1729;
	mov.u32 	%r1551, %r1728;
	mov.u64 	%rd646, %rd741;
	@%p242 bra 	$L__BB13_166;
	ld.shared.v2.u32 	{%r326, %r327}, [_ZN6thrust24THRUST_300001_SM_1000_NS8cuda_cub4core6detail5shmemE+40];
	ld.shared.u64 	%rd161, [_ZN6thrust24THRUST_300001_SM_1000_NS8cuda_cub4core6detail5shmemE+48];
	ld.shared.v2.u32 	{%r328, %r329}, [_ZN6thrust24THRUST_300001_SM_1000_NS8cuda_cub4core6detail5shmemE+56];
	ld.shared.u64 	%rd162, [_ZN6thrust24THRUST_300001_SM_1000_NS8cuda_cub4core6detail5shmemE+64];
	setp.lt.s32 	%p243, %r1524, %r326;
	mov.u32 	%r1554, %r1524;
	mov.u32 	%r1555, %r1525;
	mov.u64 	%rd648, %rd633;
	@%p243 bra 	$L__BB13_163;
	setp.lt.s32 	%p244, %r326, %r1524;
	mov.u32 	%r1554, %r326;
	mov.u32 	%r1555, %r327;
	mov.u64 	%rd648, %rd161;
	@%p244 bra 	$L__BB13_163;
	setp.lt.s64 	%p245, %rd633, %rd161;
	selp.b32 	%r1554, %r1524, %r326, %p245;
	selp.b32 	%r1555, %r1525, %r327, %p245;
	min.s64 	%rd648, %rd633, %rd161;
$L__BB13_163:
	setp.lt.s32 	%p246, %r1729, %r328;
	mov.u32 	%r1550, %r328;
	mov.u32 	%r1551, %r329;
	mov.u64 	%rd646, %rd162;
	@%p246 bra 	$L__BB13_166;
	setp.lt.s32 	%p247, %r328, %r1729;
	mov.u32 	%r1550, %r1729;
	mov.u32 	%r1551, %r1728;
	mov.u64 	%rd646, %rd741;
	@%p247 bra 	$L__BB13_166;
	setp.lt.s64 	%p248, %rd741, %rd162;
	selp.b32 	%r1550, %r1729, %r328, %p248;
	selp.b32 	%r1551, %r1728, %r329, %p248;
	min.s64 	%rd646, %rd741, %rd162;
$L__BB13_166:
	setp.lt.s32 	%p249, %r773, 65;
	mov.u32 	%r1556, %r1550;
	mov.u32 	%r1557, %r1551;
	mov.u64 	%rd649, %rd646;
	@%p249 bra 	$L__BB13_173;
	ld.shared.v2.u32 	{%r340, %r341}, [_ZN6thrust24THRUST_300001_SM_1000_NS8cuda_cub4core6detail5shmemE+72];
	ld.shared.u64 	%rd168, [_ZN6thrust24THRUST_300001_SM_1000_NS8cuda_cub4core6detail5shmemE+80];
	ld.shared.v2.u32 	{%r342, %r343}, [_ZN6thrust24THRUST_300001_SM_1000_NS8cuda_cub4core6detail5shmemE+88];
	ld.shared.u64 	%rd169, [_ZN6thrust24THRUST_300001_SM_1000_NS8cuda_cub4core6detail5shmemE+96];
	setp.lt.s32 	%p250, %r1554, %r340;
	mov.u32 	%r1552, %r1554;
	mov.u32 	%r1553, %r1555;
	mov.u64 	%rd647, %rd648;
	@%p250 bra 	$L__BB13_170;
	setp.lt.s32 	%p251, %r340, %r1554;
	mov.u32 	%r1552, %r340;
	mov.u32 	%r1553, %r341;
	mov.u64 	%rd647, %rd168;
	@%p251 bra 	$L__BB13_170;
	setp.lt.s64 	%p252, %rd648, %rd168;
	selp.b32 	%r1552, %r1554, %r340, %p252;
	selp.b32 	%r1553, %r1555, %r341, %p252;
	min.s64 	%rd647, %rd648, %rd168;
$L__BB13_170:
	setp.lt.s32 	%p253, %r1550, %r342;
	mov.u32 	%r1554, %r1552;
	mov.u32 	%r1555, %r1553;
	mov.u64 	%rd648, %rd647;
	mov.u32 	%r1556, %r342;
	mov.u32 	%r1557, %r343;
	mov.u64 	%rd649, %rd169;
	@%p253 bra 	$L__BB13_173;
	setp.lt.s32 	%p254, %r342, %r1550;
	mov.u32 	%r1554, %r1552;
	mov.u32 	%r1555, %r1553;
	mov.u64 	%rd648, %rd647;
	mov.u32 	%r1556, %r1550;
	mov.u32 	%r1557, %r1551;
	mov.u64 	%rd649, %rd646;
	@%p254 bra 	$L__BB13_173;
	setp.lt.s64 	%p255, %rd646, %rd169;
	selp.b32 	%r1556, %r1550, %r342, %p255;
	selp.b32 	%r1557, %r1551, %r343, %p255;
	min.s64 	%rd649, %rd646, %rd169;
	mov.u32 	%r1554, %r1552;
	mov.u32 	%r1555, %r1553;
	mov.u64 	%rd648, %rd647;
$L__BB13_173:
	setp.lt.s32 	%p256, %r773, 97;
	mov.u32 	%r1562, %r1556;
	mov.u32 	%r1563, %r1557;
	mov.u64 	%rd652, %rd649;
	@%p256 bra 	$L__BB13_180;
	ld.shared.v2.u32 	{%r354, %r355}, [_ZN6thrust24THRUST_300001_SM_1000_NS8cuda_cub4core6detail5shmemE+104];
	ld.shared.u64 	%rd175, [_ZN6thrust24THRUST_300001_SM_1000_NS8cuda_cub4core6detail5shmemE+112];
	ld.shared.v2.u32 	{%r356, %r357}, [_ZN6thrust24THRUST_300001_SM_1000_NS8cuda_cub4core6detail5shmemE+120];
	ld.shared.u64 	%rd176, [_ZN6thrust24THRUST_300001_SM_1000_NS8cuda_cub4core6detail5shmemE+128];
	setp.lt.s32 	%p257, %r1554, %r354;
	mov.u32 	%r1558, %r1554;
	mov.u32 	%r1559, %r1555;
	mov.u64 	%rd650, %rd648;
	@%p257 bra 	$L__BB13_177;
	setp.lt.s32 	%p258, %r354, %r1554;
	mov.u32 	%r1558, %r354;
	mov.u32 	%r1559, %r355;
	mov.u64 	%rd650, %rd175;
	@%p258 bra 	$L__BB13_177;
	setp.lt.s64 	%p259, %rd648, %rd175;
	selp.b32 	%r1558, %r1554, %r354, %p259;
	selp.b32 	%r1559, %r1555, %r355, %p259;
	min.s64 	%rd650, %rd648, %rd175;
$L__BB13_177:
	setp.lt.s32 	%p260, %r1556, %r356;
	mov.u32 	%r1554, %r1558;
	mov.u32 	%r1555, %r1559;
	mov.u64 	%rd648, %rd650;
	mov.u32 	%r1562, %r356;
	mov.u32 	%r1563, %r357;
	mov.u64 	%rd652, %rd176;
	@%p260 bra 	$L__BB13_180;
	setp.lt.s32 	%p261, %r356, %r1556;
	mov.u32 	%r1554, %r1558;
	mov.u32 	%r1555, %r1559;
	mov.u64 	%rd648, %rd650;
	mov.u32 	%r1562, %r1556;
	mov.u32 	%r1563, %r1557;
	mov.u64 	%rd652, %rd649;
	@%p261 bra 	$L__BB13_180;
	setp.lt.s64 	%p262, %rd649, %rd176;
	selp.b32 	%r1562, %r1556, %r356, %p262;
	selp.b32 	%r1563, %r1557, %r357, %p262;
	min.s64 	%rd652, %rd649, %rd176;
	mov.u32 	%r1554, %r1558;
	mov.u32 	%r1555, %r1559;
	mov.u64 	%rd648, %rd650;
$L__BB13_180:
	setp.lt.s32 	%p263, %r773, 129;
	mov.u32 	%r1568, %r1562;
	mov.u32 	%r1569, %r1563;
	mov.u64 	%rd655, %rd652;
	@%p263 bra 	$L__BB13_187;
	ld.shared.v2.u32 	{%r368, %r369}, [_ZN6thrust24THRUST_300001_SM_1000_NS8cuda_cub4core6detail5shmemE+136];
	ld.shared.u64 	%rd182, [_ZN6thrust24THRUST_300001_SM_1000_NS8cuda_cub4core6detail5shmemE+144];
	ld.shared.v2.u32 	{%r370, %r371}, [_ZN6thrust24THRUST_300001_SM_1000_NS8cuda_cub4core6detail5shmemE+152];
	ld.shared.u64 	%rd183, [_ZN6thrust24THRUST_300001_SM_1000_NS8cuda_cub4core6detail5shmemE+160];
	setp.lt.s32 	%p264, %r1554, %r368;
	mov.u32 	%r1564, %r1554;
	mov.u32 	%r1565, %r1555;
	mov.u64 	%rd653, %rd648;
	@%p264 bra 	$L__BB13_184;
	setp.lt.s32 	%p265, %r368, %r1554;
	mov.u32 	%r1564, %r368;
	mov.u32 	%r1565, %r369;
	mov.u64 	%rd653, %rd182;
	@%p265 bra 	$L__BB13_184;
	setp.lt.s64 	%p266, %rd648, %rd182;
	selp.b32 	%r1564, %r1554, %r368, %p266;
	selp.b32 	%r1565, %r1555, %r369, %p266;
	min.s64 	%rd653, %rd648, %rd182;
$L__BB13_184:
	setp.lt.s32 	%p267, %r1562, %r370;
	mov.u32 	%r1554, %r1564;
	mov.u32 	%r1555, %r1565;
	mov.u64 	%rd648, %rd653;
	mov.u32 	%r1568, %r370;
	mov.u32 	%r1569, %r371;
	mov.u64 	%rd655, %rd183;
	@%p267 bra 	$L__BB13_187;
	setp.lt.s32 	%p268, %r370, %r1562;
	mov.u32 	%r1554, %r1564;
	mov.u32 	%r1555, %r1565;
	mov.u64 	%rd648, %rd653;
	mov.u32 	%r1568, %r1562;
	mov.u32 	%r1569, %r1563;
	mov.u64 	%rd655, %rd652;
	@%p268 bra 	$L__BB13_187;
	setp.lt.s64 	%p269, %rd652, %rd183;
	selp.b32 	%r1568, %r1562, %r370, %p269;
	selp.b32 	%r1569, %r1563, %r371, %p269;
	min.s64 	%rd655, %rd652, %rd183;
	mov.u32 	%r1554, %r1564;
	mov.u32 	%r1555, %r1565;
	mov.u64 	%rd648, %rd653;
$L__BB13_187:
	setp.lt.s32 	%p270, %r773, 161;
	mov.u32 	%r1574, %r1568;
	mov.u32 	%r1575, %r1569;
	mov.u64 	%rd658, %rd655;
	@%p270 bra 	$L__BB13_194;
	ld.shared.v2.u32 	{%r382, %r383}, [_ZN6thrust24THRUST_300001_SM_1000_NS8cuda_cub4core6detail5shmemE+168];
	ld.shared.u64 	%rd189, [_ZN6thrust24THRUST_300001_SM_1000_NS8cuda_cub4core6detail5shmemE+176];
	ld.shared.v2.u32 	{%r384, %r385}, [_ZN6thrust24THRUST_300001_SM_1000_NS8cuda_cub4core6detail5shmemE+184];
	ld.shared.u64 	%rd190, [_ZN6thrust24THRUST_300001_SM_1000_NS8cuda_cub4core6detail5shmemE+192];
	setp.lt.s32 	%p271, %r1554, %r382;
	mov.u32 	%r1570, %r1554;
	mov.u32 	%r1571, %r1555;
	mov.u64 	%rd656, %rd648;
	@%p271 bra 	$L__BB13_191;
	setp.lt.s32 	%p272, %r382, %r1554;
	mov.u32 	%r1570, %r382;
	mov.u32 	%r1571, %r383;
	mov.u64 	%rd656, %rd189;
	@%p272 bra 	$L__BB13_191;
	setp.lt.s64 	%p273, %rd648, %rd189;
	selp.b32 	%r1570, %r1554, %r382, %p273;
	selp.b32 	%r1571, %r1555, %r383, %p273;
	min.s64 	%rd656, %rd648, %rd189;
$L__BB13_191:
	setp.lt.s32 	%p274, %r1568, %r384;
	mov.u32 	%r1554, %r1570;
	mov.u32 	%r1555, %r1571;
	mov.u64 	%rd648, %rd656;
	mov.u32 	%r1574, %r384;
	mov.u32 	%r1575, %r385;
	mov.u64 	%rd658, %rd190;
	@%p274 bra 	$L__BB13_194;
	setp.lt.s32 	%p275, %r384, %r1568;
	mov.u32 	%r1554, %r1570;
	mov.u32 	%r1555, %r1571;
	mov.u64 	%rd648, %rd656;
	mov.u32 	%r1574, %r1568;
	mov.u32 	%r1575, %r1569;
	mov.u64 	%rd658, %rd655;
	@%p275 bra 	$L__BB13_194;
	setp.lt.s64 	%p276, %rd655, %rd190;
	selp.b32 	%r1574, %r1568, %r384, %p276;
	selp.b32 	%r1575, %r1569, %r385, %p276;
	min.s64 	%rd658, %rd655, %rd190;
	mov.u32 	%r1554, %r1570;
	mov.u32 	%r1555, %r1571;
	mov.u64 	%rd648, %rd656;
$L__BB13_194:
	setp.lt.s32 	%p277, %r773, 193;
	mov.u32 	%r1580, %r1574;
	mov.u32 	%r1581, %r1575;
	mov.u64 	%rd661, %rd658;
	@%p277 bra 	$L__BB13_201;
	ld.shared.v2.u32 	{%r396, %r397}, [_ZN6thrust24THRUST_300001_SM_1000_NS8cuda_cub4core6detail5shmemE+200];
	ld.shared.u64 	%rd196, [_ZN6thrust24THRUST_300001_SM_1000_NS8cuda_cub4core6detail5shmemE+208];
	ld.shared.v2.u32 	{%r398, %r399}, [_ZN6thrust24THRUST_300001_SM_1000_NS8cuda_cub4core6detail5shmemE+216];
	ld.shared.u64 	%rd197, [_ZN6thrust24THRUST_300001_SM_1000_NS8cuda_cub4core6detail5shmemE+224];
	setp.lt.s32 	%p278, %r1554, %r396;
	mov.u32 	%r1576, %r1554;
	mov.u32 	%r1577, %r1555;
	mov.u64 	%rd659, %rd648;
	@%p278 bra 	$L__BB13_198;
	setp.lt.s32 	%p279, %r396, %r1554;
	mov.u32 	%r1576, %r396;
	mov.u32 	%r1577, %r397;
	mov.u64 	%rd659, %rd196;
	@%p279 bra 	$L__BB13_198;
	setp.lt.s64 	%p280, %rd648, %rd196;
	selp.b32 	%r1576, %r1554, %r396, %p280;
	selp.b32 	%r1577, %r1555, %r397, %p280;
	min.s64 	%rd659, %rd648, %rd196;
$L__BB13_198:
	setp.lt.s32 	%p281, %r1574, %r398;
	mov.u32 	%r1554, %r1576;
	mov.u32 	%r1555, %r1577;
	mov.u64 	%rd648, %rd659;
	mov.u32 	%r1580, %r398;
	mov.u32 	%r1581, %r399;
	mov.u64 	%rd661, %rd197;
	@%p281 bra 	$L__BB13_201;
	setp.lt.s32 	%p282, %r398, %r1574;
	mov.u32 	%r1554, %r1576;
	mov.u32 	%r1555, %r1577;
	mov.u64 	%rd648, %rd659;
	mov.u32 	%r1580, %r1574;
	mov.u32 	%r1581, %r1575;
	mov.u64 	%rd661, %rd658;
	@%p282 bra 	$L__BB13_201;
	setp.lt.s64 	%p283, %rd658, %rd197;
	selp.b32 	%r1580, %r1574, %r398, %p283;
	selp.b32 	%r1581, %r1575, %r399, %p283;
	min.s64 	%rd661, %rd658, %rd197;
	mov.u32 	%r1554, %r1576;
	mov.u32 	%r1555, %r1577;
	mov.u64 	%rd648, %rd659;
$L__BB13_201:
	setp.lt.s32 	%p284, %r773, 225;
	mov.u64 	%rd741, %rd661;
	mov.u32 	%r1728, %r1581;
	mov.u32 	%r1729, %r1580;
	@%p284 bra 	$L__BB13_371;
	ld.shared.v2.u32 	{%r410, %r411}, [_ZN6thrust24THRUST_300001_SM_1000_NS8cuda_cub4core6detail5shmemE+232];
	ld.shared.u64 	%rd203, [_ZN6thrust24THRUST_300001_SM_1000_NS8cuda_cub4core6detail5shmemE+240];
	ld.shared.v2.u32 	{%r412, %r413}, [_ZN6thrust24THRUST_300001_SM_1000_NS8cuda_cub4core6detail5shmemE+248];
	ld.shared.u64 	%rd204, [_ZN6thrust24THRUST_300001_SM_1000_NS8cuda_cub4core6detail5shmemE+256];
	setp.lt.s32 	%p285, %r1554, %r410;
	mov.u32 	%r1582, %r1554;
	mov.u32 	%r1583, %r1555;
	mov.u64 	%rd662, %rd648;
	@%p285 bra 	$L__BB13_205;
	setp.lt.s32 	%p286, %r410, %r1554;
	mov.u32 	%r1582, %r410;
	mov.u32 	%r1583, %r411;
	mov.u64 	%rd662, %rd203;
	@%p286 bra 	$L__BB13_205;
	setp.lt.s64 	%p287, %rd648, %rd203;
	selp.b32 	%r1582, %r1554, %r410, %p287;
	selp.b32 	%r1583, %r1555, %r411, %p287;
	min.s64 	%rd662, %rd648, %rd203;
$L__BB13_205:
	setp.lt.s32 	%p288, %r1580, %r412;
	mov.u64 	%rd741, %rd204;
	mov.u32 	%r1728, %r413;
	mov.u32 	%r1729, %r412;
	mov.u64 	%rd648, %rd662;
	mov.u32 	%r1555, %r1583;
	mov.u32 	%r1554, %r1582;
	@%p288 bra 	$L__BB13_371;
	setp.lt.s32 	%p289, %r412, %r1580;
	mov.u64 	%rd741, %rd661;
	mov.u32 	%r1728, %r1581;
	mov.u32 	%r1729, %r1580;
	mov.u64 	%rd648, %rd662;
	mov.u32 	%r1555, %r1583;
	mov.u32 	%r1554, %r1582;
	@%p289 bra 	$L__BB13_371;
	setp.lt.s64 	%p290, %rd661, %rd204;
	selp.b32 	%r1729, %r1580, %r412, %p290;
	selp.b32 	%r1728, %r1581, %r413, %p290;
	min.s64 	%rd741, %rd661, %rd204;
	mov.u64 	%rd648, %rd662;
	mov.u32 	%r1555, %r1583;
	mov.u32 	%r1554, %r1582;
	bra.uni 	$L__BB13_371;
$L__BB13_208:
	mov.u32 	%r420, %tid.x;
	cvt.u64.u32 	%rd208, %r420;
	mul.wide.u32 	%rd417, %r420, 32;
	add.s64 	%rd402, %rd399, %rd417;
	// begin inline asm
	ld.global.nc.u64 %rd401, [%rd402];
	// end inline asm
	mov.b64 	{%r421, %r422}, %rd401;
	add.s64 	%rd404, %rd402, 8;
	// begin inline asm
	ld.global.nc.u64 %rd403, [%rd404];
	// end inline asm
	add.s64 	%rd406, %rd402, 16;
	// begin inline asm
	ld.global.nc.u64 %rd405, [%rd406];
	// end inline asm
	mov.b64 	{%r423, %r424}, %rd405;
	add.s64 	%rd408, %rd402, 24;
	// begin inline asm
	ld.global.nc.u64 %rd407, [%rd408];
	// end inline asm
	add.s64 	%rd410, %rd402, 8192;
	// begin inline asm
	ld.global.nc.u64 %rd409, [%rd410];
	// end inline asm
	mov.b64 	{%r425, %r426}, %rd409;
	add.s64 	%rd412, %rd402, 8200;
	// begin inline asm
	ld.global.nc.u64 %rd411, [%rd412];
	// end inline asm
	add.s64 	%rd414, %rd402, 8208;
	// begin inline asm
	ld.global.nc.u64 %rd413, [%rd414];
	// end inline asm
	mov.b64 	{%r1666, %r1667}, %rd413;
	add.s64 	%rd416, %rd402, 8216;
	// begin inline asm
	ld.global.nc.u64 %rd710, [%rd416];
	// end inline asm
	setp.lt.s32 	%p3, %r421, %r425;
	mov.u32 	%r1554, %r421;
	mov.u32 	%r1555, %r422;
	mov.u64 	%rd648, %rd403;
	@%p3 bra 	$L__BB13_211;
	setp.lt.s32 	%p4, %r425, %r421;
	mov.u32 	%r1554, %r425;
	mov.u32 	%r1555, %r426;
	mov.u64 	%rd648, %rd411;
	@%p4 bra 	$L__BB13_211;
	setp.lt.s64 	%p5, %rd403, %rd411;
	selp.b32 	%r1554, %r421, %r425, %p5;
	selp.b32 	%r1555, %r422, %r426, %p5;
	min.s64 	%rd648, %rd403, %rd411;
$L__BB13_211:
	setp.lt.s32 	%p6, %r423, %r1666;
	@%p6 bra 	$L__BB13_213;
	setp.lt.s32 	%p7, %r1666, %r423;
	setp.lt.s64 	%p8, %rd407, %rd710;
	or.pred  	%p9, %p7, %p8;
	selp.b32 	%r1666, %r423, %r1666, %p9;
	selp.b32 	%r1667, %r424, %r1667, %p9;
	selp.b64 	%rd710, %rd407, %rd710, %p9;
$L__BB13_213:
	setp.lt.u32 	%p10, %r773, 1024;
	mov.b64 	%rd678, 512;
	@%p10 bra 	$L__BB13_253;
	add.s64 	%rd218, %rd1, -1024;
	setp.lt.u64 	%p11, %rd218, 512;
	mov.b64 	%rd678, 512;
	@%p11 bra 	$L__BB13_241;
	shr.u64 	%rd422, %rd218, 9;
	add.s64 	%rd423, %rd422, 1;
	and.b64  	%rd665, %rd423, 72057594037927934;
	shl.b64 	%rd424, %rd208, 5;
	add.s64 	%rd425, %rd424, %rd399;
	add.s64 	%rd666, %rd425, 40984;
	mov.b64 	%rd678, 512;
$L__BB13_216:
	add.s64 	%rd427, %rd666, -24600;
	// begin inline asm
	ld.global.nc.u64 %rd426, [%rd427];
	// end inline asm
	mov.b64 	{%r441, %r442}, %rd426;
	add.s64 	%rd429, %rd666, -24592;
	// begin inline asm
	ld.global.nc.u64 %rd428, [%rd429];
	// end inline asm
	add.s64 	%rd431, %rd666, -24584;
	// begin inline asm
	ld.global.nc.u64 %rd430, [%rd431];
	// end inline asm
	mov.b64 	{%r443, %r444}, %rd430;
	add.s64 	%rd433, %rd666, -24576;
	// begin inline asm
	ld.global.nc.u64 %rd432, [%rd433];
	// end inline asm
	add.s64 	%rd435, %rd666, -16408;
	// begin inline asm
	ld.global.nc.u64 %rd434, [%rd435];
	// end inline asm
	mov.b64 	{%r445, %r446}, %rd434;
	add.s64 	%rd437, %rd666, -16400;
	// begin inline asm
	ld.global.nc.u64 %rd436, [%rd437];
	// end inline asm
	add.s64 	%rd439, %rd666, -16392;
	// begin inline asm
	ld.global.nc.u64 %rd438, [%rd439];
	// end inline asm
	mov.b64 	{%r447, %r448}, %rd438;
	add.s64 	%rd441, %rd666, -16384;
	// begin inline asm
	ld.global.nc.u64 %rd440, [%rd441];
	// end inline asm
	setp.lt.s32 	%p12, %r1554, %r441;
	mov.u32 	%r1592, %r1554;
	mov.u32 	%r1593, %r1555;
	mov.u64 	%rd670, %rd648;
	@%p12 bra 	$L__BB13_219;
	setp.lt.s32 	%p13, %r441, %r1554;
	mov.u32 	%r1592, %r441;
	mov.u32 	%r1593, %r442;
	mov.u64 	%rd670, %rd428;
	@%p13 bra 	$L__BB13_219;
	setp.lt.s64 	%p14, %rd648, %rd428;
	selp.b32 	%r1592, %r1554, %r441, %p14;
	selp.b32 	%r1593, %r1555, %r442, %p14;
	min.s64 	%rd670, %rd648, %rd428;
$L__BB13_219:
	setp.lt.s32 	%p15, %r1666, %r443;
	mov.u32 	%r1594, %r443;
	mov.u32 	%r1595, %r444;
	mov.u64 	%rd671, %rd432;
	@%p15 bra 	$L__BB13_222;
	setp.lt.s32 	%p16, %r443, %r1666;
	mov.u32 	%r1594, %r1666;
	mov.u32 	%r1595, %r1667;
	mov.u64 	%rd671, %rd710;
	@%p16 bra 	$L__BB13_222;
	setp.lt.s64 	%p17, %rd710, %rd432;
	selp.b32 	%r1594, %r1666, %r443, %p17;
	selp.b32 	%r1595, %r1667, %r444, %p17;
	min.s64 	%rd671, %rd710, %rd432;
$L__BB13_222:
	setp.lt.s32 	%p18, %r1592, %r445;
	mov.u32 	%r1596, %r1592;
	mov.u32 	%r1597, %r1593;
	mov.u64 	%rd672, %rd670;
	@%p18 bra 	$L__BB13_225;
	setp.lt.s32 	%p19, %r445, %r1592;
	mov.u32 	%r1596, %r445;
	mov.u32 	%r1597, %r446;
	mov.u64 	%rd672, %rd436;
	@%p19 bra 	$L__BB13_225;
	setp.lt.s64 	%p20, %rd670, %rd436;
	selp.b32 	%r1596, %r1592, %r445, %p20;
	selp.b32 	%r1597, %r1593, %r446, %p20;
	min.s64 	%rd672, %rd670, %rd436;
$L__BB13_225:
	setp.lt.s32 	%p21, %r1594, %r447;
	mov.u32 	%r1598, %r447;
	mov.u32 	%r1599, %r448;
	mov.u64 	%rd673, %rd440;
	@%p21 bra 	$L__BB13_228;
	setp.lt.s32 	%p22, %r447, %r1594;
	mov.u32 	%r1598, %r1594;
	mov.u32 	%r1599, %r1595;
	mov.u64 	%rd673, %rd671;
	@%p22 bra 	$L__BB13_228;
	setp.lt.s64 	%p23, %rd671, %rd440;
	selp.b32 	%r1598, %r1594, %r447, %p23;
	selp.b32 	%r1599, %r1595, %r448, %p23;
	min.s64 	%rd673, %rd671, %rd440;
$L__BB13_228:
	add.s64 	%rd443, %rd666, -8216;
	// begin inline asm
	ld.global.nc.u64 %rd442, [%rd443];
	// end inline asm
	mov.b64 	{%r465, %r466}, %rd442;
	add.s64 	%rd445, %rd666, -8208;
	// begin inline asm
	ld.global.nc.u64 %rd444, [%rd445];
	// end inline asm
	add.s64 	%rd447, %rd666, -8200;
	// begin inline asm
	ld.global.nc.u64 %rd446, [%rd447];
	// end inline asm
	mov.b64 	{%r467, %r468}, %rd446;
	add.s64 	%rd449, %rd666, -8192;
	// begin inline asm
	ld.global.nc.u64 %rd448, [%rd449];
	// end inline asm
	add.s64 	%rd451, %rd666, -24;
	// begin inline asm
	ld.global.nc.u64 %rd450, [%rd451];
	// end inline asm
	mov.b64 	{%r469, %r470}, %rd450;
	add.s64 	%rd453, %rd666, -16;
	// begin inline asm
	ld.global.nc.u64 %rd452, [%rd453];
	// end inline asm
	add.s64 	%rd455, %rd666, -8;
	// begin inline asm
	ld.global.nc.u64 %rd454, [%rd455];
	// end inline asm
	mov.b64 	{%r471, %r472}, %rd454;
	// begin inline asm
	ld.global.nc.u64 %rd456, [%rd666];
	// end inline asm
	setp.lt.s32 	%p24, %r1596, %r465;
	mov.u32 	%r1600, %r1596;
	mov.u32 	%r1601, %r1597;
	mov.u64 	%rd674, %rd672;
	@%p24 bra 	$L__BB13_231;
	setp.lt.s32 	%p25, %r465, %r1596;
	mov.u32 	%r1600, %r465;
	mov.u32 	%r1601, %r466;
	mov.u64 	%rd674, %rd444;
	@%p25 bra 	$L__BB13_231;
	setp.lt.s64 	%p26, %rd672, %rd444;
	selp.b32 	%r1600, %r1596, %r465, %p26;
	selp.b32 	%r1601, %r1597, %r466, %p26;
	min.s64 	%rd674, %rd672, %rd444;
$L__BB13_231:
	setp.lt.s32 	%p27, %r1598, %r467;
	mov.u32 	%r1602, %r467;
	mov.u32 	%r1603, %r468;
	mov.u64 	%rd675, %rd448;
	@%p27 bra 	$L__BB13_234;
	setp.lt.s32 	%p28, %r467, %r1598;
	mov.u32 	%r1602, %r1598;
	mov.u32 	%r1603, %r1599;
	mov.u64 	%rd675, %rd673;
	@%p28 bra 	$L__BB13_234;
	setp.lt.s64 	%p29, %rd673, %rd448;
	selp.b32 	%r1602, %r1598, %r467, %p29;
	selp.b32 	%r1603, %r1599, %r468, %p29;
	min.s64 	%rd675, %rd673, %rd448;
$L__BB13_234:
	setp.lt.s32 	%p30, %r1600, %r469;
	mov.u32 	%r1554, %r1600;
	mov.u32 	%r1555, %r1601;
	mov.u64 	%rd648, %rd674;
	@%p30 bra 	$L__BB13_237;
	setp.lt.s32 	%p31, %r469, %r1600;
	mov.u32 	%r1554, %r469;
	mov.u32 	%r1555, %r470;
	mov.u64 	%rd648, %rd452;
	@%p31 bra 	$L__BB13_237;
	setp.lt.s64 	%p32, %rd674, %rd452;
	selp.b32 	%r1554, %r1600, %r469, %p32;
	selp.b32 	%r1555, %r1601, %r470, %p32;
	min.s64 	%rd648, %rd674, %rd452;
$L__BB13_237:
	setp.lt.s32 	%p33, %r1602, %r471;
	mov.u32 	%r1666, %r471;
	mov.u32 	%r1667, %r472;
	mov.u64 	%rd710, %rd456;
	@%p33 bra 	$L__BB13_240;
	setp.lt.s32 	%p34, %r471, %r1602;
	mov.u32 	%r1666, %r1602;
	mov.u32 	%r1667, %r1603;
	mov.u64 	%rd710, %rd675;
	@%p34 bra 	$L__BB13_240;
	setp.lt.s64 	%p35, %rd675, %rd456;
	selp.b32 	%r1666, %r1602, %r471, %p35;
	selp.b32 	%r1667, %r1603, %r472, %p35;
	min.s64 	%rd710, %rd675, %rd456;
$L__BB13_240:
	add.s64 	%rd678, %rd678, 1024;
	add.s64 	%rd666, %rd666, 32768;
	add.s64 	%rd665, %rd665, -2;
	setp.ne.s64 	%p36, %rd665, 0;
	@%p36 bra 	$L__BB13_216;
$L__BB13_241:
	and.b32  	%r775, %r773, 512;
	setp.ne.s32 	%p37, %r775, 0;
	@%p37 bra 	$L__BB13_253;
	shl.b64 	%rd474, %rd678, 5;
	add.s64 	%rd459, %rd402, %rd474;
	// begin inline asm
	ld.global.nc.u64 %rd458, [%rd459];
	// end inline asm
	mov.b64 	{%r497, %r498}, %rd458;
	add.s64 	%rd461, %rd459, 8;
	// begin inline asm
	ld.global.nc.u64 %rd460, [%rd461];
	// end inline asm
	add.s64 	%rd463, %rd459, 16;
	// begin inline asm
	ld.global.nc.u64 %rd462, [%rd463];
	// end inline asm
	mov.b64 	{%r1618, %r1619}, %rd462;
	add.s64 	%rd465, %rd459, 24;
	// begin inline asm
	ld.global.nc.u64 %rd685, [%rd465];
	// end inline asm
	add.s64 	%rd467, %rd459, 8192;
	// begin inline asm
	ld.global.nc.u64 %rd466, [%rd467];
	// end inline asm
	mov.b64 	{%r501, %r502}, %rd466;
	add.s64 	%rd469, %rd459, 8200;
	// begin inline asm
	ld.global.nc.u64 %rd468, [%rd469];
	// end inline asm
	add.s64 	%rd471, %rd459, 8208;
	// begin inline asm
	ld.global.nc.u64 %rd470, [%rd471];
	// end inline asm
	mov.b64 	{%r1622, %r1623}, %rd470;
	add.s64 	%rd473, %rd459, 8216;
	// begin inline asm
	ld.global.nc.u64 %rd687, [%rd473];
	// end inline asm
	setp.lt.s32 	%p38, %r1554, %r497;
	mov.u32 	%r1616, %r1554;
	mov.u32 	%r1617, %r1555;
	mov.u64 	%rd684, %rd648;
	@%p38 bra 	$L__BB13_245;
	setp.lt.s32 	%p39, %r497, %r1554;
	mov.u32 	%r1616, %r497;
	mov.u32 	%r1617, %r498;
	mov.u64 	%rd684, %rd460;
	@%p39 bra 	$L__BB13_245;
	setp.lt.s64 	%p40, %rd648, %rd460;
	selp.b32 	%r1616, %r1554, %r497, %p40;
	selp.b32 	%r1617, %r1555, %r498, %p40;
	min.s64 	%rd684, %rd648, %rd460;
$L__BB13_245:
	setp.lt.s32 	%p41, %r1666, %r1618;
	@%p41 bra 	$L__BB13_247;
	setp.lt.s32 	%p42, %r1618, %r1666;
	setp.lt.s64 	%p43, %rd710, %rd685;
	or.pred  	%p44, %p42, %p43;
	selp.b32 	%r1618, %r1666, %r1618, %p44;
	selp.b32 	%r1619, %r1667, %r1619, %p44;
	selp.b64 	%rd685, %rd710, %rd685, %p44;
$L__BB13_247:
	setp.lt.s32 	%p45, %r1616, %r501;
	mov.u32 	%r1554, %r1616;
	mov.u32 	%r1555, %r1617;
	mov.u64 	%rd648, %rd684;
	@%p45 bra 	$L__BB13_250;
	setp.lt.s32 	%p46, %r501, %r1616;
	mov.u32 	%r1554, %r501;
	mov.u32 	%r1555, %r502;
	mov.u64 	%rd648, %rd468;
	@%p46 bra 	$L__BB13_250;
	setp.lt.s64 	%p47, %rd684, %rd468;
	selp.b32 	%r1554, %r1616, %r501, %p47;
	selp.b32 	%r1555, %r1617, %r502, %p47;
	min.s64 	%rd648, %rd684, %rd468;
$L__BB13_250:
	setp.lt.s32 	%p48, %r1618, %r1622;
	@%p48 bra 	$L__BB13_252;
	setp.lt.s32 	%p49, %r1622, %r1618;
	setp.lt.s64 	%p50, %rd685, %rd687;
	or.pred  	%p51, %p49, %p50;
	selp.b32 	%r1622, %r1618, %r1622, %p51;
	selp.b32 	%r1623, %r1619, %r1623, %p51;
	selp.b64 	%rd687, %rd685, %rd687, %p51;
$L__BB13_252:
	add.s64 	%rd678, %rd678, 512;
	mov.u64 	%rd710, %rd687;
	mov.u32 	%r1667, %r1623;
	mov.u32 	%r1666, %r1622;
$L__BB13_253:
	cvt.s64.s32 	%rd475, %r773;
	setp.ge.s64 	%p52, %rd678, %rd475;
	@%p52 bra 	$L__BB13_291;
	cvt.u32.u64 	%r525, %rd678;
	sub.s32 	%r526, %r773, %r525;
	setp.ge.s32 	%p53, %r420, %r526;
	@%p53 bra 	$L__BB13_291;
	not.b32 	%r777, %r420;
	add.s32 	%r778, %r773, %r777;
	sub.s32 	%r527, %r778, %r525;
	and.b32  	%r779, %r527, 768;
	setp.eq.s32 	%p54, %r779, 768;
	mov.u32 	%r1638, %r420;
	@%p54 bra 	$L__BB13_264;
	add.s64 	%rd477, %rd678, %rd208;
	shl.b64 	%rd478, %rd477, 5;
	add.s64 	%rd691, %rd399, %rd478;
	shr.u32 	%r780, %r527, 8;
	add.s32 	%r781, %r780, 1;
	and.b32  	%r782, %r781, 3;
	neg.s32 	%r1628, %r782;
	mov.u32 	%r1638, %r420;
$L__BB13_257:
	.pragma "nounroll";
	mov.u64 	%rd278, %rd710;
	mov.u32 	%r534, %r1667;
	mov.u32 	%r533, %r1666;
	mov.u64 	%rd277, %rd648;
	mov.u32 	%r532, %r1555;
	mov.u32 	%r531, %r1554;
	// begin inline asm
	ld.global.nc.u64 %rd479, [%rd691];
	// end inline asm
	mov.b64 	{%r535, %r536}, %rd479;
	add.s64 	%rd482, %rd691, 8;
	// begin inline asm
	ld.global.nc.u64 %rd481, [%rd482];
	// end inline asm
	add.s64 	%rd484, %rd691, 16;
	// begin inline asm
	ld.global.nc.u64 %rd483, [%rd484];
	// end inline asm
	mov.b64 	{%r537, %r538}, %rd483;
	add.s64 	%rd486, %rd691, 24;
	// begin inline asm
	ld.global.nc.u64 %rd485, [%rd486];
	// end inline asm
	setp.lt.s32 	%p55, %r531, %r535;
	@%p55 bra 	$L__BB13_260;
	setp.lt.s32 	%p56, %r535, %r531;
	mov.u32 	%r1554, %r535;
	mov.u32 	%r1555, %r536;
	mov.u64 	%rd648, %rd481;
	@%p56 bra 	$L__BB13_260;
	setp.lt.s64 	%p57, %rd277, %rd481;
	selp.b32 	%r1554, %r531, %r535, %p57;
	selp.b32 	%r1555, %r532, %r536, %p57;
	min.s64 	%rd648, %rd277, %rd481;
$L__BB13_260:
	setp.lt.s32 	%p58, %r533, %r537;
	mov.u32 	%r1666, %r537;
	mov.u32 	%r1667, %r538;
	mov.u64 	%rd710, %rd485;
	@%p58 bra 	$L__BB13_263;
	setp.lt.s32 	%p59, %r537, %r533;
	mov.u32 	%r1666, %r533;
	mov.u32 	%r1667, %r534;
	mov.u64 	%rd710, %rd278;
	@%p59 bra 	$L__BB13_263;
	setp.lt.s64 	%p60, %rd278, %rd485;
	selp.b32 	%r1666, %r533, %r537, %p60;
	selp.b32 	%r1667, %r534, %r538, %p60;
	min.s64 	%rd710, %rd278, %rd485;
$L__BB13_263:
	add.s32 	%r1638, %r1638, 256;
	add.s64 	%rd691, %rd691, 8192;
	add.s32 	%r1628, %r1628, 1;
	setp.ne.s32 	%p61, %r1628, 0;
	@%p61 bra 	$L__BB13_257;
$L__BB13_264:
	setp.lt.u32 	%p62, %r527, 768;
	@%p62 bra 	$L__BB13_291;
	cvt.u64.u32 	%rd487, %r1638;
	add.s64 	%rd488, %rd678, %rd487;
	shl.b64 	%rd489, %rd488, 5;
	add.s64 	%rd490, %rd489, %rd399;
	add.s64 	%rd700, %rd490, 24600;
$L__BB13_266:
	add.s64 	%rd492, %rd700, -24600;
	// begin inline asm
	ld.global.nc.u64 %rd491, [%rd492];
	// end inline asm
	mov.b64 	{%r563, %r564}, %rd491;
	add.s64 	%rd494, %rd700, -24592;
	// begin inline asm
	ld.global.nc.u64 %rd493, [%rd494];
	// end inline asm
	add.s64 	%rd496, %rd700, -24584;
	// begin inline asm
	ld.global.nc.u64 %rd495, [%rd496];
	// end inline asm
	mov.b64 	{%r565, %r566}, %rd495;
	add.s64 	%rd498, %rd700, -24576;
	// begin inline asm
	ld.global.nc.u64 %rd497, [%rd498];
	// end inline asm
	setp.lt.s32 	%p63, %r1554, %r563;
	mov.u32 	%r1652, %r1554;
	mov.u32 	%r1653, %r1555;
	mov.u64 	%rd703, %rd648;
	@%p63 bra 	$L__BB13_269;
	setp.lt.s32 	%p64, %r563, %r1554;
	mov.u32 	%r1652, %r563;
	mov.u32 	%r1653, %r564;
	mov.u64 	%rd703, %rd493;
	@%p64 bra 	$L__BB13_269;
	setp.lt.s64 	%p65, %rd648, %rd493;
	selp.b32 	%r1652, %r1554, %r563, %p65;
	selp.b32 	%r1653, %r1555, %r564, %p65;
	min.s64 	%rd703, %rd648, %rd493;
$L__BB13_269:
	setp.lt.s32 	%p66, %r1666, %r565;
	mov.u32 	%r1654, %r565;
	mov.u32 	%r1655, %r566;
	mov.u64 	%rd704, %rd497;
	@%p66 bra 	$L__BB13_272;
	setp.lt.s32 	%p67, %r565, %r1666;
	mov.u32 	%r1654, %r1666;
	mov.u32 	%r1655, %r1667;
	mov.u64 	%rd704, %rd710;
	@%p67 bra 	$L__BB13_272;
	setp.lt.s64 	%p68, %rd710, %rd497;
	selp.b32 	%r1654, %r1666, %r565, %p68;
	selp.b32 	%r1655, %r1667, %r566, %p68;
	min.s64 	%rd704, %rd710, %rd497;
$L__BB13_272:
	add.s64 	%rd500, %rd700, -16408;
	// begin inline asm
	ld.global.nc.u64 %rd499, [%rd500];
	// end inline asm
	mov.b64 	{%r575, %r576}, %rd499;
	add.s64 	%rd502, %rd700, -16400;
	// begin inline asm
	ld.global.nc.u64 %rd501, [%rd502];
	// end inline asm
	add.s64 	%rd504, %rd700, -16392;
	// begin inline asm
	ld.global.nc.u64 %rd503, [%rd504];
	// end inline asm
	mov.b64 	{%r577, %r578}, %rd503;
	add.s64 	%rd506, %rd700, -16384;
	// begin inline asm
	ld.global.nc.u64 %rd505, [%rd506];
	// end inline asm
	setp.lt.s32 	%p69, %r1652, %r575;
	mov.u32 	%r1656, %r1652;
	mov.u32 	%r1657, %r1653;
	mov.u64 	%rd705, %rd703;
	@%p69 bra 	$L__BB13_275;
	setp.lt.s32 	%p70, %r575, %r1652;
	mov.u32 	%r1656, %r575;
	mov.u32 	%r1657, %r576;
	mov.u64 	%rd705, %rd501;
	@%p70 bra 	$L__BB13_275;
	setp.lt.s64 	%p71, %rd703, %rd501;
	selp.b32 	%r1656, %r1652, %r575, %p71;
	selp.b32 	%r1657, %r1653, %r576, %p71;
	min.s64 	%rd705, %rd703, %rd501;
$L__BB13_275:
	setp.lt.s32 	%p72, %r1654, %r577;
	mov.u32 	%r1658, %r577;
	mov.u32 	%r1659, %r578;
	mov.u64 	%rd706, %rd505;
	@%p72 bra 	$L__BB13_278;
	setp.lt.s32 	%p73, %r577, %r1654;
	mov.u32 	%r1658, %r1654;
	mov.u32 	%r1659, %r1655;
	mov.u64 	%rd706, %rd704;
	@%p73 bra 	$L__BB13_278;
	setp.lt.s64 	%p74, %rd704, %rd505;
	selp.b32 	%r1658, %r1654, %r577, %p74;
	selp.b32 	%r1659, %r1655, %r578, %p74;
	min.s64 	%rd706, %rd704, %rd505;
$L__BB13_278:
	add.s64 	%rd508, %rd700, -8216;
	// begin inline asm
	ld.global.nc.u64 %rd507, [%rd508];
	// end inline asm
	mov.b64 	{%r587, %r588}, %rd507;
	add.s64 	%rd510, %rd700, -8208;
	// begin inline asm
	ld.global.nc.u64 %rd509, [%rd510];
	// end inline asm
	add.s64 	%rd512, %rd700, -8200;
	// begin inline asm
	ld.global.nc.u64 %rd511, [%rd512];
	// end inline asm
	mov.b64 	{%r589, %r590}, %rd511;
	add.s64 	%rd514, %rd700, -8192;
	// begin inline asm
	ld.global.nc.u64 %rd513, [%rd514];
	// end inline asm
	setp.lt.s32 	%p75, %r1656, %r587;
	mov.u32 	%r1660, %r1656;
	mov.u32 	%r1661, %r1657;
	mov.u64 	%rd707, %rd705;
	@%p75 bra 	$L__BB13_281;
	setp.lt.s32 	%p76, %r587, %r1656;
	mov.u32 	%r1660, %r587;
	mov.u32 	%r1661, %r588;
	mov.u64 	%rd707, %rd509;
	@%p76 bra 	$L__BB13_281;
	setp.lt.s64 	%p77, %rd705, %rd509;
	selp.b32 	%r1660, %r1656, %r587, %p77;
	selp.b32 	%r1661, %r1657, %r588, %p77;
	min.s64 	%rd707, %rd705, %rd509;
$L__BB13_281:
	setp.lt.s32 	%p78, %r1658, %r589;
	mov.u32 	%r1662, %r589;
	mov.u32 	%r1663, %r590;
	mov.u64 	%rd708, %rd513;
	@%p78 bra 	$L__BB13_284;
	setp.lt.s32 	%p79, %r589, %r1658;
	mov.u32 	%r1662, %r1658;
	mov.u32 	%r1663, %r1659;
	mov.u64 	%rd708, %rd706;
	@%p79 bra 	$L__BB13_284;
	setp.lt.s64 	%p80, %rd706, %rd513;
	selp.b32 	%r1662, %r1658, %r589, %p80;
	selp.b32 	%r1663, %r1659, %r590, %p80;
	min.s64 	%rd708, %rd706, %rd513;
$L__BB13_284:
	add.s64 	%rd516, %rd700, -24;
	// begin inline asm
	ld.global.nc.u64 %rd515, [%rd516];
	// end inline asm
	mov.b64 	{%r599, %r600}, %rd515;
	add.s64 	%rd518, %rd700, -16;
	// begin inline asm
	ld.global.nc.u64 %rd517, [%rd518];
	// end inline asm
	add.s64 	%rd520, %rd700, -8;
	// begin inline asm
	ld.global.nc.u64 %rd519, [%rd520];
	// end inline asm
	mov.b64 	{%r601, %r602}, %rd519;
	// begin inline asm
	ld.global.nc.u64 %rd521, [%rd700];
	// end inline asm
	setp.lt.s32 	%p81, %r1660, %r599;
	mov.u32 	%r1554, %r1660;
	mov.u32 	%r1555, %r1661;
	mov.u64 	%rd648, %rd707;
	@%p81 bra 	$L__BB13_287;
	setp.lt.s32 	%p82, %r599, %r1660;
	mov.u32 	%r1554, %r599;
	mov.u32 	%r1555, %r600;
	mov.u64 	%rd648, %rd517;
	@%p82 bra 	$L__BB13_287;
	setp.lt.s64 	%p83, %rd707, %rd517;
	selp.b32 	%r1554, %r1660, %r599, %p83;
	selp.b32 	%r1555, %r1661, %r600, %p83;
	min.s64 	%rd648, %rd707, %rd517;
$L__BB13_287:
	setp.lt.s32 	%p84, %r1662, %r601;
	mov.u32 	%r1666, %r601;
	mov.u32 	%r1667, %r602;
	mov.u64 	%rd710, %rd521;
	@%p84 bra 	$L__BB13_290;
	setp.lt.s32 	%p85, %r601, %r1662;
	mov.u32 	%r1666, %r1662;
	mov.u32 	%r1667, %r1663;
	mov.u64 	%rd710, %rd708;
	@%p85 bra 	$L__BB13_290;
	setp.lt.s64 	%p86, %rd708, %rd521;
	selp.b32 	%r1666, %r1662, %r601, %p86;
	selp.b32 	%r1667, %r1663, %r602, %p86;
	min.s64 	%rd710, %rd708, %rd521;
$L__BB13_290:
	add.s32 	%r1638, %r1638, 1024;
	add.s64 	%rd700, %rd700, 32768;
	setp.lt.s32 	%p87, %r1638, %r526;
	@%p87 bra 	$L__BB13_266;
$L__BB13_291:
	// begin inline asm
	mov.u32 %r783, %laneid;
	// end inline asm
	mov.b32 	%r821, 1;
	mov.b32 	%r822, 31;
	mov.b32 	%r823, -1;
	// begin inline asm
	shfl.sync.down.b32 %r784, %r1554, %r821, %r822, %r823;
	// end inline asm
	// begin inline asm
	shfl.sync.down.b32 %r789, %r1555, %r821, %r822, %r823;
	// end inline asm
	mov.b64 	{%r795, %r800}, %rd648;
	// begin inline asm
	shfl.sync.down.b32 %r794, %r795, %r821, %r822, %r823;
	// end inline asm
	// begin inline asm
	shfl.sync.down.b32 %r799, %r800, %r821, %r822, %r823;
	// end inline asm
	mov.b64 	%rd321, {%r794, %r799};
	// begin inline asm
	shfl.sync.down.b32 %r804, %r1666, %r821, %r822, %r823;
	// end inline asm
	// begin inline asm
	shfl.sync.down.b32 %r809, %r1667, %r821, %r822, %r823;
	// end inline asm
	mov.b64 	{%r815, %r820}, %rd710;
	// begin inline asm
	shfl.sync.down.b32 %r814, %r815, %r821, %r822, %r823;
	// end inline asm
	// begin inline asm
	shfl.sync.down.b32 %r819, %r820, %r821, %r822, %r823;
	// end inline asm
	mov.b64 	%rd322, {%r814, %r819};
	setp.gt.s32 	%p88, %r783, 30;
	mov.u32 	%r1676, %r1666;
	mov.u32 	%r1677, %r1667;
	mov.u64 	%rd715, %rd710;
	@%p88 bra 	$L__BB13_298;
	setp.lt.s32 	%p89, %r1554, %r784;
	mov.u32 	%r1672, %r1554;
	mov.u32 	%r1673, %r1555;
	mov.u64 	%rd713, %rd648;
	@%p89 bra 	$L__BB13_295;
	setp.lt.s32 	%p90, %r784, %r1554;
	mov.u32 	%r1672, %r784;
	mov.u32 	%r1673, %r789;
	mov.u64 	%rd713, %rd321;
	@%p90 bra 	$L__BB13_295;
	setp.lt.s64 	%p91, %rd648, %rd321;
	selp.b32 	%r1672, %r1554, %r784, %p91;
	selp.b32 	%r1673, %r1555, %r789, %p91;
	min.s64 	%rd713, %rd648, %rd321;
$L__BB13_295:
	setp.lt.s32 	%p92, %r1666, %r804;
	mov.u32 	%r1554, %r1672;
	mov.u32 	%r1555, %r1673;
	mov.u64 	%rd648, %rd713;
	mov.u32 	%r1676, %r804;
	mov.u32 	%r1677, %r809;
	mov.u64 	%rd715, %rd322;
	@%p92 bra 	$L__BB13_298;
	setp.lt.s32 	%p93, %r804, %r1666;
	mov.u32 	%r1554, %r1672;
	mov.u32 	%r1555, %r1673;
	mov.u64 	%rd648, %rd713;
	mov.u32 	%r1676, %r1666;
	mov.u32 	%r1677, %r1667;
	mov.u64 	%rd715, %rd710;
	@%p93 bra 	$L__BB13_298;
	setp.lt.s64 	%p94, %rd710, %rd322;
	selp.b32 	%r1676, %r1666, %r804, %p94;
	selp.b32 	%r1677, %r1667, %r809, %p94;
	min.s64 	%rd715, %rd710, %rd322;
	mov.u32 	%r1554, %r1672;
	mov.u32 	%r1555, %r1673;
	mov.u64 	%rd648, %rd713;
$L__BB13_298:
	mov.b32 	%r861, 2;
	mov.b32 	%r862, 31;
	mov.b32 	%r863, -1;
	// begin inline asm
	shfl.sync.down.b32 %r824, %r1554, %r861, %r862, %r863;
	// end inline asm
	// begin inline asm
	shfl.sync.down.b32 %r829, %r1555, %r861, %r862, %r863;
	// end inline asm
	mov.b64 	{%r835, %r840}, %rd648;
	// begin inline asm
	shfl.sync.down.b32 %r834, %r835, %r861, %r862, %r863;
	// end inline asm
	// begin inline asm
	shfl.sync.down.b32 %r839, %r840, %r861, %r862, %r863;
	// end inline asm
	mov.b64 	%rd328, {%r834, %r839};
	// begin inline asm
	shfl.sync.down.b32 %r844, %r1676, %r861, %r862, %r863;
	// end inline asm
	// begin inline asm
	shfl.sync.down.b32 %r849, %r1677, %r861, %r862, %r863;
	// end inline asm
	mov.b64 	{%r855, %r860}, %rd715;
	// begin inline asm
	shfl.sync.down.b32 %r854, %r855, %r861, %r862, %r863;
	// end inline asm
	// begin inline asm
	shfl.sync.down.b32 %r859, %r860, %r861, %r862, %r863;
	// end inline asm
	mov.b64 	%rd329, {%r854, %r859};
	setp.gt.s32 	%p95, %r783, 29;
	mov.u32 	%r1682, %r1676;
	mov.u32 	%r1683, %r1677;
	mov.u64 	%rd718, %rd715;
	@%p95 bra 	$L__BB13_305;
	setp.lt.s32 	%p96, %r1554, %r824;
	mov.u32 	%r1678, %r1554;
	mov.u32 	%r1679, %r1555;
	mov.u64 	%rd716, %rd648;
	@%p96 bra 	$L__BB13_302;
	setp.lt.s32 	%p97, %r824, %r1554;
	mov.u32 	%r1678, %r824;
	mov.u32 	%r1679, %r829;
	mov.u64 	%rd716, %rd328;
	@%p97 bra 	$L__BB13_302;
	setp.lt.s64 	%p98, %rd648, %rd328;
	selp.b32 	%r1678, %r1554, %r824, %p98;
	selp.b32 	%r1679, %r1555, %r829, %p98;
	min.s64 	%rd716, %rd648, %rd328;
$L__BB13_302:
	setp.lt.s32 	%p99, %r1676, %r844;
	mov.u32 	%r1554, %r1678;
	mov.u32 	%r1555, %r1679;
	mov.u64 	%rd648, %rd716;
	mov.u32 	%r1682, %r844;
	mov.u32 	%r1683, %r849;
	mov.u64 	%rd718, %rd329;
	@%p99 bra 	$L__BB13_305;
	setp.lt.s32 	%p100, %r844, %r1676;
	mov.u32 	%r1554, %r1678;
	mov.u32 	%r1555, %r1679;
	mov.u64 	%rd648, %rd716;
	mov.u32 	%r1682, %r1676;
	mov.u32 	%r1683, %r1677;
	mov.u64 	%rd718, %rd715;
	@%p100 bra 	$L__BB13_305;
	setp.lt.s64 	%p101, %rd715, %rd329;
	selp.b32 	%r1682, %r1676, %r844, %p101;
	selp.b32 	%r1683, %r1677, %r849, %p101;
	min.s64 	%rd718, %rd715, %rd329;
	mov.u32 	%r1554, %r1678;
	mov.u32 	%r1555, %r1679;
	mov.u64 	%rd648, %rd716;
$L__BB13_305:
	mov.b32 	%r901, 4;
	mov.b32 	%r902, 31;
	mov.b32 	%r903, -1;
	// begin inline asm
	shfl.sync.down.b32 %r864, %r1554, %r901, %r902, %r903;
	// end inline asm
	// begin inline asm
	shfl.sync.down.b32 %r869, %r1555, %r901, %r902, %r903;
	// end inline asm
	mov.b64 	{%r875, %r880}, %rd648;
	// begin inline asm
	shfl.sync.down.b32 %r874, %r875, %r901, %r902, %r903;
	// end inline asm
	// begin inline asm
	shfl.sync.down.b32 %r879, %r880, %r901, %r902, %r903;
	// end inline asm
	mov.b64 	%rd335, {%r874, %r879};
	// begin inline asm
	shfl.sync.down.b32 %r884, %r1682, %r901, %r902, %r903;
	// end inline asm
	// begin inline asm
	shfl.sync.down.b32 %r889, %r1683, %r901, %r902, %r903;
	// end inline asm
	mov.b64 	{%r895, %r900}, %rd718;
	// begin inline asm
	shfl.sync.down.b32 %r894, %r895, %r901, %r902, %r903;
	// end inline asm
	// begin inline asm
	shfl.sync.down.b32 %r899, %r900, %r901, %r902, %r903;
	// end inline asm
	mov.b64 	%rd336, {%r894, %r899};
	setp.gt.s32 	%p102, %r783, 27;
	mov.u32 	%r1688, %r1682;
	mov.u32 	%r1689, %r1683;
	mov.u64 	%rd721, %rd718;
	@%p102 bra 	$L__BB13_312;
	setp.lt.s32 	%p103, %r1554, %r864;
	mov.u32 	%r1684, %r1554;
	mov.u32 	%r1685, %r1555;
	mov.u64 	%rd719, %rd648;
	@%p103 bra 	$L__BB13_309;
	setp.lt.s32 	%p104, %r864, %r1554;
	mov.u32 	%r1684, %r864;
	mov.u32 	%r1685, %r869;
	mov.u64 	%rd719, %rd335;
	@%p104 bra 	$L__BB13_309;
	setp.lt.s64 	%p105, %rd648, %rd335;
	selp.b32 	%r1684, %r1554, %r864, %p105;
	selp.b32 	%r1685, %r1555, %r869, %p105;
	min.s64 	%rd719, %rd648, %rd335;
$L__BB13_309:
	setp.lt.s32 	%p106, %r1682, %r884;
	mov.u32 	%r1554, %r1684;
	mov.u32 	%r1555, %r1685;
	mov.u64 	%rd648, %rd719;
	mov.u32 	%r1688, %r884;
	mov.u32 	%r1689, %r889;
	mov.u64 	%rd721, %rd336;
	@%p106 bra 	$L__BB13_312;
	setp.lt.s32 	%p107, %r884, %r1682;
	mov.u32 	%r1554, %r1684;
	mov.u32 	%r1555, %r1685;
	mov.u64 	%rd648, %rd719;
	mov.u32 	%r1688, %r1682;
	mov.u32 	%r1689, %r1683;
	mov.u64 	%rd721, %rd718;
	@%p107 bra 	$L__BB13_312;
	setp.lt.s64 	%p108, %rd718, %rd336;
	selp.b32 	%r1688, %r1682, %r884, %p108;
	selp.b32 	%r1689, %r1683, %r889, %p108;
	min.s64 	%rd721, %rd718, %rd336;
	mov.u32 	%r1554, %r1684;
	mov.u32 	%r1555, %r1685;
	mov.u64 	%rd648, %rd719;
$L__BB13_312:
	mov.b32 	%r941, 8;
	mov.b32 	%r942, 31;
	mov.b32 	%r943, -1;
	// begin inline asm
	shfl.sync.down.b32 %r904, %r1554, %r941, %r942, %r943;
	// end inline asm
	// begin inline asm
	shfl.sync.down.b32 %r909, %r1555, %r941, %r942, %r943;
	// end inline asm
	mov.b64 	{%r915, %r920}, %rd648;
	// begin inline asm
	shfl.sync.down.b32 %r914, %r915, %r941, %r942, %r943;
	// end inline asm
	// begin inline asm
	shfl.sync.down.b32 %r919, %r920, %r941, %r942, %r943;
	// end inline asm
	mov.b64 	%rd342, {%r914, %r919};
	// begin inline asm
	shfl.sync.down.b32 %r924, %r1688, %r941, %r942, %r943;
	// end inline asm
	// begin inline asm
	shfl.sync.down.b32 %r929, %r1689, %r941, %r942, %r943;
	// end inline asm
	mov.b64 	{%r935, %r940}, %rd721;
	// begin inline asm
	shfl.sync.down.b32 %r934, %r935, %r941, %r942, %r943;
	// end inline asm
	// begin inline asm
	shfl.sync.down.b32 %r939, %r940, %r941, %r942, %r943;
	// end inline asm
	mov.b64 	%rd343, {%r934, %r939};
	setp.gt.s32 	%p109, %r783, 23;
	mov.u32 	%r1694, %r1688;
	mov.u32 	%r1695, %r1689;
	mov.u64 	%rd724, %rd721;
	@%p109 bra 	$L__BB13_319;
	setp.lt.s32 	%p110, %r1554, %r904;
	mov.u32 	%r1690, %r1554;
	mov.u32 	%r1691, %r1555;
	mov.u64 	%rd722, %rd648;
	@%p110 bra 	$L__BB13_316;
	setp.lt.s32 	%p111, %r904, %r1554;
	mov.u32 	%r1690, %r904;
	mov.u32 	%r1691, %r909;
	mov.u64 	%rd722, %rd342;
	@%p111 bra 	$L__BB13_316;
	setp.lt.s64 	%p112, %rd648, %rd342;
	selp.b32 	%r1690, %r1554, %r904, %p112;
	selp.b32 	%r1691, %r1555, %r909, %p112;
	min.s64 	%rd722, %rd648, %rd342;
$L__BB13_316:
	setp.lt.s32 	%p113, %r1688, %r924;
	mov.u32 	%r1554, %r1690;
	mov.u32 	%r1555, %r1691;
	mov.u64 	%rd648, %rd722;
	mov.u32 	%r1694, %r924;
	mov.u32 	%r1695, %r929;
	mov.u64 	%rd724, %rd343;
	@%p113 bra 	$L__BB13_319;
	setp.lt.s32 	%p114, %r924, %r1688;
	mov.u32 	%r1554, %r1690;
	mov.u32 	%r1555, %r1691;
	mov.u64 	%rd648, %rd722;
	mov.u32 	%r1694, %r1688;
	mov.u32 	%r1695, %r1689;
	mov.u64 	%rd724, %rd721;
	@%p114 bra 	$L__BB13_319;
	setp.lt.s64 	%p115, %rd721, %rd343;
	selp.b32 	%r1694, %r1688, %r924, %p115;
	selp.b32 	%r1695, %r1689, %r929, %p115;
	min.s64 	%rd724, %rd721, %rd343;
	mov.u32 	%r1554, %r1690;
	mov.u32 	%r1555, %r1691;
	mov.u64 	%rd648, %rd722;
$L__BB13_319:
	mov.b32 	%r981, 16;
	mov.b32 	%r982, 31;
	mov.b32 	%r983, -1;
	// begin inline asm
	shfl.sync.down.b32 %r944, %r1554, %r981, %r982, %r983;
	// end inline asm
	// begin inline asm
	shfl.sync.down.b32 %r949, %r1555, %r981, %r982, %r983;
	// end inline asm
	mov.b64 	{%r955, %r960}, %rd648;
	// begin inline asm
	shfl.sync.down.b32 %r954, %r955, %r981, %r982, %r983;
	// end inline asm
	// begin inline asm
	shfl.sync.down.b32 %r959, %r960, %r981, %r982, %r983;
	// end inline asm
	mov.b64 	%rd349, {%r954, %r959};
	// begin inline asm
	shfl.sync.down.b32 %r964, %r1694, %r981, %r982, %r983;
	// end inline asm
	// begin inline asm
	shfl.sync.down.b32 %r969, %r1695, %r981, %r982, %r983;
	// end inline asm
	mov.b64 	{%r975, %r980}, %rd724;
	// begin inline asm
	shfl.sync.down.b32 %r974, %r975, %r981, %r982, %r983;
	// end inline asm
	// begin inline asm
	shfl.sync.down.b32 %r979, %r980, %r981, %r982, %r983;
	// end inline asm
	mov.b64 	%rd350, {%r974, %r979};
	setp.gt.s32 	%p116, %r783, 15;
	mov.u32 	%r1729, %r1694;
	mov.u32 	%r1728, %r1695;
	mov.u64 	%rd741, %rd724;
	@%p116 bra 	$L__BB13_326;
	setp.lt.s32 	%p117, %r1554, %r944;
	mov.u32 	%r1696, %r1554;
	mov.u32 	%r1697, %r1555;
	mov.u64 	%rd725, %rd648;
	@%p117 bra 	$L__BB13_323;
	setp.lt.s32 	%p118, %r944, %r1554;
	mov.u32 	%r1696, %r944;
	mov.u32 	%r1697, %r949;
	mov.u64 	%rd725, %rd349;
	@%p118 bra 	$L__BB13_323;
	setp.lt.s64 	%p119, %rd648, %rd349;
	selp.b32 	%r1696, %r1554, %r944, %p119;
	selp.b32 	%r1697, %r1555, %r949, %p119;
	min.s64 	%rd725, %rd648, %rd349;
$L__BB13_323:
	setp.lt.s32 	%p120, %r1694, %r964;
	mov.u32 	%r1554, %r1696;
	mov.u32 	%r1555, %r1697;
	mov.u64 	%rd648, %rd725;
	mov.u32 	%r1729, %r964;
	mov.u32 	%r1728, %r969;
	mov.u64 	%rd741, %rd350;
	@%p120 bra 	$L__BB13_326;
	setp.lt.s32 	%p121, %r964, %r1694;
	mov.u32 	%r1554, %r1696;
	mov.u32 	%r1555, %r1697;
	mov.u64 	%rd648, %rd725;
	mov.u32 	%r1729, %r1694;
	mov.u32 	%r1728, %r1695;
	mov.u64 	%rd741, %rd724;
	@%p121 bra 	$L__BB13_326;
	setp.lt.s64 	%p122, %rd724, %rd350;
	selp.b32 	%r1729, %r1694, %r964, %p122;
	selp.b32 	%r1728, %r1695, %r969, %p122;
	min.s64 	%rd741, %rd724, %rd350;
	mov.u32 	%r1554, %r1696;
	mov.u32 	%r1555, %r1697;
	mov.u64 	%rd648, %rd725;
$L__BB13_326:
	setp.ne.s32 	%p123, %r783, 0;
	@%p123 bra 	$L__BB13_328;
	and.b32  	%r984, %r420, 992;
	mov.u32 	%r985, _ZN6thrust24THRUST_300001_SM_1000_NS8cuda_cub4core6detail5shmemE;
	add.s32 	%r986, %r985, %r984;
	st.shared.v2.u32 	[%r986+8], {%r1554, %r1555};
	st.shared.u64 	[%r986+16], %rd648;
	st.shared.v2.u32 	[%r986+24], {%r1729, %r1728};
	st.shared.u64 	[%r986+32], %rd741;
$L__BB13_328:
	bar.sync 	0;
	setp.ne.s32 	%p124, %r420, 0;
	@%p124 bra 	$L__BB13_371;
	ld.shared.v2.u32 	{%r687, %r688}, [_ZN6thrust24THRUST_300001_SM_1000_NS8cuda_cub4core6detail5shmemE+40];
	ld.shared.u64 	%rd356, [_ZN6thrust24THRUST_300001_SM_1000_NS8cuda_cub4core6detail5shmemE+48];
	ld.shared.v2.u32 	{%r689, %r690}, [_ZN6thrust24THRUST_300001_SM_1000_NS8cuda_cub4core6detail5shmemE+56];
	ld.shared.u64 	%rd357, [_ZN6thrust24THRUST_300001_SM_1000_NS8cuda_cub4core6detail5shmemE+64];
	setp.lt.s32 	%p125, %r1554, %r687;
	mov.u32 	%r1702, %r1554;
	mov.u32 	%r1703, %r1555;
	mov.u64 	%rd728, %rd648;
	@%p125 bra 	$L__BB13_332;
	setp.lt.s32 	%p126, %r687, %r1554;
	mov.u32 	%r1702, %r687;
	mov.u32 	%r1703, %r688;
	mov.u64 	%rd728, %rd356;
	@%p126 bra 	$L__BB13_332;
	setp.lt.s64 	%p127, %rd648, %rd356;
	selp.b32 	%r1702, %r1554, %r687, %p127;
	selp.b32 	%r1703, %r1555, %r688, %p127;
	min.s64 	%rd728, %rd648, %rd356;
$L__BB13_332:
	setp.lt.s32 	%p128, %r1729, %r689;
	mov.u32 	%r1704, %r689;
	mov.u32 	%r1705, %r690;
	mov.u64 	%rd729, %rd357;
	@%p128 bra 	$L__BB13_335;
	setp.lt.s32 	%p129, %r689, %r1729;
	mov.u32 	%r1704, %r1729;
	mov.u32 	%r1705, %r1728;
	mov.u64 	%rd729, %rd741;
	@%p129 bra 	$L__BB13_335;
	setp.lt.s64 	%p130, %rd741, %rd357;
	selp.b32 	%r1704, %r1729, %r689, %p130;
	selp.b32 	%r1705, %r1728, %r690, %p130;
	min.s64 	%rd729, %rd741, %rd357;
$L__BB13_335:
	ld.shared.v2.u32 	{%r699, %r700}, [_ZN6thrust24THRUST_300001_SM_1000_NS8cuda_cub4core6detail5shmemE+72];
	ld.shared.u64 	%rd362, [_ZN6thrust24THRUST_300001_SM_1000_NS8cuda_cub4core6detail5shmemE+80];
	ld.shared.v2.u32 	{%r701, %r702}, [_ZN6thrust24THRUST_300001_SM_1000_NS8cuda_cub4core6detail5shmemE+88];
	ld.shared.u64 	%rd363, [_ZN6thrust24THRUST_300001_SM_1000_NS8cuda_cub4core6detail5shmemE+96];
	setp.lt.s32 	%p131, %r1702, %r699;
	mov.u32 	%r1706, %r1702;
	mov.u32 	%r1707, %r1703;
	mov.u64 	%rd730, %rd728;
	@%p131 bra 	$L__BB13_338;
	setp.lt.s32 	%p132, %r699, %r1702;
	mov.u32 	%r1706, %r699;
	mov.u32 	%r1707, %r700;
	mov.u64 	%rd730, %rd362;
	@%p132 bra 	$L__BB13_338;
	setp.lt.s64 	%p133, %rd728, %rd362;
	selp.b32 	%r1706, %r1702, %r699, %p133;
	selp.b32 	%r1707, %r1703, %r700, %p133;
	min.s64 	%rd730, %rd728, %rd362;
$L__BB13_338:
	setp.lt.s32 	%p134, %r1704, %r701;
	mov.u32 	%r1708, %r701;
	mov.u32 	%r1709, %r702;
	mov.u64 	%rd731, %rd363;
	@%p134 bra 	$L__BB13_341;
	setp.lt.s32 	%p135, %r701, %r1704;
	mov.u32 	%r1708, %r1704;
	mov.u32 	%r1709, %r1705;
	mov.u64 	%rd731, %rd729;
	@%p135 bra 	$L__BB13_341;
	setp.lt.s64 	%p136, %rd729, %rd363;
	selp.b32 	%r1708, %r1704, %r701, %p136;
	selp.b32 	%r1709, %r1705, %r702, %p136;
	min.s64 	%rd731, %rd729, %rd363;
$L__BB13_341:
	ld.shared.v2.u32 	{%r711, %r712}, [_ZN6thrust24THRUST_300001_SM_1000_NS8cuda_cub4core6detail5shmemE+104];
	ld.shared.u64 	%rd368, [_ZN6thrust24THRUST_300001_SM_1000_NS8cuda_cub4core6detail5shmemE+112];
	ld.shared.v2.u32 	{%r713, %r714}, [_ZN6thrust24THRUST_300001_SM_1000_NS8cuda_cub4core6detail5shmemE+120];
	ld.shared.u64 	%rd369, [_ZN6thrust24THRUST_300001_SM_1000_NS8cuda_cub4core6detail5shmemE+128];
	setp.lt.s32 	%p137, %r1706, %r711;
	mov.u32 	%r1710, %r1706;
	mov.u32 	%r1711, %r1707;
	mov.u64 	%rd732, %rd730;
	@%p137 bra 	$L__BB13_344;
	setp.lt.s32 	%p138, %r711, %r1706;
	mov.u32 	%r1710, %r711;
	mov.u32 	%r1711, %r712;
	mov.u64 	%rd732, %rd368;
	@%p138 bra 	$L__BB13_344;
	setp.lt.s64 	%p139, %rd730, %rd368;
	selp.b32 	%r1710, %r1706, %r711, %p139;
	selp.b32 	%r1711, %r1707, %r712, %p139;
	min.s64 	%rd732, %rd730, %rd368;
$L__BB13_344:
	setp.lt.s32 	%p140, %r1708, %r713;
	mov.u32 	%r1712, %r713;
	mov.u32 	%r1713, %r714;
	mov.u64 	%rd733, %rd369;
	@%p140 bra 	$L__BB13_347;
	setp.lt.s32 	%p141, %r713, %r1708;
	mov.u32 	%r1712, %r1708;
	mov.u32 	%r1713, %r1709;
	mov.u64 	%rd733, %rd731;
	@%p141 bra 	$L__BB13_347;
	setp.lt.s64 	%p142, %rd731, %rd369;
	selp.b32 	%r1712, %r1708, %r713, %p142;
	selp.b32 	%r1713, %r1709, %r714, %p142;
	min.s64 	%rd733, %rd731, %rd369;
$L__BB13_347:
	ld.shared.v2.u32 	{%r723, %r724}, [_ZN6thrust24THRUST_300001_SM_1000_NS8cuda_cub4core6detail5shmemE+136];
	ld.shared.u64 	%rd374, [_ZN6thrust24THRUST_300001_SM_1000_NS8cuda_cub4core6detail5shmemE+144];
	ld.shared.v2.u32 	{%r725, %r726}, [_ZN6thrust24THRUST_300001_SM_1000_NS8cuda_cub4core6detail5shmemE+152];
	ld.shared.u64 	%rd375, [_ZN6thrust24THRUST_300001_SM_1000_NS8cuda_cub4core6detail5shmemE+160];
	setp.lt.s32 	%p143, %r1710, %r723;
	mov.u32 	%r1714, %r1710;
	mov.u32 	%r1715, %r1711;
	mov.u64 	%rd734, %rd732;
	@%p143 bra 	$L__BB13_350;
	setp.lt.s32 	%p144, %r723, %r1710;
	mov.u32 	%r1714, %r723;
	mov.u32 	%r1715, %r724;
	mov.u64 	%rd734, %rd374;
	@%p144 bra 	$L__BB13_350;
	setp.lt.s64 	%p145, %rd732, %rd374;
	selp.b32 	%r1714, %r1710, %r723, %p145;
	selp.b32 	%r1715, %r1711, %r724, %p145;
	min.s64 	%rd734, %rd732, %rd374;
$L__BB13_350:
	setp.lt.s32 	%p146, %r1712, %r725;
	mov.u32 	%r1716, %r725;
	mov.u32 	%r1717, %r726;
	mov.u64 	%rd735, %rd375;
	@%p146 bra 	$L__BB13_353;
	setp.lt.s32 	%p147, %r725, %r1712;
	mov.u32 	%r1716, %r1712;
	mov.u32 	%r1717, %r1713;
	mov.u64 	%rd735, %rd733;
	@%p147 bra 	$L__BB13_353;
	setp.lt.s64 	%p148, %rd733, %rd375;
	selp.b32 	%r1716, %r1712, %r725, %p148;
	selp.b32 	%r1717, %r1713, %r726, %p148;
	min.s64 	%rd735, %rd733, %rd375;
$L__BB13_353:
	ld.shared.v2.u32 	{%r735, %r736}, [_ZN6thrust24THRUST_300001_SM_1000_NS8cuda_cub4core6detail5shmemE+168];
	ld.shared.u64 	%rd380, [_ZN6thrust24THRUST_300001_SM_1000_NS8cuda_cub4core6detail5shmemE+176];
	ld.shared.v2.u32 	{%r737, %r738}, [_ZN6thrust24THRUST_300001_SM_1000_NS8cuda_cub4core6detail5shmemE+184];
	ld.shared.u64 	%rd381, [_ZN6thrust24THRUST_300001_SM_1000_NS8cuda_cub4core6detail5shmemE+192];
	setp.lt.s32 	%p149, %r1714, %r735;
	mov.u32 	%r1718, %r1714;
	mov.u32 	%r1719, %r1715;
	mov.u64 	%rd736, %rd734;
	@%p149 bra 	$L__BB13_356;
	setp.lt.s32 	%p150, %r735, %r1714;
	mov.u32 	%r1718, %r735;
	mov.u32 	%r1719, %r736;
	mov.u64 	%rd736, %rd380;
	@%p150 bra 	$L__BB13_356;
	setp.lt.s64 	%p151, %rd734, %rd380;
	selp.b32 	%r1718, %r1714, %r735, %p151;
	selp.b32 	%r1719, %r1715, %r736, %p151;
	min.s64 	%rd736, %rd734, %rd380;
$L__BB13_356:
	setp.lt.s32 	%p152, %r1716, %r737;
	mov.u32 	%r1720, %r737;
	mov.u32 	%r1721, %r738;
	mov.u64 	%rd737, %rd381;
	@%p152 bra 	$L__BB13_359;
	setp.lt.s32 	%p153, %r737, %r1716;
	mov.u32 	%r1720, %r1716;
	mov.u32 	%r1721, %r1717;
	mov.u64 	%rd737, %rd735;
	@%p153 bra 	$L__BB13_359;
	setp.lt.s64 	%p154, %rd735, %rd381;
	selp.b32 	%r1720, %r1716, %r737, %p154;
	selp.b32 	%r1721, %r1717, %r738, %p154;
	min.s64 	%rd737, %rd735, %rd381;
$L__BB13_359:
	ld.shared.v2.u32 	{%r747, %r748}, [_ZN6thrust24THRUST_300001_SM_1000_NS8cuda_cub4core6detail5shmemE+200];
	ld.shared.u64 	%rd386, [_ZN6thrust24THRUST_300001_SM_1000_NS8cuda_cub4core6detail5shmemE+208];
	ld.shared.v2.u32 	{%r749, %r750}, [_ZN6thrust24THRUST_300001_SM_1000_NS8cuda_cub4core6detail5shmemE+216];
	ld.shared.u64 	%rd387, [_ZN6thrust24THRUST_300001_SM_1000_NS8cuda_cub4core6detail5shmemE+224];
	setp.lt.s32 	%p155, %r1718, %r747;
	mov.u32 	%r1722, %r1718;
	mov.u32 	%r1723, %r1719;
	mov.u64 	%rd738, %rd736;
	@%p155 bra 	$L__BB13_362;
	setp.lt.s32 	%p156, %r747, %r1718;
	mov.u32 	%r1722, %r747;
	mov.u32 	%r1723, %r748;
	mov.u64 	%rd738, %rd386;
	@%p156 bra 	$L__BB13_362;
	setp.lt.s64 	%p157, %rd736, %rd386;
	selp.b32 	%r1722, %r1718, %r747, %p157;
	selp.b32 	%r1723, %r1719, %r748, %p157;
	min.s64 	%rd738, %rd736, %rd386;
$L__BB13_362:
	setp.lt.s32 	%p158, %r1720, %r749;
	mov.u32 	%r1724, %r749;
	mov.u32 	%r1725, %r750;
	mov.u64 	%rd739, %rd387;
	@%p158 bra 	$L__BB13_365;
	setp.lt.s32 	%p159, %r749, %r1720;
	mov.u32 	%r1724, %r1720;
	mov.u32 	%r1725, %r1721;
	mov.u64 	%rd739, %rd737;
	@%p159 bra 	$L__BB13_365;
	setp.lt.s64 	%p160, %rd737, %rd387;
	selp.b32 	%r1724, %r1720, %r749, %p160;
	selp.b32 	%r1725, %r1721, %r750, %p160;
	min.s64 	%rd739, %rd737, %rd387;
$L__BB13_365:
	ld.shared.v2.u32 	{%r759, %r760}, [_ZN6thrust24THRUST_300001_SM_1000_NS8cuda_cub4core6detail5shmemE+232];
	ld.shared.u64 	%rd392, [_ZN6thrust24THRUST_300001_SM_1000_NS8cuda_cub4core6detail5shmemE+240];
	ld.shared.v2.u32 	{%r761, %r762}, [_ZN6thrust24THRUST_300001_SM_1000_NS8cuda_cub4core6detail5shmemE+248];
	ld.shared.u64 	%rd393, [_ZN6thrust24THRUST_300001_SM_1000_NS8cuda_cub4core6detail5shmemE+256];
	setp.lt.s32 	%p161, %r1722, %r759;
	mov.u32 	%r1554, %r1722;
	mov.u32 	%r1555, %r1723;
	mov.u64 	%rd648, %rd738;
	@%p161 bra 	$L__BB13_368;
	setp.lt.s32 	%p162, %r759, %r1722;
	mov.u32 	%r1554, %r759;
	mov.u32 	%r1555, %r760;
	mov.u64 	%rd648, %rd392;
	@%p162 bra 	$L__BB13_368;
	setp.lt.s64 	%p163, %rd738, %rd392;
	selp.b32 	%r1554, %r1722, %r759, %p163;
	selp.b32 	%r1555, %r1723, %r760, %p163;
	min.s64 	%rd648, %rd738, %rd392;
$L__BB13_368:
	setp.lt.s32 	%p164, %r1724, %r761;
	mov.u64 	%rd741, %rd393;
	mov.u32 	%r1728, %r762;
	mov.u32 	%r1729, %r761;
	@%p164 bra 	$L__BB13_371;
	setp.lt.s32 	%p165, %r761, %r1724;
	mov.u64 	%rd741, %rd739;
	mov.u32 	%r1728, %r1725;
	mov.u32 	%r1729, %r1724;
	@%p165 bra 	$L__BB13_371;
	setp.lt.s64 	%p166, %rd739, %rd393;
	selp.b32 	%r1729, %r1724, %r761, %p166;
	selp.b32 	%r1728, %r1725, %r762, %p166;
	min.s64 	%rd741, %rd739, %rd393;
$L__BB13_371:
	mov.u32 	%r1410, %tid.x;
	setp.ne.s32 	%p370, %r1410, 0;
	@%p370 bra 	$L__BB13_373;
	ld.param.u64 	%rd577, [_ZN6thrust24THRUST_300001_SM_1000_NS8cuda_cub4core6detail13_kernel_agentINS1_8__reduce11ReduceAgentIPN4cuda3std3__45tupleIJNSA_IJ9key_valuelEEESC_EEESE_SD_lNS1_9__extrema12arg_minmax_fISB_l17compare_key_valueEEEEJSE_SE_iSI_EEEvDpT0__param_1];
	cvta.to.global.u64 	%rd576, %rd577;
	st.global.u32 	[%rd576], %r1554;
	st.global.u32 	[%rd576+4], %r1555;
	st.global.u64 	[%rd576+8], %rd648;
	st.global.u32 	[%rd576+16], %r1729;
	st.global.u32 	[%rd576+20], %r1728;
	st.global.u64 	[%rd576+24], %rd741;
$L__BB13_373:
	ret;

}
	// .globl	_ZN3cub18CUB_300001_SM_10006detail11EmptyKernelIvEEvv
.visible .entry _ZN3cub18CUB_300001_SM_10006detail11EmptyKernelIvEEvv()
{


	ret;

}


// ===== COMPILED SASS (sm_100) =====

	.target	sm_100

	.elftype	@"ET_EXEC"


//--------------------- .note.nv.tkinfo           --------------------------
	.section	.note.nv.tkinfo,"",@"SHT_NOTE"
	.sectionflags	@"SHF_NOTE_NV_TKINFO"
	.tkinfo
        /*0018*/ 	.word	0x00000002
        /*0030*/ 	.string	""
        /*0030*/ 	.string	"ptxas"
        /*0030*/ 	.string	"Cuda compilation tools, release 13.0, V13.0.88"
        /*0030*/ 	.string	"Build cuda_13.0.r13.0/compiler.36424714_0"
        /*0030*/ 	.string	"-arch sm_100 -m 64 "



//--------------------- .note.nv.cuinfo           --------------------------
	.section	.note.nv.cuinfo,"",@"SHT_NOTE"
	.sectionflags	@"SHF_NOTE_NV_CUINFO"
        /*0018*/ 	.short	0x0002
        /*001a*/ 	.short	0x0064
        /*001c*/ 	.short	0x0082
	.zero		2


//--------------------- .nv.info                  --------------------------
	.section	.nv.info,"",@"SHT_CUDA_INFO"
	.align	4


	//----- nvinfo : EIATTR_REGCOUNT
	.align		4
        /*0000*/ 	.byte	0x04, 0x2f
        /*0002*/ 	.short	(.L_46 - .L_45)
	.align		4
.L_45:
        /*0004*/ 	.word	index@(_ZN6thrust24THRUST_300001_SM_1000_NS8cuda_cub4core6detail13_kernel_agentINS1_8__reduce11ReduceAgentINS0_18transform_iteratorINS1_9__extrema12arg_minmax_fIilN4cuda3std3__44lessIiEEE15duplicate_tupleENS0_12zip_iteratorINSC_5tupleIJNS0_6detail15normal_iteratorINS0_10device_ptrIiEEEENS0_17counting_iteratorIlNS0_11use_defaultESP_SP_EEEEEEENSI_IJNSI_IJilEEEST_EEESU_EEPSU_SU_iSF_EEJSV_SW_iSF_EEEvDpT0_)
        /*0008*/ 	.word	0x0000001f


	//----- nvinfo : EIATTR_FRAME_SIZE
	.align		4
.L_46:
        /*000c*/ 	.byte	0x04, 0x11
        /*000e*/ 	.short	(.L_48 - .L_47)
	.align		4
.L_47:
        /*0010*/ 	.word	index@(_ZN6thrust24THRUST_300001_SM_1000_NS8cuda_cub4core6detail13_kernel_agentINS1_8__reduce11ReduceAgentINS0_18transform_iteratorINS1_9__extrema12arg_minmax_fIilN4cuda3std3__44lessIiEEE15duplicate_tupleENS0_12zip_iteratorINSC_5tupleIJNS0_6detail15normal_iteratorINS0_10device_ptrIiEEEENS0_17counting_iteratorIlNS0_11use_defaultESP_SP_EEEEEEENSI_IJNSI_IJilEEEST_EEESU_EEPSU_SU_iSF_EEJSV_SW_iSF_EEEvDpT0_)
        /*0014*/ 	.word	0x00000000


	//----- nvinfo : EIATTR_REGCOUNT
	.align		4
.L_48:
        /*0018*/ 	.byte	0x04, 0x2f
        /*001a*/ 	.short	(.L_50 - .L_49)
	.align		4
.L_49:
        /*001c*/ 	.word	index@(_ZN6thrust24THRUST_300001_SM_1000_NS8cuda_cub4core6detail13_kernel_agentINS1_8__reduce11ReduceAgentINS0_18transform_iteratorINS1_9__extrema12arg_minmax_fIilN4cuda3std3__44lessIiEEE15duplicate_tupleENS0_12zip_iteratorINSC_5tupleIJNS0_6detail15normal_iteratorINS0_10device_ptrIiEEEENS0_17counting_iteratorIlNS0_11use_defaultESP_SP_EEEEEEENSI_IJNSI_IJilEEEST_EEESU_EEPSU_SU_iSF_EEJSV_SW_iN3cub18CUB_300001_SM_100013GridEvenShareIiEENSZ_9GridQueueIjEESF_EEEvDpT0_)
        /*0020*/ 	.word	0x0000001f


	//----- nvinfo : EIATTR_FRAME_SIZE
	.align		4
.L_50:
        /*0024*/ 	.byte	0x04, 0x11
        /*0026*/ 	.short	(.L_52 - .L_51)
	.align		4
.L_51:
        /*0028*/ 	.word	index@(_ZN6thrust24THRUST_300001_SM_1000_NS8cuda_cub4core6detail13_kernel_agentINS1_8__reduce11ReduceAgentINS0_18transform_iteratorINS1_9__extrema12arg_minmax_fIilN4cuda3std3__44lessIiEEE15duplicate_tupleENS0_12zip_iteratorINSC_5tupleIJNS0_6detail15normal_iteratorINS0_10device_ptrIiEEEENS0_17counting_iteratorIlNS0_11use_defaultESP_SP_EEEEEEENSI_IJNSI_IJilEEEST_EEESU_EEPSU_SU_iSF_EEJSV_SW_iN3cub18CUB_300001_SM_100013GridEvenShareIiEENSZ_9GridQueueIjEESF_EEEvDpT0_)
        /*002c*/ 	.word	0x00000000


	//----- nvinfo : EIATTR_REGCOUNT
	.align		4
.L_52:
        /*0030*/ 	.byte	0x04, 0x2f
        /*0032*/ 	.short	(.L_54 - .L_53)
	.align		4
.L_53:
        /*0034*/ 	.word	index@(_ZN6thrust24THRUST_300001_SM_1000_NS8cuda_cub4core6detail13_kernel_agentINS1_8__reduce10DrainAgentIiEEJN3cub18CUB_300001_SM_10009GridQueueIjEEiEEEvDpT0_)
        /*0038*/ 	.word	0x00000008


	//----- nvinfo : EIATTR_FRAME_SIZE
	.align		4
.L_54:
        /*003c*/ 	.byte	0x04, 0x11
        /*003e*/ 	.short	(.L_56 - .L_55)
	.align		4
.L_55:
        /*0040*/ 	.word	index@(_ZN6thrust24THRUST_300001_SM_1000_NS8cuda_cub4core6detail13_kernel_agentINS1_8__reduce10DrainAgentIiEEJN3cub18CUB_300001_SM_10009GridQueueIjEEiEEEvDpT0_)
        /*0044*/ 	.word	0x00000000


	//----- nvinfo : EIATTR_REGCOUNT
	.align		4
.L_56:
        /*0048*/ 	.byte	0x04, 0x2f
        /*004a*/ 	.short	(.L_58 - .L_57)
	.align		4
.L_57:
        /*004c*/ 	.word	index@(_ZN6thrust24THRUST_300001_SM_1000_NS8cuda_cub4core6detail13_kernel_agentINS1_8__reduce11ReduceAgentIPN4cuda3std3__45tupleIJNSA_IJilEEESB_EEESD_SC_iNS1_9__extrema12arg_minmax_fIilNS9_4lessIiEEEEEEJSD_SD_iSI_EEEvDpT0_)
        /*0050*/ 	.word	0x00000020


	//----- nvinfo : EIATTR_FRAME_SIZE
	.align		4
.L_58:
        /*0054*/ 	.byte	0x04, 0x11
        /*0056*/ 	.short	(.L_60 - .L_59)
	.align		4
.L_59:
        /*0058*/ 	.word	index@(_ZN6thrust24THRUST_300001_SM_1000_NS8cuda_cub4core6detail13_kernel_agentINS1_8__reduce11ReduceAgentIPN4cuda3std3__45tupleIJNSA_IJilEEESB_EEESD_SC_iNS1_9__extrema12arg_minmax_fIilNS9_4lessIiEEEEEEJSD_SD_iSI_EEEvDpT0_)
        /*005c*/ 	.word	0x00000000


	//----- nvinfo : EIATTR_REGCOUNT
	.align		4
.L_60:
        /*0060*/ 	.byte	0x04, 0x2f
        /*0062*/ 	.short	(.L_62 - .L_61)
	.align		4
.L_61:
        /*0064*/ 	.word	index@(_ZN6thrust24THRUST_300001_SM_1000_NS8cuda_cub4core6detail13_kernel_agentINS1_8__reduce11ReduceAgentINS0_18transform_iteratorINS1_9__extrema12arg_minmax_fIilN4cuda3std3__44lessIiEEE15duplicate_tupleENS0_12zip_iteratorINSC_5tupleIJNS0_6detail15normal_iteratorINS0_10device_ptrIiEEEENS0_17counting_iteratorIlNS0_11use_defaultESP_SP_EEEEEEENSI_IJNSI_IJilEEEST_EEESU_EEPSU_SU_lSF_EEJSV_SW_lSF_EEEvDpT0_)
        /*0068*/ 	.word	0x0000001e


	//----- nvinfo : EIATTR_FRAME_SIZE
	.align		4
.L_62:
        /*006c*/ 	.byte	0x04, 0x11
        /*006e*/ 	.short	(.L_64 - .L_63)
	.align		4
.L_63:
        /*0070*/ 	.word	index@(_ZN6thrust24THRUST_300001_SM_1000_NS8cuda_cub4core6detail13_kernel_agentINS1_8__reduce11ReduceAgentINS0_18transform_iteratorINS1_9__extrema12arg_minmax_fIilN4cuda3std3__44lessIiEEE15duplicate_tupleENS0_12zip_iteratorINSC_5tupleIJNS0_6detail15normal_iteratorINS0_10device_ptrIiEEEENS0_17counting_iteratorIlNS0_11use_defaultESP_SP_EEEEEEENSI_IJNSI_IJilEEEST_EEESU_EEPSU_SU_lSF_EEJSV_SW_lSF_EEEvDpT0_)
        /*0074*/ 	.word	0x00000000


	//----- nvinfo : EIATTR_REGCOUNT
	.align		4
.L_64:
        /*0078*/ 	.byte	0x04, 0x2f
        /*007a*/ 	.short	(.L_66 - .L_65)
	.align		4
.L_65:
        /*007c*/ 	.word	index@(_ZN6thrust24THRUST_300001_SM_1000_NS8cuda_cub4core6detail13_kernel_agentINS1_8__reduce11ReduceAgentINS0_18transform_iteratorINS1_9__extrema12arg_minmax_fIilN4cuda3std3__44lessIiEEE15duplicate_tupleENS0_12zip_iteratorINSC_5tupleIJNS0_6detail15normal_iteratorINS0_10device_ptrIiEEEENS0_17counting_iteratorIlNS0_11use_defaultESP_SP_EEEEEEENSI_IJNSI_IJilEEEST_EEESU_EEPSU_SU_lSF_EEJSV_SW_lN3cub18CUB_300001_SM_100013GridEvenShareIlEENSZ_9GridQueueIyEESF_EEEvDpT0_)
        /*0080*/ 	.word	0x0000001e


	//----- nvinfo : EIATTR_FRAME_SIZE
	.align		4
.L_66:
        /*0084*/ 	.byte	0x04, 0x11
        /*0086*/ 	.short	(.L_68 - .L_67)
	.align		4
.L_67:
        /*0088*/ 	.word	index@(_ZN6thrust24THRUST_300001_SM_1000_NS8cuda_cub4core6detail13_kernel_agentINS1_8__reduce11ReduceAgentINS0_18transform_iteratorINS1_9__extrema12arg_minmax_fIilN4cuda3std3__44lessIiEEE15duplicate_tupleENS0_12zip_iteratorINSC_5tupleIJNS0_6detail15normal_iteratorINS0_10device_ptrIiEEEENS0_17counting_iteratorIlNS0_11use_defaultESP_SP_EEEEEEENSI_IJNSI_IJilEEEST_EEESU_EEPSU_SU_lSF_EEJSV_SW_lN3cub18CUB_300001_SM_100013GridEvenShareIlEENSZ_9GridQueueIyEESF_EEEvDpT0_)
        /*008c*/ 	.word	0x00000000


	//----- nvinfo : EIATTR_REGCOUNT
	.align		4
.L_68:
        /*0090*/ 	.byte	0x04, 0x2f
        /*0092*/ 	.short	(.L_70 - .L_69)
	.align		4
.L_69:
        /*0094*/ 	.word	index@(_ZN6thrust24THRUST_300001_SM_1000_NS8cuda_cub4core6detail13_kernel_agentINS1_8__reduce10DrainAgentIlEEJN3cub18CUB_300001_SM_10009GridQueueIyEElEEEvDpT0_)
        /*0098*/ 	.word	0x00000008


	//----- nvinfo : EIATTR_FRAME_SIZE
	.align		4
.L_70:
        /*009c*/ 	.byte	0x04, 0x11
        /*009e*/ 	.short	(.L_72 - .L_71)
	.align		4
.L_71:
        /*00a0*/ 	.word	index@(_ZN6thrust24THRUST_300001_SM_1000_NS8cuda_cub4core6detail13_kernel_agentINS1_8__reduce10DrainAgentIlEEJN3cub18CUB_300001_SM_10009GridQueueIyEElEEEvDpT0_)
        /*00a4*/ 	.word	0x00000000


	//----- nvinfo : EIATTR_REGCOUNT
	.align		4
.L_72:
        /*00a8*/ 	.byte	0x04, 0x2f
        /*00aa*/ 	.short	(.L_74 - .L_73)
	.align		4
.L_73:
        /*00ac*/ 	.word	index@(_ZN6thrust24THRUST_300001_SM_1000_NS8cuda_cub4core6detail13_kernel_agentINS1_8__reduce11ReduceAgentIPN4cuda3std3__45tupleIJNSA_IJilEEESB_EEESD_SC_lNS1_9__extrema12arg_minmax_fIilNS9_4lessIiEEEEEEJSD_SD_iSI_EEEvDpT0_)
        /*00b0*/ 	.word	0x00000020


	//----- nvinfo : EIATTR_FRAME_SIZE
	.align		4
.L_74:
        /*00b4*/ 	.byte	0x04, 0x11
        /*00b6*/ 	.short	(.L_76 - .L_75)
	.align		4
.L_75:
        /*00b8*/ 	.word	index@(_ZN6thrust24THRUST_300001_SM_1000_NS8cuda_cub4core6detail13_kernel_agentINS1_8__reduce11ReduceAgentIPN4cuda3std3__45tupleIJNSA_IJilEEESB_EEESD_SC_lNS1_9__extrema12arg_minmax_fIilNS9_4lessIiEEEEEEJSD_SD_iSI_EEEvDpT0_)
        /*00bc*/ 	.word	0x00000000


	//----- nvinfo : EIATTR_REGCOUNT
	.align		4
.L_76:
        /*00c0*/ 	.byte	0x04, 0x2f
        /*00c2*/ 	.short	(.L_78 - .L_77)
	.align		4
.L_77:
        /*00c4*/ 	.word	index@(_ZN6thrust24THRUST_300001_SM_1000_NS8cuda_cub4core6detail13_kernel_agentINS1_8__reduce11ReduceAgentINS0_18transform_iteratorINS1_9__extrema12arg_minmax_fI9key_valuel17compare_key_valueE15duplicate_tupleENS0_12zip_iteratorIN4cuda3std3__45tupleIJNS0_6detail15normal_iteratorINS0_10device_ptrISA_EEEENS0_17counting_iteratorIlNS0_11use_defaultESP_SP_EEEEEEENSI_IJNSI_IJSA_lEEEST_EEESU_EEPSU_SU_iSC_EEJSV_SW_iSC_EEEvDpT0_)
        /*00c8*/ 	.word	0x00000026


	//----- nvinfo : EIATTR_FRAME_SIZE
	.align		4
.L_78:
        /*00cc*/ 	.byte	0x04, 0x11
        /*00ce*/ 	.short	(.L_80 - .L_79)
	.align		4
.L_79:
        /*00d0*/ 	.word	index@(_ZN6thrust24THRUST_300001_SM_1000_NS8cuda_cub4core6detail13_kernel_agentINS1_8__reduce11ReduceAgentINS0_18transform_iteratorINS1_9__extrema12arg_minmax_fI9key_valuel17compare_key_valueE15duplicate_tupleENS0_12zip_iteratorIN4cuda3std3__45tupleIJNS0_6detail15normal_iteratorINS0_10device_ptrISA_EEEENS0_17counting_iteratorIlNS0_11use_defaultESP_SP_EEEEEEENSI_IJNSI_IJSA_lEEEST_EEESU_EEPSU_SU_iSC_EEJSV_SW_iSC_EEEvDpT0_)
        /*00d4*/ 	.word	0x00000000


	//----- nvinfo : EIATTR_REGCOUNT
	.align		4
.L_80:
        /*00d8*/ 	.byte	0x04, 0x2f
        /*00da*/ 	.short	(.L_82 - .L_81)
	.align		4
.L_81:
        /*00dc*/ 	.word	index@(_ZN6thrust24THRUST_300001_SM_1000_NS8cuda_cub4core6detail13_kernel_agentINS1_8__reduce11ReduceAgentINS0_18transform_iteratorINS1_9__extrema12arg_minmax_fI9key_valuel17compare_key_valueE15duplicate_tupleENS0_12zip_iteratorIN4cuda3std3__45tupleIJNS0_6detail15normal_iteratorINS0_10device_ptrISA_EEEENS0_17counting_iteratorIlNS0_11use_defaultESP_SP_EEEEEEENSI_IJNSI_IJSA_lEEEST_EEESU_EEPSU_SU_iSC_EEJSV_SW_iN3cub18CUB_300001_SM_100013GridEvenShareIiEENSZ_9GridQueueIjEESC_EEEvDpT0_)
        /*00e0*/ 	.word	0x00000028


	//----- nvinfo : EIATTR_FRAME_SIZE
	.align		4
.L_82:
        /*00e4*/ 	.byte	0x04, 0x11
        /*00e6*/ 	.short	(.L_84 - .L_83)
	.align		4
.L_83:
        /*00e8*/ 	.word	index@(_ZN6thrust24THRUST_300001_SM_1000_NS8cuda_cub4core6detail13_kernel_agentINS1_8__reduce11ReduceAgentINS0_18transform_iteratorINS1_9__extrema12arg_minmax_fI9key_valuel17compare_key_valueE15duplicate_tupleENS0_12zip_iteratorIN4cuda3std3__45tupleIJNS0_6detail15normal_iteratorINS0_10device_ptrISA_EEEENS0_17counting_iteratorIlNS0_11use_defaultESP_SP_EEEEEEENSI_IJNSI_IJSA_lEEEST_EEESU_EEPSU_SU_iSC_EEJSV_SW_iN3cub18CUB_300001_SM_100013GridEvenShareIiEENSZ_9GridQueueIjEESC_EEEvDpT0_)
        /*00ec*/ 	.word	0x00000000


	//----- nvinfo : EIATTR_REGCOUNT
	.align		4
.L_84:
        /*00f0*/ 	.byte	0x04, 0x2f
        /*00f2*/ 	.short	(.L_86 - .L_85)
	.align		4
.L_85:
        /*00f4*/ 	.word	index@(_ZN6thrust24THRUST_300001_SM_1000_NS8cuda_cub4core6detail13_kernel_agentINS1_8__reduce11ReduceAgentIPN4cuda3std3__45tupleIJNSA_IJ9key_valuelEEESC_EEESE_SD_iNS1_9__extrema12arg_minmax_fISB_l17compare_key_valueEEEEJSE_SE_iSI_EEEvDpT0_)
        /*00f8*/ 	.word	0x00000028


	//----- nvinfo : EIATTR_FRAME_SIZE
	.align		4
.L_86:
        /*00fc*/ 	.byte	0x04, 0x11
        /*00fe*/ 	.short	(.L_88 - .L_87)
	.align		4
.L_87:
        /*0100*/ 	.word	index@(_ZN6thrust24THRUST_300001_SM_1000_NS8cuda_cub4core6detail13_kernel_agentINS1_8__reduce11ReduceAgentIPN4cuda3std3__45tupleIJNSA_IJ9key_valuelEEESC_EEESE_SD_iNS1_9__extrema12arg_minmax_fISB_l17compare_key_valueEEEEJSE_SE_iSI_EEEvDpT0_)
        /*0104*/ 	.word	0x00000000


	//----- nvinfo : EIATTR_REGCOUNT
	.align		4
.L_88:
        /*0108*/ 	.byte	0x04, 0x2f
        /*010a*/ 	.short	(.L_90 - .L_89)
	.align		4
.L_89:
        /*010c*/ 	.word	index@(_ZN6thrust24THRUST_300001_SM_1000_NS8cuda_cub4core6detail13_kernel_agentINS1_8__reduce11ReduceAgentINS0_18transform_iteratorINS1_9__extrema12arg_minmax_fI9key_valuel17compare_key_valueE15duplicate_tupleENS0_12zip_iteratorIN4cuda3std3__45tupleIJNS0_6detail15normal_iteratorINS0_10device_ptrISA_EEEENS0_17counting_iteratorIlNS0_11use_defaultESP_SP_EEEEEEENSI_IJNSI_IJSA_lEEEST_EEESU_EEPSU_SU_lSC_EEJSV_SW_lSC_EEEvDpT0_)
        /*0110*/ 	.word	0x00000026


	//----- nvinfo : EIATTR_FRAME_SIZE
	.align		4
.L_90:
        /*0114*/ 	.byte	0x04, 0x11
        /*0116*/ 	.short	(.L_92 - .L_91)
	.align		4
.L_91:
        /*0118*/ 	.word	index@(_ZN6thrust24THRUST_300001_SM_1000_NS8cuda_cub4core6detail13_kernel_agentINS1_8__reduce11ReduceAgentINS0_18transform_iteratorINS1_9__extrema12arg_minmax_fI9key_valuel17compare_key_valueE15duplicate_tupleENS0_12zip_iteratorIN4cuda3std3__45tupleIJNS0_6detail15normal_iteratorINS0_10device_ptrISA_EEEENS0_17counting_iteratorIlNS0_11use_defaultESP_SP_EEEEEEENSI_IJNSI_IJSA_lEEEST_EEESU_EEPSU_SU_lSC_EEJSV_SW_lSC_EEEvDpT0_)
        /*011c*/ 	.word	0x00000000


	//----- nvinfo : EIATTR_REGCOUNT
	.align		4
.L_92:
        /*0120*/ 	.byte	0x04, 0x2f
        /*0122*/ 	.short	(.L_94 - .L_93)
	.align		4
.L_93:
        /*0124*/ 	.word	index@(_ZN6thrust24THRUST_300001_SM_1000_NS8cuda_cub4core6detail13_kernel_agentINS1_8__reduce11ReduceAgentINS0_18transform_iteratorINS1_9__extrema12arg_minmax_fI9key_valuel17compare_key_valueE15duplicate_tupleENS0_12zip_iteratorIN4cuda3std3__45tupleIJNS0_6detail15normal_iteratorINS0_10device_ptrISA_EEEENS0_17counting_iteratorIlNS0_11use_defaultESP_SP_EEEEEEENSI_IJNSI_IJSA_lEEEST_EEESU_EEPSU_SU_lSC_EEJSV_SW_lN3cub18CUB_300001_SM_100013GridEvenShareIlEENSZ_9GridQueueIyEESC_EEEvDpT0_)
        /*0128*/ 	.word	0x00000025


	//----- nvinfo : EIATTR_FRAME_SIZE
	.align		4
.L_94:
        /*012c*/ 	.byte	0x04, 0x11
        /*012e*/ 	.short	(.L_96 - .L_95)
	.align		4
.L_95:
        /*0130*/ 	.word	index@(_ZN6thrust24THRUST_300001_SM_1000_NS8cuda_cub4core6detail13_kernel_agentINS1_8__reduce11ReduceAgentINS0_18transform_iteratorINS1_9__extrema12arg_minmax_fI9key_valuel17compare_key_valueE15duplicate_tupleENS0_12zip_iteratorIN4cuda3std3__45tupleIJNS0_6detail15normal_iteratorINS0_10device_ptrISA_EEEENS0_17counting_iteratorIlNS0_11use_defaultESP_SP_EEEEEEENSI_IJNSI_IJSA_lEEEST_EEESU_EEPSU_SU_lSC_EEJSV_SW_lN3cub18CUB_300001_SM_100013GridEvenShareIlEENSZ_9GridQueueIyEESC_EEEvDpT0_)
        /*0134*/ 	.word	0x00000000


	//----- nvinfo : EIATTR_REGCOUNT
	.align		4
.L_96:
        /*0138*/ 	.byte	0x04, 0x2f
        /*013a*/ 	.short	(.L_98 - .L_97)
	.align		4
.L_97:
        /*013c*/ 	.word	index@(_ZN6thrust24THRUST_300001_SM_1000_NS8cuda_cub4core6detail13_kernel_agentINS1_8__reduce11ReduceAgentIPN4cuda3std3__45tupleIJNSA_IJ9key_valuelEEESC_EEESE_SD_lNS1_9__extrema12arg_minmax_fISB_l17compare_key_valueEEEEJSE_SE_iSI_EEEvDpT0_)
        /*0140*/ 	.word	0x00000028


	//----- nvinfo : EIATTR_FRAME_SIZE
	.align		4
.L_98:
        /*0144*/ 	.byte	0x04, 0x11
        /*0146*/ 	.short	(.L_100 - .L_99)
	.align		4
.L_99:
        /*0148*/ 	.word	index@(_ZN6thrust24THRUST_300001_SM_1000_NS8cuda_cub4core6detail13_kernel_agentINS1_8__reduce11ReduceAgentIPN4cuda3std3__45tupleIJNSA_IJ9key_valuelEEESC_EEESE_SD_lNS1_9__extrema12arg_minmax_fISB_l17compare_key_valueEEEEJSE_SE_iSI_EEEvDpT0_)
        /*014c*/ 	.word	0x00000000


	//----- nvinfo : EIATTR_REGCOUNT
	.align		4
.L_100:
        /*0150*/ 	.byte	0x04, 0x2f
        /*0152*/ 	.short	(.L_102 - .L_101)
	.align		4
.L_101:
        /*0154*/ 	.word	index@(_ZN3cub18CUB_300001_SM_10006detail11EmptyKernelIvEEvv)
        /*0158*/ 	.word	0x00000004


	//----- nvinfo : EIATTR_FRAME_SIZE
	.align		4
.L_102:
        /*015c*/ 	.byte	0x04, 0x11
        /*015e*/ 	.short	(.L_104 - .L_103)
	.align		4
.L_103:
        /*0160*/ 	.word	index@(_ZN3cub18CUB_300001_SM_10006detail11EmptyKernelIvEEvv)
        /*0164*/ 	.word	0x00000000


	//----- nvinfo : EIATTR_MIN_STACK_SIZE
	.align		4
.L_104:
        /*0168*/ 	.byte	0x04, 0x12
        /*016a*/ 	.short	(.L_106 - .L_105)
	.align		4
.L_105:
        /*016c*/ 	.word	index@(_ZN3cub18CUB_300001_SM_10006detail11EmptyKernelIvEEvv)
        /*0170*/ 	.word	0x00000000


	//----- nvinfo : EIATTR_MIN_STACK_SIZE
	.align		4
.L_106:
        /*0174*/ 	.byte	0x04, 0x12
        /*0176*/ 	.short	(.L_108 - .L_107)
	.align		4
.L_107:
        /*0178*/ 	.word	index@(_ZN6thrust24THRUST_300001_SM_1000_NS8cuda_cub4core6detail13_kernel_agentINS1_8__reduce11ReduceAgentIPN4cuda3std3__45tupleIJNSA_IJ9key_valuelEEESC_EEESE_SD_lNS1_9__extrema12arg_minmax_fISB_l17compare_key_valueEEEEJSE_SE_iSI_EEEvDpT0_)
        /*017c*/ 	.word	0x00000000


	//----- nvinfo : EIATTR_MIN_STACK_SIZE
	.align		4
.L_108:
        /*0180*/ 	.byte	0x04, 0x12
        /*0182*/ 	.short	(.L_110 - .L_109)
	.align		4
.L_109:
        /*0184*/ 	.word	index@(_ZN6thrust24THRUST_300001_SM_1000_NS8cuda_cub4core6detail13_kernel_agentINS1_8__reduce11ReduceAgentINS0_18transform_iteratorINS1_9__extrema12arg_minmax_fI9key_valuel17compare_key_valueE15duplicate_tupleENS0_12zip_iteratorIN4cuda3std3__45tupleIJNS0_6detail15normal_iteratorINS0_10device_ptrISA_EEEENS0_17counting_iteratorIlNS0_11use_defaultESP_SP_EEEEEEENSI_IJNSI_IJSA_lEEEST_EEESU_EEPSU_SU_lSC_EEJSV_SW_lN3cub18CUB_300001_SM_100013GridEvenShareIlEENSZ_9GridQueueIyEESC_EEEvDpT0_)
        /*0188*/ 	.word	0x00000000


	//----- nvinfo : EIATTR_MIN_STACK_SIZE
	.align		4
.L_110:
        /*018c*/ 	.byte	0x04, 0x12
        /*018e*/ 	.short	(.L_112 - .L_111)
	.align		4
.L_111:
        /*0190*/ 	.word	index@(_ZN6thrust24THRUST_300001_SM_1000_NS8cuda_cub4core6detail13_kernel_agentINS1_8__reduce11ReduceAgentINS0_18transform_iteratorINS1_9__extrema12arg_minmax_fI9key_valuel17compare_key_valueE15duplicate_tupleENS0_12zip_iteratorIN4cuda3std3__45tupleIJNS0_6detail15normal_iteratorINS0_10device_ptrISA_EEEENS0_17counting_iteratorIlNS0_11use_defaultESP_SP_EEEEEEENSI_IJNSI_IJSA_lEEEST_EEESU_EEPSU_SU_lSC_EEJSV_SW_lSC_EEEvDpT0_)
        /*0194*/ 	.word	0x00000000


	//----- nvinfo : EIATTR_MIN_STACK_SIZE
	.align		4
.L_112:
        /*0198*/ 	.byte	0x04, 0x12
        /*019a*/ 	.short	(.L_114 - .L_113)
	.align		4
.L_113:
        /*019c*/ 	.word	index@(_ZN6thrust24THRUST_300001_SM_1000_NS8cuda_cub4core6detail13_kernel_agentINS1_8__reduce11ReduceAgentIPN4cuda3std3__45tupleIJNSA_IJ9key_valuelEEESC_EEESE_SD_iNS1_9__extrema12arg_minmax_fISB_l17compare_key_valueEEEEJSE_SE_iSI_EEEvDpT0_)
        /*01a0*/ 	.word	0x00000000


	//----- nvinfo : EIATTR_MIN_STACK_SIZE
	.align		4
.L_114:
        /*01a4*/ 	.byte	0x04, 0x12
        /*01a6*/ 	.short	(.L_116 - .L_115)
	.align		4
.L_115:
        /*01a8*/ 	.word	index@(_ZN6thrust24THRUST_300001_SM_1000_NS8cuda_cub4core6detail13_kernel_agentINS1_8__reduce11ReduceAgentINS0_18transform_iteratorINS1_9__extrema12arg_minmax_fI9key_valuel17compare_key_valueE15duplicate_tupleENS0_12zip_iteratorIN4cuda3std3__45tupleIJNS0_6detail15normal_iteratorINS0_10device_ptrISA_EEEENS0_17counting_iteratorIlNS0_11use_defaultESP_SP_EEEEEEENSI_IJNSI_IJSA_lEEEST_EEESU_EEPSU_SU_iSC_EEJSV_SW_iN3cub18CUB_300001_SM_100013GridEvenShareIiEENSZ_9GridQueueIjEESC_EEEvDpT0_)
        /*01ac*/ 	.word	0x00000000


	//----- nvinfo : EIATTR_MIN_STACK_SIZE
	.align		4
.L_116:
        /*01b0*/ 	.byte	0x04, 0x12
        /*01b2*/ 	.short	(.L_118 - .L_117)
	.align		4
.L_117:
        /*01b4*/ 	.word	index@(_ZN6thrust24THRUST_300001_SM_1000_NS8cuda_cub4core6detail13_kernel_agentINS1_8__reduce11ReduceAgentINS0_18transform_iteratorINS1_9__extrema12arg_minmax_fI9key_valuel17compare_key_valueE15duplicate_tupleENS0_12zip_iteratorIN4cuda3std3__45tupleIJNS0_6detail15normal_iteratorINS0_10device_ptrISA_EEEENS0_17counting_iteratorIlNS0_11use_defaultESP_SP_EEEEEEENSI_IJNSI_IJSA_lEEEST_EEESU_EEPSU_SU_iSC_EEJSV_SW_iSC_EEEvDpT0_)
        /*01b8*/ 	.word	0x00000000


	//----- nvinfo : EIATTR_MIN_STACK_SIZE
	.align		4
.L_118:
        /*01bc*/ 	.byte	0x04, 0x12
        /*01be*/ 	.short	(.L_120 - .L_119)
	.align		4
.L_119:
        /*01c0*/ 	.word	index@(_ZN6thrust24THRUST_300001_SM_1000_NS8cuda_cub4core6detail13_kernel_agentINS1_8__reduce11ReduceAgentIPN4cuda3std3__45tupleIJNSA_IJilEEESB_EEESD_SC_lNS1_9__extrema12arg_minmax_fIilNS9_4lessIiEEEEEEJSD_SD_iSI_EEEvDpT0_)
        /*01c4*/ 	.word	0x00000000


	//----- nvinfo : EIATTR_MIN_STACK_SIZE
	.align		4
.L_120:
        /*01c8*/ 	.byte	0x04, 0x12
        /*01ca*/ 	.short	(.L_122 - .L_121)
	.align		4
.L_121:
        /*01cc*/ 	.word	index@(_ZN6thrust24THRUST_300001_SM_1000_NS8cuda_cub4core6detail13_kernel_agentINS1_8__reduce10DrainAgentIlEEJN3cub18CUB_300001_SM_10009GridQueueIyEElEEEvDpT0_)
        /*01d0*/ 	.word	0x00000000


	//----- nvinfo : EIATTR_MIN_STACK_SIZE
	.align		4
.L_122:
        /*01d4*/ 	.byte	0x04, 0x12
        /*01d6*/ 	.short	(.L_124 - .L_123)
	.align		4
.L_123:
        /*01d8*/ 	.word	index@(_ZN6thrust24THRUST_300001_SM_1000_NS8cuda_cub4core6detail13_kernel_agentINS1_8__reduce11ReduceAgentINS0_18transform_iteratorINS1_9__extrema12arg_minmax_fIilN4cuda3std3__44lessIiEEE15duplicate_tupleENS0_12zip_iteratorINSC_5tupleIJNS0_6detail15normal_iteratorINS0_10device_ptrIiEEEENS0_17counting_iteratorIlNS0_11use_defaultESP_SP_EEEEEEENSI_IJNSI_IJilEEEST_EEESU_EEPSU_SU_lSF_EEJSV_SW_lN3cub18CUB_300001_SM_100013GridEvenShareIlEENSZ_9GridQueueIyEESF_EEEvDpT0_)
        /*01dc*/ 	.word	0x00000000


	//----- nvinfo : EIATTR_MIN_STACK_SIZE
	.align		4
.L_124:
        /*01e0*/ 	.byte	0x04, 0x12
        /*01e2*/ 	.short	(.L_126 - .L_125)
	.align		4
.L_125:
        /*01e4*/ 	.word	index@(_ZN6thrust24THRUST_300001_SM_1000_NS8cuda_cub4core6detail13_kernel_agentINS1_8__reduce11ReduceAgentINS0_18transform_iteratorINS1_9__extrema12arg_minmax_fIilN4cuda3std3__44lessIiEEE15duplicate_tupleENS0_12zip_iteratorINSC_5tupleIJNS0_6detail15normal_iteratorINS0_10device_ptrIiEEEENS0_17counting_iteratorIlNS0_11use_defaultESP_SP_EEEEEEENSI_IJNSI_IJilEEEST_EEESU_EEPSU_SU_lSF_EEJSV_SW_lSF_EEEvDpT0_)
        /*01e8*/ 	.word	0x00000000


	//----- nvinfo : EIATTR_MIN_STACK_SIZE
	.align		4
.L_126:
        /*01ec*/ 	.byte	0x04, 0x12
        /*01ee*/ 	.short	(.L_128 - .L_127)
	.align		4
.L_127:
        /*01f0*/ 	.word	index@(_ZN6thrust24THRUST_300001_SM_1000_NS8cuda_cub4core6detail13_kernel_agentINS1_8__reduce11ReduceAgentIPN4cuda3std3__45tupleIJNSA_IJilEEESB_EEESD_SC_iNS1_9__extrema12arg_minmax_fIilNS9_4lessIiEEEEEEJSD_SD_iSI_EEEvDpT0_)
        /*01f4*/ 	.word	0x00000000


	//----- nvinfo : EIATTR_MIN_STACK_SIZE
	.align		4
.L_128:
        /*01f8*/ 	.byte	0x04, 0x12
        /*01fa*/ 	.short	(.L_130 - .L_129)
	.align		4
.L_129:
        /*01fc*/ 	.word	index@(_ZN6thrust24THRUST_300001_SM_1000_NS8cuda_cub4core6detail13_kernel_agentINS1_8__reduce10DrainAgentIiEEJN3cub18CUB_300001_SM_10009GridQueueIjEEiEEEvDpT0_)
        /*0200*/ 	.word	0x00000000


	//----- nvinfo : EIATTR_MIN_STACK_SIZE
	.align		4
.L_130:
        /*0204*/ 	.byte	0x04, 0x12
        /*0206*/ 	.short	(.L_132 - .L_131)
	.align		4
.L_131:
        /*0208*/ 	.word	index@(_ZN6thrust24THRUST_300001_SM_1000_NS8cuda_cub4core6detail13_kernel_agentINS1_8__reduce11ReduceAgentINS0_18transform_iteratorINS1_9__extrema12arg_minmax_fIilN4cuda3std3__44lessIiEEE15duplicate_tupleENS0_12zip_iteratorINSC_5tupleIJNS0_6detail15normal_iteratorINS0_10device_ptrIiEEEENS0_17counting_iteratorIlNS0_11use_defaultESP_SP_EEEEEEENSI_IJNSI_IJilEEEST_EEESU_EEPSU_SU_iSF_EEJSV_SW_iN3cub18CUB_300001_SM_100013GridEvenShareIiEENSZ_9GridQueueIjEESF_EEEvDpT0_)
        /*020c*/ 	.word	0x00000000


	//----- nvinfo : EIATTR_MIN_STACK_SIZE
	.align		4
.L_132:
        /*0210*/ 	.byte	0x04, 0x12
        /*0212*/ 	.short	(.L_134 - .L_133)
	.align		4
.L_133:
        /*0214*/ 	.word	index@(_ZN6thrust24THRUST_300001_SM_1000_NS8cuda_cub4core6detail13_kernel_agentINS1_8__reduce11ReduceAgentINS0_18transform_iteratorINS1_9__extrema12arg_minmax_fIilN4cuda3std3__44lessIiEEE15duplicate_tupleENS0_12zip_iteratorINSC_5tupleIJNS0_6detail15normal_iteratorINS0_10device_ptrIiEEEENS0_17counting_iteratorIlNS0_11use_defaultESP_SP_EEEEEEENSI_IJNSI_IJilEEEST_EEESU_EEPSU_SU_iSF_EEJSV_SW_iSF_EEEvDpT0_)
        /*0218*/ 	.word	0x00000000
.L_134:


//--------------------- .nv.compat                --------------------------
	.section	.nv.compat,"",@"SHT_CUDA_COMPAT_INFO"
	.align	4
        /*0000*/ 	.byte	0x02, 0x09, 0x00, 0x00, 0x02, 0x02, 0x01, 0x00, 0x02, 0x05, 0x05, 0x00, 0x03, 0x07, 0x01, 0x01
        /*0010*/ 	.byte	0x02, 0x03, 0x00, 0x00, 0x02, 0x06, 0x01, 0x00, 0x04, 0x0b, 0x08, 0x00, 0x09, 0x00, 0x00, 0x00
        /*0020*/ 	.byte	0x00, 0x00, 0x00, 0x00


//--------------------- .nv.info._ZN3cub18CUB_300001_SM_10006detail11EmptyKernelIvEEvv --------------------------
	.section	.nv.info._ZN3cub18CUB_300001_SM_10006detail11EmptyKernelIvEEvv,"",@"SHT_CUDA_INFO"
	.sectionflags	@""
	.align	4


	//----- nvinfo : EIATTR_CUDA_API_VERSION
	.align		4
        /*0000*/ 	.byte	0x04, 0x37
        /*0002*/ 	.short	(.L_136 - .L_135)
.L_135:
        /*0004*/ 	.word	0x00000082


	//----- nvinfo : EIATTR_SPARSE_MMA_MASK
	.align		4
.L_136:
        /*0008*/ 	.byte	0x03, 0x50
        /*000a*/ 	.short	0x0000


	//----- nvinfo : EIATTR_MAXREG_COUNT
	.align		4
        /*000c*/ 	.byte	0x03, 0x1b
        /*000e*/ 	.short	0x00ff


	//----- nvinfo : EIATTR_MERCURY_ISA_VERSION
	.align		4
        /*0010*/ 	.byte	0x03, 0x5f
        /*0012*/ 	.short	0x0101


	//----- nvinfo : EIATTR_VRC_CTA_INIT_COUNT
	.align		4
        /*0014*/ 	.byte	0x02, 0x4a
	.zero		1
	.zero		1


	//----- nvinfo : EIATTR_EXIT_INSTR_OFFSETS
	.align		4
        /*0018*/ 	.byte	0x04, 0x1c
        /*001a*/ 	.short	(.L_138 - .L_137)


	//   ....[0]....
.L_137:
        /*001c*/ 	.word	0x00000010


	//----- nvinfo : EIATTR_SW_WAR
	.align		4
.L_138:
        /*0020*/ 	.byte	0x04, 0x36
        /*0022*/ 	.short	(.L_140 - .L_139)
.L_139:
        /*0024*/ 	.word	0x00000008
.L_140:


//--------------------- .nv.info._ZN6thrust24THRUST_300001_SM_1000_NS8cuda_cub4core6detail13_kernel_agentINS1_8__reduce11ReduceAgentIPN4cuda3std3__45tupleIJNSA_IJ9key_valuelEEESC_EEESE_SD_lNS1_9__extrema12arg_minmax_fISB_l17compare_key_valueEEEEJSE_SE_iSI_EEEvDpT0_ --------------------------
	.section	.nv.info._ZN6thrust24THRUST_300001_SM_1000_NS8cuda_cub4core6detail13_kernel_agentINS1_8__reduce11ReduceAgentIPN4cuda3std3__45tupleIJNSA_IJ9key_valuelEEESC_EEESE_SD_lNS1_9__extrema12arg_minmax_fISB_l17compare_key_valueEEEEJSE_SE_iSI_EEEvDpT0_,"",@"SHT_CUDA_INFO"
	.sectionflags	@""
	.align	4


	//----- nvinfo : EIATTR_CUDA_API_VERSION
	.align		4
        /*0000*/ 	.byte	0x04, 0x37
        /*0002*/ 	.short	(.L_142 - .L_141)
.L_141:
        /*0004*/ 	.word	0x00000082


	//----- nvinfo : EIATTR_KPARAM_INFO
	.align		4
.L_142:
        /*0008*/ 	.byte	0x04, 0x17
        /*000a*/ 	.short	(.L_144 - .L_143)
.L_143:
        /*000c*/ 	.word	0x00000000
        /*0010*/ 	.short	0x0003
        /*0012*/ 	.short	0x0014
        /*0014*/ 	.byte	0x00, 0xf0, 0x05, 0x00


	//----- nvinfo : EIATTR_KPARAM_INFO
	.align		4
.L_144:
        /*0018*/ 	.byte	0x04, 0x17
        /*001a*/ 	.short	(.L_146 - .L_145)
.L_145:
        /*001c*/ 	.word	0x00000000
        /*0020*/ 	.short	0x0002
        /*0022*/ 	.short	0x0010
        /*0024*/ 	.byte	0x00, 0xf0, 0x11, 0x00


	//----- nvinfo : EIATTR_KPARAM_INFO
	.align		4
.L_146:
        /*0028*/ 	.byte	0x04, 0x17
        /*002a*/ 	.short	(.L_148 - .L_147)
.L_147:
        /*002c*/ 	.word	0x00000000
        /*0030*/ 	.short	0x0001
        /*0032*/ 	.short	0x0008
        /*0034*/ 	.byte	0x00, 0xf5, 0x21, 0x00


	//----- nvinfo : EIATTR_KPARAM_INFO
	.align		4
.L_148:
        /*0038*/ 	.byte	0x04, 0x17
        /*003a*/ 	.short	(.L_150 - .L_149)
.L_149:
        /*003c*/ 	.word	0x00000000
        /*0040*/ 	.short	0x0000
        /*0042*/ 	.short	0x0000
        /*0044*/ 	.byte	0x00, 0xf5, 0x21, 0x00


	//----- nvinfo : EIATTR_SPARSE_MMA_MASK
	.align		4
.L_150:
        /*0048*/ 	.byte	0x03, 0x50
        /*004a*/ 	.short	0x0000


	//----- nvinfo : EIATTR_MAXREG_COUNT
	.align		4
        /*004c*/ 	.byte	0x03, 0x1b
        /*004e*/ 	.short	0x00ff


	//----- nvinfo : EIATTR_NUM_BARRIERS
	.align		4
        /*0050*/ 	.byte	0x02, 0x4c
        /*0052*/ 	.byte	0x01
	.zero		1


	//----- nvinfo : EIATTR_MERCURY_ISA_VERSION
	.align		4
        /*0054*/ 	.byte	0x03, 0x5f
        /*0056*/ 	.short	0x0101


	//----- nvinfo : EIATTR_COOP_GROUP_MASK_REGIDS
	.align		4
        /*0058*/ 	.byte	0x04, 0x29
        /*005a*/ 	.short	(.L_152 - .L_151)


	//   ....[0]....
.L_151:
        /*005c*/ 	.word	0xffffffff


	//   ....[1]....
        /*0060*/ 	.word	0xffffffff


	//   ....[2]....
        /*0064*/ 	.word	0xffffffff


	//   ....[3]....
        /*0068*/ 	.word	0xffffffff


	//   ....[4]....
        /*006c*/ 	.word	0xffffffff


	//   ....[5]....
        /*0070*/ 	.word	0xffffffff


	//   ....[6]....
        /*0074*/ 	.word	0xffffffff


	//   ....[7]....
        /*0078*/ 	.word	0xffffffff


	//   ....[8]....
        /*007c*/ 	.word	0xffffffff


	//   ....[9]....
        /*0080*/ 	.word	0xffffffff


	//   ....[10]....
        /*0084*/ 	.word	0xffffffff


	//   ....[11]....
        /*0088*/ 	.word	0xffffffff


	//   ....[12]....
        /*008c*/ 	.word	0xffffffff


	//   ....[13]....
        /*0090*/ 	.word	0xffffffff


	//   ....[14]....
        /*0094*/ 	.word	0xffffffff


	//   ....[15]....
        /*0098*/ 	.word	0xffffffff


	//   ....[16]....
        /*009c*/ 	.word	0xffffffff


	//   ....[17]....
        /*00a0*/ 	.word	0xffffffff


	//   ....[18]....
        /*00a4*/ 	.word	0xffffffff


	//   ....[19]....
        /*00a8*/ 	.word	0xffffffff


	//   ....[20]....
        /*00ac*/ 	.word	0xffffffff


	//   ....[21]....
        /*00b0*/ 	.word	0xffffffff


	//   ....[22]....
        /*00b4*/ 	.word	0xffffffff


	//   ....[23]....
        /*00b8*/ 	.word	0xffffffff


	//   ....[24]....
        /*00bc*/ 	.word	0xffffffff


	//   ....[25]....
        /*00c0*/ 	.word	0xffffffff


	//   ....[26]....
        /*00c4*/ 	.word	0xffffffff


	//   ....[27]....
        /*00c8*/ 	.word	0xffffffff


	//   ....[28]....
        /*00cc*/ 	.word	0xffffffff


	//   ....[29]....
        /*00d0*/ 	.word	0xffffffff


	//   ....[30]....
        /*00d4*/ 	.word	0xffffffff


	//   ....[31]....
        /*00d8*/ 	.word	0xffffffff


	//   ....[32]....
        /*00dc*/ 	.word	0xffffffff


	//   ....[33]....
        /*00e0*/ 	.word	0xffffffff


	//   ....[34]....
        /*00e4*/ 	.word	0xffffffff


	//   ....[35]....
        /*00e8*/ 	.word	0xffffffff


	//   ....[36]....
        /*00ec*/ 	.word	0xffffffff


	//   ....[37]....
        /*00f0*/ 	.word	0xffffffff


	//   ....[38]....
        /*00f4*/ 	.word	0xffffffff


	//   ....[39]....
        /*00f8*/ 	.word	0xffffffff


	//   ....[40]....
        /*00fc*/ 	.word	0xffffffff


	//   ....[41]....
        /*0100*/ 	.word	0xffffffff


	//   ....[42]....
        /*0104*/ 	.word	0xffffffff


	//   ....[43]....
        /*0108*/ 	.word	0xffffffff


	//   ....[44]....
        /*010c*/ 	.word	0xffffffff


	//   ....[45]....
        /*0110*/ 	.word	0xffffffff


	//   ....[46]....
        /*0114*/ 	.word	0xffffffff


	//   ....[47]....
        /*0118*/ 	.word	0xffffffff


	//   ....[48]....
        /*011c*/ 	.word	0xffffffff


	//   ....[49]....
        /*0120*/ 	.word	0xffffffff


	//   ....[50]....
        /*0124*/ 	.word	0xffffffff


	//   ....[51]....
        /*0128*/ 	.word	0xffffffff


	//   ....[52]....
        /*012c*/ 	.word	0xffffffff


	//   ....[53]....
        /*0130*/ 	.word	0xffffffff


	//   ....[54]....
        /*0134*/ 	.word	0xffffffff


	//   ....[55]....
        /*0138*/ 	.word	0xffffffff


	//   ....[56]....
        /*013c*/ 	.word	0xffffffff


	//   ....[57]....
        /*0140*/ 	.word	0xffffffff


	//   ....[58]....
        /*0144*/ 	.word	0xffffffff


	//   ....[59]....
        /*0148*/ 	.word	0xffffffff


	//   ....[60]....
        /*014c*/ 	.word	0xffffffff


	//   ....[61]....
        /*0150*/ 	.word	0xffffffff


	//   ....[62]....
        /*0154*/ 	.word	0xffffffff


	//   ....[63]....
        /*0158*/ 	.word	0xffffffff


	//   ....[64]....
        /*015c*/ 	.word	0xffffffff


	//   ....[65]....
        /*0160*/ 	.word	0xffffffff


	//   ....[66]....
        /*0164*/ 	.word	0xffffffff


	//   ....[67]....
        /*0168*/ 	.word	0xffffffff


	//   ....[68]....
        /*016c*/ 	.word	0xffffffff


	//   ....[69]....
        /*0170*/ 	.word	0xffffffff


	//   ....[70]....
        /*0174*/ 	.word	0xffffffff


	//   ....[71]....
        /*0178*/ 	.word	0xffffffff


	//   ....[72]....
        /*017c*/ 	.word	0xffffffff


	//   ....[73]....
        /*0180*/ 	.word	0xffffffff


	//   ....[74]....
        /*0184*/ 	.word	0xffffffff


	//   ....[75]....
        /*0188*/ 	.word	0xffffffff


	//   ....[76]....
        /*018c*/ 	.word	0xffffffff


	//   ....[77]....
        /*0190*/ 	.word	0xffffffff


	//   ....[78]....
        /*0194*/ 	.word	0xffffffff


	//   ....[79]....
        /*0198*/ 	.word	0xffffffff


	//   ....[80]....
        /*019c*/ 	.word	0xffffffff


	//   ....[81]....
        /*01a0*/ 	.word	0xffffffff


	//   ....[82]....
        /*01a4*/ 	.word	0xffffffff


	//   ....[83]....
        /*01a8*/ 	.word	0xffffffff


	//   ....[84]....
        /*01ac*/ 	.word	0xffffffff


	//   ....[85]....
        /*01b0*/ 	.word	0xffffffff


	//   ....[86]....
        /*01b4*/ 	.word	0xffffffff


	//   ....[87]....
        /*01b8*/ 	.word	0xffffffff


	//   ....[88]....
        /*01bc*/ 	.word	0xffffffff


	//   ....[89]....
        /*01c0*/ 	.word	0xffffffff


	//   ....[90]....
        /*01c4*/ 	.word	0xffffffff


	//   ....[91]....
        /*01c8*/ 	.word	0xffffffff


	//   ....[92]....
        /*01cc*/ 	.word	0xffffffff


	//   ....[93]....
        /*01d0*/ 	.word	0xffffffff


	//   ....[94]....
        /*01d4*/ 	.word	0xffffffff


	//   ....[95]....
        /*01d8*/ 	.word	0xffffffff


	//   ....[96]....
        /*01dc*/ 	.word	0xffffffff


	//   ....[97]....
        /*01e0*/ 	.word	0xffffffff


	//   ....[98]....
        /*01e4*/ 	.word	0xffffffff


	//   ....[99]....
        /*01e8*/ 	.word	0xffffffff


	//   ....[100]....
        /*01ec*/ 	.word	0xffffffff


	//   ....[101]....
        /*01f0*/ 	.word	0xffffffff


	//   ....[102]....
        /*01f4*/ 	.word	0xffffffff


	//   ....[103]....
        /*01f8*/ 	.word	0xffffffff


	//   ....[104]....
        /*01fc*/ 	.word	0xffffffff


	//   ....[105]....
        /*0200*/ 	.word	0xffffffff


	//   ....[106]....
        /*0204*/ 	.word	0xffffffff


	//   ....[107]....
        /*0208*/ 	.word	0xffffffff


	//   ....[108]....
        /*020c*/ 	.word	0xffffffff


	//   ....[109]....
        /*0210*/ 	.word	0xffffffff


	//   ....[110]....
        /*0214*/ 	.word	0xffffffff


	//   ....[111]....
        /*0218*/ 	.word	0xffffffff


	//   ....[112]....
        /*021c*/ 	.word	0xffffffff


	//   ....[113]....
        /*0220*/ 	.word	0xffffffff


	//   ....[114]....
        /*0224*/ 	.word	0xffffffff


	//   ....[115]....
        /*0228*/ 	.word	0xffffffff


	//   ....[116]....
        /*022c*/ 	.word	0xffffffff


	//   ....[117]....
        /*0230*/ 	.word	0xffffffff


	//   ....[118]....
        /*0234*/ 	.word	0xffffffff


	//   ....[119]....
        /*0238*/ 	.word	0xffffffff


	//----- nvinfo : EIATTR_COOP_GROUP_INSTR_OFFSETS
	.align		4
.L_152:
        /*023c*/ 	.byte	0x04, 0x28
        /*023e*/ 	.short	(.L_154 - .L_153)


	//   ....[0]....
.L_153:
        /*0240*/ 	.word	0x00001260


	//   ....[1]....
        /*0244*/ 	.word	0x00001290


	//   ....[2]....
        /*0248*/ 	.word	0x000012c0


	//   ....[3]....
        /*024c*/ 	.word	0x000012f0


	//   ....[4]....
        /*0250*/ 	.word	0x00001310


	//   ....[5]....
        /*0254*/ 	.word	0x00001320


	//   ....[6]....
        /*0258*/ 	.word	0x00001330


	//   ....[7]....
        /*025c*/ 	.word	0x00001350


	//   ....[8]....
        /*0260*/ 	.word	0x00001610


	//   ....[9]....
        /*0264*/ 	.word	0x00001640


	//   ....[10]....
        /*0268*/ 	.word	0x00001670


	//   ....[11]....
        /*026c*/ 	.word	0x00001690


	//   ....[12]....
        /*0270*/ 	.word	0x000016a0


	//   ....[13]....
        /*0274*/ 	.word	0x000016b0


	//   ....[14]....
        /*0278*/ 	.word	0x000016c0


	//   ....[15]....
        /*027c*/ 	.word	0x000016d0


	//   ....[16]....
        /*0280*/ 	.word	0x00001a50


	//   ....[17]....
        /*0284*/ 	.word	0x00001a80


	//   ....[18]....
        /*0288*/ 	.word	0x00001ab0


	//   ....[19]....
        /*028c*/ 	.word	0x00001ad0


	//   ....[20]....
        /*0290*/ 	.word	0x00001ae0


	//   ....[21]....
        /*0294*/ 	.word	0x00001af0


	//   ....[22]....
        /*0298*/ 	.word	0x00001b00


	//   ....[23]....
        /*029c*/ 	.word	0x00001b10


	//   ....[24]....
        /*02a0*/ 	.word	0x00001e90


	//   ....[25]....
        /*02a4*/ 	.word	0x00001ec0


	//   ....[26]....
        /*02a8*/ 	.word	0x00001ef0


	//   ....[27]....
        /*02ac*/ 	.word	0x00001f10


	//   ....[28]....
        /*02b0*/ 	.word	0x00001f20


	//   ....[29]....
        /*02b4*/ 	.word	0x00001f30


	//   ....[30]....
        /*02b8*/ 	.word	0x00001f40


	//   ....[31]....
        /*02bc*/ 	.word	0x00001f50


	//   ....[32]....
        /*02c0*/ 	.word	0x000022d0


	//   ....[33]....
        /*02c4*/ 	.word	0x00002300


	//   ....[34]....
        /*02c8*/ 	.word	0x00002330


	//   ....[35]....
        /*02cc*/ 	.word	0x00002350


	//   ....[36]....
        /*02d0*/ 	.word	0x00002360


	//   ....[37]....
        /*02d4*/ 	.word	0x00002370


	//   ....[38]....
        /*02d8*/ 	.word	0x00002380


	//   ....[39]....
        /*02dc*/ 	.word	0x00002390


	//   ....[40]....
        /*02e0*/ 	.word	0x00003d40


	//   ....[41]....
        /*02e4*/ 	.word	0x00003d70


	//   ....[42]....
        /*02e8*/ 	.word	0x00003d80


	//   ....[43]....
        /*02ec*/ 	.word	0x00003da0


	//   ....[44]....
        /*02f0*/ 	.word	0x00003db0


	//   ....[45]....
        /*02f4*/ 	.word	0x00003dc0


	//   ....[46]....
        /*02f8*/ 	.word	0x00003dd0


	//   ....[47]....
        /*02fc*/ 	.word	0x00003de0


	//   ....[48]....
        /*0300*/ 	.word	0x00004140


	//   ....[49]....
        /*0304*/ 	.word	0x00004160


	//   ....[50]....
        /*0308*/ 	.word	0x00004170


	//   ....[51]....
        /*030c*/ 	.word	0x00004180


	//   ....[52]....
        /*0310*/ 	.word	0x00004190


	//   ....[53]....
        /*0314*/ 	.word	0x000041a0


	//   ....[54]....
        /*0318*/ 	.word	0x000041b0


	//   ....[55]....
        /*031c*/ 	.word	0x000041c0


	//   ....[56]....
        /*0320*/ 	.word	0x00004540


	//   ....[57]....
        /*0324*/ 	.word	0x00004580


	//   ....[58]....
        /*0328*/ 	.word	0x000045b0


	//   ....[59]....
        /*032c*/ 	.word	0x000045d0


	//   ....[60]....
        /*0330*/ 	.word	0x000045e0


	//   ....[61]....
        /*0334*/ 	.word	0x000045f0


	//   ....[62]....
        /*0338*/ 	.word	0x00004600


	//   ....[63]....
        /*033c*/ 	.word	0x00004610


	//   ....[64]....
        /*0340*/ 	.word	0x00004990


	//   ....[65]....
        /*0344*/ 	.word	0x000049e0


	//   ....[66]....
        /*0348*/ 	.word	0x00004a10


	//   ....[67]....
        /*034c*/ 	.word	0x00004a20


	//   ....[68]....
        /*0350*/ 	.word	0x00004a30


	//   ....[69]....
        /*0354*/ 	.word	0x00004a40


	//   ....[70]....
        /*0358*/ 	.word	0x00004a50


	//   ....[71]....
        /*035c*/ 	.word	0x00004a60


	//   ....[72]....
        /*0360*/ 	.word	0x00004de0


	//   ....[73]....
        /*0364*/ 	.word	0x00004e20


	//   ....[74]....
        /*0368*/ 	.word	0x00004e50


	//   ....[75]....
        /*036c*/ 	.word	0x00004e70


	//   ....[76]....
        /*0370*/ 	.word	0x00004e80


	//   ....[77]....
        /*0374*/ 	.word	0x00004e90


	//   ....[78]....
        /*0378*/ 	.word	0x00004ea0


	//   ....[79]....
        /*037c*/ 	.word	0x00004eb0


	//   ....[80]....
        /*0380*/ 	.word	0x00009710


	//   ....[81]....
        /*0384*/ 	.word	0x00009740


	//   ....[82]....
        /*0388*/ 	.word	0x00009760


	//   ....[83]....
        /*038c*/ 	.word	0x00009770


	//   ....[84]....
        /*0390*/ 	.word	0x00009780


	//   ....[85]....
        /*0394*/ 	.word	0x00009790


	//   ....[86]....
        /*0398*/ 	.word	0x000097a0


	//   ....[87]....
        /*039c*/ 	.word	0x000097c0


	//   ....[88]....
        /*03a0*/ 	.word	0x00009b40


	//   ....[89]....
        /*03a4*/ 	.word	0x00009b80


	//   ....[90]....
        /*03a8*/ 	.word	0x00009bb0


	//   ....[91]....
        /*03ac*/ 	.word	0x00009bc0


	//   ....[92]....
        /*03b0*/ 	.word	0x00009bd0


	//   ....[93]....
        /*03b4*/ 	.word	0x00009be0


	//   ....[94]....
        /*03b8*/ 	.word	0x00009bf0


	//   ....[95]....
        /*03bc*/ 	.word	0x00009c00


	//   ....[96]....
        /*03c0*/ 	.word	0x00009f80


	//   ....[97]....
        /*03c4*/ 	.word	0x00009fb0


	//   ....[98]....
        /*03c8*/ 	.word	0x00009fe0


	//   ....[99]....
        /*03cc*/ 	.word	0x0000a000


	//   ....[100]....
        /*03d0*/ 	.word	0x0000a010


	//   ....[101]....
        /*03d4*/ 	.word	0x0000a020


	//   ....[102]....
        /*03d8*/ 	.word	0x0000a030


	//   ....[103]....
        /*03dc*/ 	.word	0x0000a040


	//   ....[104]....
        /*03e0*/ 	.word	0x0000a3c0


	//   ....[105]....
        /*03e4*/ 	.word	0x0000a3f0


	//   ....[106]....
        /*03e8*/ 	.word	0x0000a420


	//   ....[107]....
        /*03ec*/ 	.word	0x0000a440


	//   ....[108]....
        /*03f0*/ 	.word	0x0000a450


	//   ....[109]....
        /*03f4*/ 	.word	0x0000a460


	//   ....[110]....
        /*03f8*/ 	.word	0x0000a470


	//   ....[111]....
        /*03fc*/ 	.word	0x0000a480


	//   ....[112]....
        /*0400*/ 	.word	0x0000a800


	//   ....[113]....
        /*0404*/ 	.word	0x0000a830


	//   ....[114]....
        /*0408*/ 	.word	0x0000a860


	//   ....[115]....
        /*040c*/ 	.word	0x0000a880


	//   ....[116]....
        /*0410*/ 	.word	0x0000a890


	//   ....[117]....
        /*0414*/ 	.word	0x0000a8a0


	//   ....[118]....
        /*0418*/ 	.word	0x0000a8b0


	//   ....[119]....
        /*041c*/ 	.word	0x0000a8c0


	//----- nvinfo : EIATTR_VRC_CTA_INIT_COUNT
	.align		4
.L_154:
        /*0420*/ 	.byte	0x02, 0x4a
	.zero		1
	.zero		1


	//----- nvinfo : EIATTR_EXIT_INSTR_OFFSETS
	.align		4
        /*0424*/ 	.byte	0x04, 0x1c
        /*0426*/ 	.short	(.L_156 - .L_155)


	//   ....[0]....
.L_155:
        /*0428*/ 	.word	0x00000030


	//   ....[1]....
        /*042c*/ 	.word	0x0000c170


	//   ....[2]....
        /*0430*/ 	.word	0x0000c230


	//----- nvinfo : EIATTR_MAX_THREADS
	.align		4
.L_156:
        /*0434*/ 	.byte	0x04, 0x05
        /*0436*/ 	.short	(.L_158 - .L_157)
.L_157:
        /*0438*/ 	.word	0x00000100
        /*043c*/ 	.word	0x00000001
        /*0440*/ 	.word	0x00000001


	//----- nvinfo : EIATTR_CRS_STACK_SIZE
	.align		4
.L_158:
        /*0444*/ 	.byte	0x04, 0x1e
        /*0446*/ 	.short	(.L_160 - .L_159)
.L_159:
        /*0448*/ 	.word	0x00000000


	//----- nvinfo : EIATTR_CBANK_PARAM_SIZE
	.align		4
.L_160:
        /*044c*/ 	.byte	0x03, 0x19
        /*044e*/ 	.short	0x0015


	//----- nvinfo : EIATTR_PARAM_CBANK
	.align		4
        /*0450*/ 	.byte	0x04, 0x0a
        /*0452*/ 	.short	(.L_162 - .L_161)
	.align		4
.L_161:
        /*0454*/ 	.word	index@(.nv.constant0._ZN6thrust24THRUST_300001_SM_1000_NS8cuda_cub4core6detail13_kernel_agentINS1_8__reduce11ReduceAgentIPN4cuda3std3__45tupleIJNSA_IJ9key_valuelEEESC_EEESE_SD_lNS1_9__extrema12arg_minmax_fISB_l17compare_key_valueEEEEJSE_SE_iSI_EEEvDpT0_)
        /*0458*/ 	.short	0x0380
        /*045a*/ 	.short	0x0015


	//----- nvinfo : EIATTR_SW_WAR
	.align		4
.L_162:
        /*045c*/ 	.byte	0x04, 0x36
        /*045e*/ 	.short	(.L_164 - .L_163)
.L_163:
        /*0460*/ 	.word	0x00000008
.L_164:


//--------------------- .nv.info._ZN6thrust24THRUST_300001_SM_1000_NS8cuda_cub4core6detail13_kernel_agentINS1_8__reduce11ReduceAgentINS0_18transform_iteratorINS1_9__extrema12arg_minmax_fI9key_valuel17compare_key_valueE15duplicate_tupleENS0_12zip_iteratorIN4cuda3std3__45tupleIJNS0_6detail15normal_iteratorINS0_10device_ptrISA_EEEENS0_17counting_iteratorIlNS0_11use_defaultESP_SP_EEEEEEENSI_IJNSI_IJSA_lEEEST_EEESU_EEPSU_SU_lSC_EEJSV_SW_lN3cub18CUB_300001_SM_100013GridEvenShareIlEENSZ_9GridQueueIyEESC_EEEvDpT0_ --------------------------
	.section	.nv.info._ZN6thrust24THRUST_300001_SM_1000_NS8cuda_cub4core6detail13_kernel_agentINS1_8__reduce11ReduceAgentINS0_18transform_iteratorINS1_9__extrema12arg_minmax_fI9key_valuel17compare_key_valueE15duplicate_tupleENS0_12zip_iteratorIN4cuda3std3__45tupleIJNS0_6detail15normal_iteratorINS0_10device_ptrISA_EEEENS0_17counting_iteratorIlNS0_11use_defaultESP_SP_EEEEEEENSI_IJNSI_IJSA_lEEEST_EEESU_EEPSU_SU_lSC_EEJSV_SW_lN3cub18CUB_300001_SM_100013GridEvenShareIlEENSZ_9GridQueueIyEESC_EEEvDpT0_,"",@"SHT_CUDA_INFO"
	.sectionflags	@""
	.align	4


	//----- nvinfo : EIATTR_CUDA_API_VERSION
	.align		4
        /*0000*/ 	.byte	0x04, 0x37
        /*0002*/ 	.short	(.L_166 - .L_165)
.L_165:
        /*0004*/ 	.word	0x00000082


	//----- nvinfo : EIATTR_KPARAM_INFO
	.align		4
.L_166:
        /*0008*/ 	.byte	0x04, 0x17
        /*000a*/ 	.short	(.L_168 - .L_167)
.L_167:
        /*000c*/ 	.word	0x00000000
        /*0010*/ 	.short	0x0005
        /*0012*/ 	.short	0x0078
        /*0014*/ 	.byte	0x00, 0xf0, 0x05, 0x00


	//----- nvinfo : EIATTR_KPARAM_INFO
	.align		4
.L_168:
        /*0018*/ 	.byte	0x04, 0x17
        /*001a*/ 	.short	(.L_170 - .L_169)
.L_169:
        /*001c*/ 	.word	0x00000000
        /*0020*/ 	.short	0x0004
        /*0022*/ 	.short	0x0070
        /*0024*/ 	.byte	0x00, 0xf0, 0x21, 0x00


	//----- nvinfo : EIATTR_KPARAM_INFO
	.align		4
.L_170:
        /*0028*/ 	.byte	0x04, 0x17
        /*002a*/ 	.short	(.L_172 - .L_171)
.L_171:
        /*002c*/ 	.word	0x00000000
        /*0030*/ 	.short	0x0003
        /*0032*/ 	.short	0x0028
        /*0034*/ 	.byte	0x00, 0xf0, 0x21, 0x01


	//----- nvinfo : EIATTR_KPARAM_INFO
	.align		4
.L_172:
        /*0038*/ 	.byte	0x04, 0x17
        /*003a*/ 	.short	(.L_174 - .L_173)
.L_173:
        /*003c*/ 	.word	0x00000000
        /*0040*/ 	.short	0x0002
        /*0042*/ 	.short	0x0020
        /*0044*/ 	.byte	0x00, 0xf0, 0x21, 0x00


	//----- nvinfo : EIATTR_KPARAM_INFO
	.align		4
.L_174:
        /*0048*/ 	.byte	0x04, 0x17
        /*004a*/ 	.short	(.L_176 - .L_175)
.L_175:
        /*004c*/ 	.word	0x00000000
        /*0050*/ 	.short	0x0001
        /*0052*/ 	.short	0x0018
        /*0054*/ 	.byte	0x00, 0xf5, 0x21, 0x00


	//----- nvinfo : EIATTR_KPARAM_INFO
	.align		4
.L_176:
        /*0058*/ 	.byte	0x04, 0x17
        /*005a*/ 	.short	(.L_178 - .L_177)
.L_177:
        /*005c*/ 	.word	0x00000000
        /*0060*/ 	.short	0x0000
        /*0062*/ 	.short	0x0000
        /*0064*/ 	.byte	0x00, 0xf0, 0x61, 0x00


	//----- nvinfo : EIATTR_SPARSE_MMA_MASK
	.align		4
.L_178:
        /*0068*/ 	.byte	0x03, 0x50
        /*006a*/ 	.short	0x0000


	//----- nvinfo : EIATTR_MAXREG_COUNT
	.align		4
        /*006c*/ 	.byte	0x03, 0x1b
        /*006e*/ 	.short	0x00ff


	//----- nvinfo : EIATTR_NUM_BARRIERS
	.align		4
        /*0070*/ 	.byte	0x02, 0x4c
        /*0072*/ 	.byte	0x01
	.zero		1


	//----- nvinfo : EIATTR_MERCURY_ISA_VERSION
	.align		4
        /*0074*/ 	.byte	0x03, 0x5f
        /*0076*/ 	.short	0x0101


	//----- nvinfo : EIATTR_COOP_GROUP_MASK_REGIDS
	.align		4
        /*0078*/ 	.byte	0x04, 0x29
        /*007a*/ 	.short	(.L_180 - .L_179)


	//   ....[0]....
.L_179:
        /*007c*/ 	.word	0xffffffff


	//   ....[1]....
        /*0080*/ 	.word	0xffffffff


	//   ....[2]....
        /*0084*/ 	.word	0xffffffff


	//   ....[3]....
        /*0088*/ 	.word	0xffffffff


	//   ....[4]....
        /*008c*/ 	.word	0xffffffff


	//   ....[5]....
        /*0090*/ 	.word	0xffffffff


	//   ....[6]....
        /*0094*/ 	.word	0xffffffff


	//   ....[7]....
        /*0098*/ 	.word	0xffffffff


	//   ....[8]....
        /*009c*/ 	.word	0xffffffff


	//   ....[9]....
        /*00a0*/ 	.word	0xffffffff


	//   ....[10]....
        /*00a4*/ 	.word	0xffffffff


	//   ....[11]....
        /*00a8*/ 	.word	0xffffffff


	//   ....[12]....
        /*00ac*/ 	.word	0xffffffff


	//   ....[13]....
        /*00b0*/ 	.word	0xffffffff


	//   ....[14]....
        /*00b4*/ 	.word	0xffffffff


	//   ....[15]....
        /*00b8*/ 	.word	0xffffffff


	//   ....[16]....
        /*00bc*/ 	.word	0xffffffff


	//   ....[17]....
        /*00c0*/ 	.word	0xffffffff


	//   ....[18]....
        /*00c4*/ 	.word	0xffffffff


	//   ....[19]....
        /*00c8*/ 	.word	0xffffffff


	//   ....[20]....
        /*00cc*/ 	.word	0xffffffff


	//   ....[21]....
        /*00d0*/ 	.word	0xffffffff


	//   ....[22]....
        /*00d4*/ 	.word	0xffffffff


	//   ....[23]....
        /*00d8*/ 	.word	0xffffffff


	//   ....[24]....
        /*00dc*/ 	.word	0xffffffff


	//   ....[25]....
        /*00e0*/ 	.word	0xffffffff


	//   ....[26]....
        /*00e4*/ 	.word	0xffffffff


	//   ....[27]....
        /*00e8*/ 	.word	0xffffffff


	//   ....[28]....
        /*00ec*/ 	.word	0xffffffff


	//   ....[29]....
        /*00f0*/ 	.word	0xffffffff


	//   ....[30]....
        /*00f4*/ 	.word	0xffffffff


	//   ....[31]....
        /*00f8*/ 	.word	0xffffffff


	//   ....[32]....
        /*00fc*/ 	.word	0xffffffff


	//   ....[33]....
        /*0100*/ 	.word	0xffffffff


	//   ....[34]....
        /*0104*/ 	.word	0xffffffff


	//   ....[35]....
        /*0108*/ 	.word	0xffffffff


	//   ....[36]....
        /*010c*/ 	.word	0xffffffff


	//   ....[37]....
        /*0110*/ 	.word	0xffffffff


	//   ....[38]....
        /*0114*/ 	.word	0xffffffff


	//   ....[39]....
        /*0118*/ 	.word	0xffffffff


	//   ....[40]....
        /*011c*/ 	.word	0xffffffff


	//   ....[41]....
        /*0120*/ 	.word	0xffffffff


	//   ....[42]....
        /*0124*/ 	.word	0xffffffff


	//   ....[43]....
        /*0128*/ 	.word	0xffffffff


	//   ....[44]....
        /*012c*/ 	.word	0xffffffff


	//   ....[45]....
        /*0130*/ 	.word	0xffffffff


	//   ....[46]....
        /*0134*/ 	.word	0xffffffff


	//   ....[47]....
        /*0138*/ 	.word	0xffffffff


	//   ....[48]....
        /*013c*/ 	.word	0xffffffff


	//   ....[49]....
        /*0140*/ 	.word	0xffffffff


	//   ....[50]....
        /*0144*/ 	.word	0xffffffff


	//   ....[51]....
        /*0148*/ 	.word	0xffffffff


	//   ....[52]....
        /*014c*/ 	.word	0xffffffff


	//   ....[53]....
        /*0150*/ 	.word	0xffffffff


	//   ....[54]....
        /*0154*/ 	.word	0xffffffff


	//   ....[55]....
        /*0158*/ 	.word	0xffffffff


	//   ....[56]....
        /*015c*/ 	.word	0xffffffff


	//   ....[57]....
        /*0160*/ 	.word	0xffffffff


	//   ....[58]....
        /*0164*/ 	.word	0xffffffff


	//   ....[59]....
        /*0168*/ 	.word	0xffffffff


	//   ....[60]....
        /*016c*/ 	.word	0xffffffff


	//   ....[61]....
        /*0170*/ 	.word	0xffffffff


	//   ....[62]....
        /*0174*/ 	.word	0xffffffff


	//   ....[63]....
        /*0178*/ 	.word	0xffffffff


	//   ....[64]....
        /*017c*/ 	.word	0xffffffff


	//   ....[65]....
        /*0180*/ 	.word	0xffffffff


	//   ....[66]....
        /*0184*/ 	.word	0xffffffff


	//   ....[67]....
        /*0188*/ 	.word	0xffffffff


	//   ....[68]....
        /*018c*/ 	.word	0xffffffff


	//   ....[69]....
        /*0190*/ 	.word	0xffffffff


	//   ....[70]....
        /*0194*/ 	.word	0xffffffff


	//   ....[71]....
        /*0198*/ 	.word	0xffffffff


	//   ....[72]....
        /*019c*/ 	.word	0xffffffff


	//   ....[73]....
        /*01a0*/ 	.word	0xffffffff


	//   ....[74]....
        /*01a4*/ 	.word	0xffffffff


	//   ....[75]....
        /*01a8*/ 	.word	0xffffffff


	//   ....[76]....
        /*01ac*/ 	.word	0xffffffff


	//   ....[77]....
        /*01b0*/ 	.word	0xffffffff


	//   ....[78]....
        /*01b4*/ 	.word	0xffffffff


	//   ....[79]....
        /*01b8*/ 	.word	0xffffffff


	//   ....[80]....
        /*01bc*/ 	.word	0xffffffff


	//   ....[81]....
        /*01c0*/ 	.word	0xffffffff


	//   ....[82]....
        /*01c4*/ 	.word	0xffffffff


	//   ....[83]....
        /*01c8*/ 	.word	0xffffffff


	//   ....[84]....
        /*01cc*/ 	.word	0xffffffff


	//   ....[85]....
        /*01d0*/ 	.word	0xffffffff


	//   ....[86]....
        /*01d4*/ 	.word	0xffffffff


	//   ....[87]....
        /*01d8*/ 	.word	0xffffffff


	//   ....[88]....
        /*01dc*/ 	.word	0xffffffff


	//   ....[89]....
        /*01e0*/ 	.word	0xffffffff


	//   ....[90]....
        /*01e4*/ 	.word	0xffffffff


	//   ....[91]....
        /*01e8*/ 	.word	0xffffffff


	//   ....[92]....
        /*01ec*/ 	.word	0xffffffff


	//   ....[93]....
        /*01f0*/ 	.word	0xffffffff


	//   ....[94]....
        /*01f4*/ 	.word	0xffffffff


	//   ....[95]....
        /*01f8*/ 	.word	0xffffffff


	//   ....[96]....
        /*01fc*/ 	.word	0xffffffff


	//   ....[97]....
        /*0200*/ 	.word	0xffffffff


	//   ....[98]....
        /*0204*/ 	.word	0xffffffff


	//   ....[99]....
        /*0208*/ 	.word	0xffffffff


	//   ....[100]....
        /*020c*/ 	.word	0xffffffff


	//   ....[101]....
        /*0210*/ 	.word	0xffffffff


	//   ....[102]....
        /*0214*/ 	.word	0xffffffff


	//   ....[103]....
        /*0218*/ 	.word	0xffffffff


	//   ....[104]....
        /*021c*/ 	.word	0xffffffff


	//   ....[105]....
        /*0220*/ 	.word	0xffffffff


	//   ....[106]....
        /*0224*/ 	.word	0xffffffff


	//   ....[107]....
        /*0228*/ 	.word	0xffffffff


	//   ....[108]....
        /*022c*/ 	.word	0xffffffff


	//   ....[109]....
        /*0230*/ 	.word	0xffffffff


	//   ....[110]....
        /*0234*/ 	.word	0xffffffff


	//   ....[111]....
        /*0238*/ 	.word	0xffffffff


	//   ....[112]....
        /*023c*/ 	.word	0xffffffff


	//   ....[113]....
        /*0240*/ 	.word	0xffffffff


	//   ....[114]....
        /*0244*/ 	.word	0xffffffff


	//   ....[115]....
        /*0248*/ 	.word	0xffffffff


	//   ....[116]....
        /*024c*/ 	.word	0xffffffff


	//   ....[117]....
        /*0250*/ 	.word	0xffffffff


	//   ....[118]....
        /*0254*/ 	.word	0xffffffff


	//   ....[119]....
        /*0258*/ 	.word	0xffffffff


	//----- nvinfo : EIATTR_COOP_GROUP_INSTR_OFFSETS
	.align		4
.L_180:
        /*025c*/ 	.byte	0x04, 0x28
        /*025e*/ 	.short	(.L_182 - .L_181)


	//   ....[0]....
.L_181:
        /*0260*/ 	.word	0x000014d0


	//   ....[1]....
        /*0264*/ 	.word	0x00001500


	//   ....[2]....
        /*0268*/ 	.word	0x00001530


	//   ....[3]....
        /*026c*/ 	.word	0x00001560


	//   ....[4]....
        /*0270*/ 	.word	0x00001570


	//   ....[5]....
        /*0274*/ 	.word	0x00001580


	//   ....[6]....
        /*0278*/ 	.word	0x00001590


	//   ....[7]....
        /*027c*/ 	.word	0x000015b0


	//   ....[8]....
        /*0280*/ 	.word	0x00001870


	//   ....[9]....
        /*0284*/ 	.word	0x000018a0


	//   ....[10]....
        /*0288*/ 	.word	0x000018d0


	//   ....[11]....
        /*028c*/ 	.word	0x000018f0


	//   ....[12]....
        /*0290*/ 	.word	0x00001900


	//   ....[13]....
        /*0294*/ 	.word	0x00001910


	//   ....[14]....
        /*0298*/ 	.word	0x00001920


	//   ....[15]....
        /*029c*/ 	.word	0x00001930


	//   ....[16]....
        /*02a0*/ 	.word	0x00001cb0


	//   ....[17]....
        /*02a4*/ 	.word	0x00001ce0


	//   ....[18]....
        /*02a8*/ 	.word	0x00001d10


	//   ....[19]....
        /*02ac*/ 	.word	0x00001d30


	//   ....[20]....
        /*02b0*/ 	.word	0x00001d40


	//   ....[21]....
        /*02b4*/ 	.word	0x00001d50


	//   ....[22]....
        /*02b8*/ 	.word	0x00001d60


	//   ....[23]....
        /*02bc*/ 	.word	0x00001d70


	//   ....[24]....
        /*02c0*/ 	.word	0x000020f0


	//   ....[25]....
        /*02c4*/ 	.word	0x00002120


	//   ....[26]....
        /*02c8*/ 	.word	0x00002150


	//   ....[27]....
        /*02cc*/ 	.word	0x00002170


	//   ....[28]....
        /*02d0*/ 	.word	0x00002180


	//   ....[29]....
        /*02d4*/ 	.word	0x00002190


	//   ....[30]....
        /*02d8*/ 	.word	0x000021a0


	//   ....[31]....
        /*02dc*/ 	.word	0x000021b0


	//   ....[32]....
        /*02e0*/ 	.word	0x00002530


	//   ....[33]....
        /*02e4*/ 	.word	0x00002560


	//   ....[34]....
        /*02e8*/ 	.word	0x00002590


	//   ....[35]....
        /*02ec*/ 	.word	0x000025b0


	//   ....[36]....
        /*02f0*/ 	.word	0x000025c0


	//   ....[37]....
        /*02f4*/ 	.word	0x000025d0


	//   ....[38]....
        /*02f8*/ 	.word	0x000025e0


	//   ....[39]....
        /*02fc*/ 	.word	0x000025f0


	//   ....[40]....
        /*0300*/ 	.word	0x00003f60


	//   ....[41]....
        /*0304*/ 	.word	0x00003f90


	//   ....[42]....
        /*0308*/ 	.word	0x00003fa0


	//   ....[43]....
        /*030c*/ 	.word	0x00003fc0


	//   ....[44]....
        /*0310*/ 	.word	0x00003fd0


	//   ....[45]....
        /*0314*/ 	.word	0x00003fe0


	//   ....[46]....
        /*0318*/ 	.word	0x00003ff0


	//   ....[47]....
        /*031c*/ 	.word	0x00004000


	//   ....[48]....
        /*0320*/ 	.word	0x000042c0


	//   ....[49]....
        /*0324*/ 	.word	0x00004300


	//   ....[50]....
        /*0328*/ 	.word	0x00004330


	//   ....[51]....
        /*032c*/ 	.word	0x00004350


	//   ....[52]....
        /*0330*/ 	.word	0x00004360


	//   ....[53]....
        /*0334*/ 	.word	0x00004370


	//   ....[54]....
        /*0338*/ 	.word	0x00004380


	//   ....[55]....
        /*033c*/ 	.word	0x00004390


	//   ....[56]....
        /*0340*/ 	.word	0x00004710


	//   ....[57]....
        /*0344*/ 	.word	0x00004750


	//   ....[58]....
        /*0348*/ 	.word	0x00004780


	//   ....[59]....
        /*034c*/ 	.word	0x000047a0


	//   ....[60]....
        /*0350*/ 	.word	0x000047b0


	//   ....[61]....
        /*0354*/ 	.word	0x000047c0


	//   ....[62]....
        /*0358*/ 	.word	0x000047d0


	//   ....[63]....
        /*035c*/ 	.word	0x000047e0


	//   ....[64]....
        /*0360*/ 	.word	0x00004b60


	//   ....[65]....
        /*0364*/ 	.word	0x00004ba0


	//   ....[66]....
        /*0368*/ 	.word	0x00004bd0


	//   ....[67]....
        /*036c*/ 	.word	0x00004bf0


	//   ....[68]....
        /*0370*/ 	.word	0x00004c00


	//   ....[69]....
        /*0374*/ 	.word	0x00004c10


	//   ....[70]....
        /*0378*/ 	.word	0x00004c20


	//   ....[71]....
        /*037c*/ 	.word	0x00004c30


	//   ....[72]....
        /*0380*/ 	.word	0x00004fb0


	//   ....[73]....
        /*0384*/ 	.word	0x00004ff0


	//   ....[74]....
        /*0388*/ 	.word	0x00005020


	//   ....[75]....
        /*038c*/ 	.word	0x00005040


	//   ....[76]....
        /*0390*/ 	.word	0x00005050


	//   ....[77]....
        /*0394*/ 	.word	0x00005060


	//   ....[78]....
        /*0398*/ 	.word	0x00005070


	//   ....[79]....
        /*039c*/ 	.word	0x00005080


	//   ....[80]....
        /*03a0*/ 	.word	0x00008ec0


	//   ....[81]....
        /*03a4*/ 	.word	0x00008ef0


	//   ....[82]....
        /*03a8*/ 	.word	0x00008f10


	//   ....[83]....
        /*03ac*/ 	.word	0x00008f20


	//   ....[84]....
        /*03b0*/ 	.word	0x00008f30


	//   ....[85]....
        /*03b4*/ 	.word	0x00008f40


	//   ....[86]....
        /*03b8*/ 	.word	0x00008f50


	//   ....[87]....
        /*03bc*/ 	.word	0x00008f70


	//   ....[88]....
        /*03c0*/ 	.word	0x000092f0


	//   ....[89]....
        /*03c4*/ 	.word	0x00009320


	//   ....[90]....
        /*03c8*/ 	.word	0x00009350


	//   ....[91]....
        /*03cc*/ 	.word	0x00009370


	//   ....[92]....
        /*03d0*/ 	.word	0x00009380


	//   ....[93]....
        /*03d4*/ 	.word	0x00009390


	//   ....[94]....
        /*03d8*/ 	.word	0x000093a0


	//   ....[95]....
        /*03dc*/ 	.word	0x000093b0


	//   ....[96]....
        /*03e0*/ 	.word	0x00009730


	//   ....[97]....
        /*03e4*/ 	.word	0x00009770


	//   ....[98]....
        /*03e8*/ 	.word	0x000097a0


	//   ....[99]....
        /*03ec*/ 	.word	0x000097b0


	//   ....[100]....
        /*03f0*/ 	.word	0x000097c0


	//   ....[101]....
        /*03f4*/ 	.word	0x000097d0


	//   ....[102]....
        /*03f8*/ 	.word	0x000097e0


	//   ....[103]....
        /*03fc*/ 	.word	0x000097f0


	//   ....[104]....
        /*0400*/ 	.word	0x00009b70


	//   ....[105]....
        /*0404*/ 	.word	0x00009bb0


	//   ....[106]....
        /*0408*/ 	.word	0x00009be0


	//   ....[107]....
        /*040c*/ 	.word	0x00009bf0


	//   ....[108]....
        /*0410*/ 	.word	0x00009c00


	//   ....[109]....
        /*0414*/ 	.word	0x00009c10


	//   ....[110]....
        /*0418*/ 	.word	0x00009c20


	//   ....[111]....
        /*041c*/ 	.word	0x00009c30


	//   ....[112]....
        /*0420*/ 	.word	0x00009fb0


	//   ....[113]....
        /*0424*/ 	.word	0x00009fe0


	//   ....[114]....
        /*0428*/ 	.word	0x0000a010


	//   ....[115]....
        /*042c*/ 	.word	0x0000a030


	//   ....[116]....
        /*0430*/ 	.word	0x0000a040


	//   ....[117]....
        /*0434*/ 	.word	0x0000a050


	//   ....[118]....
        /*0438*/ 	.word	0x0000a060


	//   ....[119]....
        /*043c*/ 	.word	0x0000a070


	//----- nvinfo : EIATTR_VRC_CTA_INIT_COUNT
	.align		4
.L_182:
        /*0440*/ 	.byte	0x02, 0x4a
	.zero		1
	.zero		1


	//----- nvinfo : EIATTR_EXIT_INSTR_OFFSETS
	.align		4
        /*0444*/ 	.byte	0x04, 0x1c
        /*0446*/ 	.short	(.L_184 - .L_183)


	//   ....[0]....
.L_183:
        /*0448*/ 	.word	0x0000b920


	//   ....[1]....
        /*044c*/ 	.word	0x0000b9e0


	//----- nvinfo : EIATTR_MAX_THREADS
	.align		4
.L_184:
        /*0450*/ 	.byte	0x04, 0x05
        /*0452*/ 	.short	(.L_186 - .L_185)
.L_185:
        /*0454*/ 	.word	0x00000100
        /*0458*/ 	.word	0x00000001
        /*045c*/ 	.word	0x00000001


	//----- nvinfo : EIATTR_CRS_STACK_SIZE
	.align		4
.L_186:
        /*0460*/ 	.byte	0x04, 0x1e
        /*0462*/ 	.short	(.L_188 - .L_187)
.L_187:
        /*0464*/ 	.word	0x00000000


	//----- nvinfo : EIATTR_CBANK_PARAM_SIZE
	.align		4
.L_188:
        /*0468*/ 	.byte	0x03, 0x19
        /*046a*/ 	.short	0x0079


	//----- nvinfo : EIATTR_PARAM_CBANK
	.align		4
        /*046c*/ 	.byte	0x04, 0x0a
        /*046e*/ 	.short	(.L_190 - .L_189)
	.align		4
.L_189:
        /*0470*/ 	.word	index@(.nv.constant0._ZN6thrust24THRUST_300001_SM_1000_NS8cuda_cub4core6detail13_kernel_agentINS1_8__reduce11ReduceAgentINS0_18transform_iteratorINS1_9__extrema12arg_minmax_fI9key_valuel17compare_key_valueE15duplicate_tupleENS0_12zip_iteratorIN4cuda3std3__45tupleIJNS0_6detail15normal_iteratorINS0_10device_ptrISA_EEEENS0_17counting_iteratorIlNS0_11use_defaultESP_SP_EEEEEEENSI_IJNSI_IJSA_lEEEST_EEESU_EEPSU_SU_lSC_EEJSV_SW_lN3cub18CUB_300001_SM_100013GridEvenShareIlEENSZ_9GridQueueIyEESC_EEEvDpT0_)
        /*0474*/ 	.short	0x0380
        /*0476*/ 	.short	0x0079


	//----- nvinfo : EIATTR_SW_WAR
	.align		4
.L_190:
        /*0478*/ 	.byte	0x04, 0x36
        /*047a*/ 	.short	(.L_192 - .L_191)
.L_191:
        /*047c*/ 	.word	0x00000008
.L_192:


//--------------------- .nv.info._ZN6thrust24THRUST_300001_SM_1000_NS8cuda_cub4core6detail13_kernel_agentINS1_8__reduce11ReduceAgentINS0_18transform_iteratorINS1_9__extrema12arg_minmax_fI9key_valuel17compare_key_valueE15duplicate_tupleENS0_12zip_iteratorIN4cuda3std3__45tupleIJNS0_6detail15normal_iteratorINS0_10device_ptrISA_EEEENS0_17counting_iteratorIlNS0_11use_defaultESP_SP_EEEEEEENSI_IJNSI_IJSA_lEEEST_EEESU_EEPSU_SU_lSC_EEJSV_SW_lSC_EEEvDpT0_ --------------------------
	.section	.nv.info._ZN6thrust24THRUST_300001_SM_1000_NS8cuda_cub4core6detail13_kernel_agentINS1_8__reduce11ReduceAgentINS0_18transform_iteratorINS1_9__extrema12arg_minmax_fI9key_valuel17compare_key_valueE15duplicate_tupleENS0_12zip_iteratorIN4cuda3std3__45tupleIJNS0_6detail15normal_iteratorINS0_10device_ptrISA_EEEENS0_17counting_iteratorIlNS0_11use_defaultESP_SP_EEEEEEENSI_IJNSI_IJSA_lEEEST_EEESU_EEPSU_SU_lSC_EEJSV_SW_lSC_EEEvDpT0_,"",@"SHT_CUDA_INFO"
	.sectionflags	@""
	.align	4


	//----- nvinfo : EIATTR_CUDA_API_VERSION
	.align		4
        /*0000*/ 	.byte	0x04, 0x37
        /*0002*/ 	.short	(.L_194 - .L_193)
.L_193:
        /*0004*/ 	.word	0x00000082


	//----- nvinfo : EIATTR_KPARAM_INFO
	.align		4
.L_194:
        /*0008*/ 	.byte	0x04, 0x17
        /*000a*/ 	.short	(.L_196 - .L_195)
.L_195:
        /*000c*/ 	.word	0x00000000
        /*0010*/ 	.short	0x0003
        /*0012*/ 	.short	0x0028
        /*0014*/ 	.byte	0x00, 0xf0, 0x05, 0x00


	//----- nvinfo : EIATTR_KPARAM_INFO
	.align		4
.L_196:
        /*0018*/ 	.byte	0x04, 0x17
        /*001a*/ 	.short	(.L_198 - .L_197)
.L_197:
        /*001c*/ 	.word	0x00000000
        /*0020*/ 	.short	0x0002
        /*0022*/ 	.short	0x0020
        /*0024*/ 	.byte	0x00, 0xf0, 0x21, 0x00


	//----- nvinfo : EIATTR_KPARAM_INFO
	.align		4
.L_198:
        /*0028*/ 	.byte	0x04, 0x17
        /*002a*/ 	.short	(.L_200 - .L_199)
.L_199:
        /*002c*/ 	.word	0x00000000
        /*0030*/ 	.short	0x0001
        /*0032*/ 	.short	0x0018
        /*0034*/ 	.byte	0x00, 0xf5, 0x21, 0x00


	//----- nvinfo : EIATTR_KPARAM_INFO
	.align		4
.L_200:
        /*0038*/ 	.byte	0x04, 0x17
        /*003a*/ 	.short	(.L_202 - .L_201)
.L_201:
        /*003c*/ 	.word	0x00000000
        /*0040*/ 	.short	0x0000
        /*0042*/ 	.short	0x0000
        /*0044*/ 	.byte	0x00, 0xf0, 0x61, 0x00


	//----- nvinfo : EIATTR_SPARSE_MMA_MASK
	.align		4
.L_202:
        /*0048*/ 	.byte	0x03, 0x50
        /*004a*/ 	.short	0x0000


	//----- nvinfo : EIATTR_MAXREG_COUNT
	.align		4
        /*004c*/ 	.byte	0x03, 0x1b
        /*004e*/ 	.short	0x00ff


	//----- nvinfo : EIATTR_NUM_BARRIERS
	.align		4
        /*0050*/ 	.byte	0x02, 0x4c
        /*0052*/ 	.byte	0x01
	.zero		1


	//----- nvinfo : EIATTR_MERCURY_ISA_VERSION
	.align		4
        /*0054*/ 	.byte	0x03, 0x5f
        /*0056*/ 	.short	0x0101


	//----- nvinfo : EIATTR_COOP_GROUP_MASK_REGIDS
	.align		4
        /*0058*/ 	.byte	0x04, 0x29
        /*005a*/ 	.short	(.L_204 - .L_203)


	//   ....[0]....
.L_203:
        /*005c*/ 	.word	0xffffffff


	//   ....[1]....
        /*0060*/ 	.word	0xffffffff


	//   ....[2]....
        /*0064*/ 	.word	0xffffffff


	//   ....[3]....
        /*0068*/ 	.word	0xffffffff


	//   ....[4]....
        /*006c*/ 	.word	0xffffffff


	//   ....[5]....
        /*0070*/ 	.word	0xffffffff


	//   ....[6]....
        /*0074*/ 	.word	0xffffffff


	//   ....[7]....
        /*0078*/ 	.word	0xffffffff


	//   ....[8]....
        /*007c*/ 	.word	0xffffffff


	//   ....[9]....
        /*0080*/ 	.word	0xffffffff


	//   ....[10]....
        /*0084*/ 	.word	0xffffffff


	//   ....[11]....
        /*0088*/ 	.word	0xffffffff


	//   ....[12]....
        /*008c*/ 	.word	0xffffffff


	//   ....[13]....
        /*0090*/ 	.word	0xffffffff


	//   ....[14]....
        /*0094*/ 	.word	0xffffffff


	//   ....[15]....
        /*0098*/ 	.word	0xffffffff


	//   ....[16]....
        /*009c*/ 	.word	0xffffffff


	//   ....[17]....
        /*00a0*/ 	.word	0xffffffff


	//   ....[18]....
        /*00a4*/ 	.word	0xffffffff


	//   ....[19]....
        /*00a8*/ 	.word	0xffffffff


	//   ....[20]....
        /*00ac*/ 	.word	0xffffffff


	//   ....[21]....
        /*00b0*/ 	.word	0xffffffff


	//   ....[22]....
        /*00b4*/ 	.word	0xffffffff


	//   ....[23]....
        /*00b8*/ 	.word	0xffffffff


	//   ....[24]....
        /*00bc*/ 	.word	0xffffffff


	//   ....[25]....
        /*00c0*/ 	.word	0xffffffff


	//   ....[26]....
        /*00c4*/ 	.word	0xffffffff


	//   ....[27]....
        /*00c8*/ 	.word	0xffffffff


	//   ....[28]....
        /*00cc*/ 	.word	0xffffffff


	//   ....[29]....
        /*00d0*/ 	.word	0xffffffff


	//   ....[30]....
        /*00d4*/ 	.word	0xffffffff


	//   ....[31]....
        /*00d8*/ 	.word	0xffffffff


	//   ....[32]....
        /*00dc*/ 	.word	0xffffffff


	//   ....[33]....
        /*00e0*/ 	.word	0xffffffff


	//   ....[34]....
        /*00e4*/ 	.word	0xffffffff


	//   ....[35]....
        /*00e8*/ 	.word	0xffffffff


	//   ....[36]....
        /*00ec*/ 	.word	0xffffffff


	//   ....[37]....
        /*00f0*/ 	.word	0xffffffff


	//   ....[38]....
        /*00f4*/ 	.word	0xffffffff


	//   ....[39]....
        /*00f8*/ 	.word	0xffffffff


	//   ....[40]....
        /*00fc*/ 	.word	0xffffffff


	//   ....[41]....
        /*0100*/ 	.word	0xffffffff


	//   ....[42]....
        /*0104*/ 	.word	0xffffffff


	//   ....[43]....
        /*0108*/ 	.word	0xffffffff


	//   ....[44]....
        /*010c*/ 	.word	0xffffffff


	//   ....[45]....
        /*0110*/ 	.word	0xffffffff


	//   ....[46]....
        /*0114*/ 	.word	0xffffffff


	//   ....[47]....
        /*0118*/ 	.word	0xffffffff


	//   ....[48]....
        /*011c*/ 	.word	0xffffffff


	//   ....[49]....
        /*0120*/ 	.word	0xffffffff


	//   ....[50]....
        /*0124*/ 	.word	0xffffffff


	//   ....[51]....
        /*0128*/ 	.word	0xffffffff


	//   ....[52]....
        /*012c*/ 	.word	0xffffffff


	//   ....[53]....
        /*0130*/ 	.word	0xffffffff


	//   ....[54]....
        /*0134*/ 	.word	0xffffffff


	//   ....[55]....
        /*0138*/ 	.word	0xffffffff


	//   ....[56]....
        /*013c*/ 	.word	0xffffffff


	//   ....[57]....
        /*0140*/ 	.word	0xffffffff


	//   ....[58]....
        /*0144*/ 	.word	0xffffffff


	//   ....[59]....
        /*0148*/ 	.word	0xffffffff


	//   ....[60]....
        /*014c*/ 	.word	0xffffffff


	//   ....[61]....
        /*0150*/ 	.word	0xffffffff


	//   ....[62]....
        /*0154*/ 	.word	0xffffffff


	//   ....[63]....
        /*0158*/ 	.word	0xffffffff


	//   ....[64]....
        /*015c*/ 	.word	0xffffffff


	//   ....[65]....
        /*0160*/ 	.word	0xffffffff


	//   ....[66]....
        /*0164*/ 	.word	0xffffffff


	//   ....[67]....
        /*0168*/ 	.word	0xffffffff


	//   ....[68]....
        /*016c*/ 	.word	0xffffffff


	//   ....[69]....
        /*0170*/ 	.word	0xffffffff


	//   ....[70]....
        /*0174*/ 	.word	0xffffffff


	//   ....[71]....
        /*0178*/ 	.word	0xffffffff


	//   ....[72]....
        /*017c*/ 	.word	0xffffffff


	//   ....[73]....
        /*0180*/ 	.word	0xffffffff


	//   ....[74]....
        /*0184*/ 	.word	0xffffffff


	//   ....[75]....
        /*0188*/ 	.word	0xffffffff


	//   ....[76]....
        /*018c*/ 	.word	0xffffffff


	//   ....[77]....
        /*0190*/ 	.word	0xffffffff


	//   ....[78]....
        /*0194*/ 	.word	0xffffffff


	//   ....[79]....
        /*0198*/ 	.word	0xffffffff


	//   ....[80]....
        /*019c*/ 	.word	0xffffffff


	//   ....[81]....
        /*01a0*/ 	.word	0xffffffff


	//   ....[82]....
        /*01a4*/ 	.word	0xffffffff


	//   ....[83]....
        /*01a8*/ 	.word	0xffffffff


	//   ....[84]....
        /*01ac*/ 	.word	0xffffffff


	//   ....[85]....
        /*01b0*/ 	.word	0xffffffff


	//   ....[86]....
        /*01b4*/ 	.word	0xffffffff


	//   ....[87]....
        /*01b8*/ 	.word	0xffffffff


	//   ....[88]....
        /*01bc*/ 	.word	0xffffffff


	//   ....[89]....
        /*01c0*/ 	.word	0xffffffff


	//   ....[90]....
        /*01c4*/ 	.word	0xffffffff


	//   ....[91]....
        /*01c8*/ 	.word	0xffffffff


	//   ....[92]....
        /*01cc*/ 	.word	0xffffffff


	//   ....[93]....
        /*01d0*/ 	.word	0xffffffff


	//   ....[94]....
        /*01d4*/ 	.word	0xffffffff


	//   ....[95]....
        /*01d8*/ 	.word	0xffffffff


	//   ....[96]....
        /*01dc*/ 	.word	0xffffffff


	//   ....[97]....
        /*01e0*/ 	.word	0xffffffff


	//   ....[98]....
        /*01e4*/ 	.word	0xffffffff


	//   ....[99]....
        /*01e8*/ 	.word	0xffffffff


	//   ....[100]....
        /*01ec*/ 	.word	0xffffffff


	//   ....[101]....
        /*01f0*/ 	.word	0xffffffff


	//   ....[102]....
        /*01f4*/ 	.word	0xffffffff


	//   ....[103]....
        /*01f8*/ 	.word	0xffffffff


	//   ....[104]....
        /*01fc*/ 	.word	0xffffffff


	//   ....[105]....
        /*0200*/ 	.word	0xffffffff


	//   ....[106]....
        /*0204*/ 	.word	0xffffffff


	//   ....[107]....
        /*0208*/ 	.word	0xffffffff


	//   ....[108]....
        /*020c*/ 	.word	0xffffffff


	//   ....[109]....
        /*0210*/ 	.word	0xffffffff


	//   ....[110]....
        /*0214*/ 	.word	0xffffffff


	//   ....[111]....
        /*0218*/ 	.word	0xffffffff


	//   ....[112]....
        /*021c*/ 	.word	0xffffffff


	//   ....[113]....
        /*0220*/ 	.word	0xffffffff


	//   ....[114]....
        /*0224*/ 	.word	0xffffffff


	//   ....[115]....
        /*0228*/ 	.word	0xffffffff


	//   ....[116]....
        /*022c*/ 	.word	0xffffffff


	//   ....[117]....
        /*0230*/ 	.word	0xffffffff


	//   ....[118]....
        /*0234*/ 	.word	0xffffffff


	//   ....[119]....
        /*0238*/ 	.word	0xffffffff


	//----- nvinfo : EIATTR_COOP_GROUP_INSTR_OFFSETS
	.align		4
.L_204:
        /*023c*/ 	.byte	0x04, 0x28
        /*023e*/ 	.short	(.L_206 - .L_205)


	//   ....[0]....
.L_205:
        /*0240*/ 	.word	0x000013e0


	//   ....[1]....
        /*0244*/ 	.word	0x00001410


	//   ....[2]....
        /*0248*/ 	.word	0x00001440


	//   ....[3]....
        /*024c*/ 	.word	0x00001470


	//   ....[4]....
        /*0250*/ 	.word	0x00001490


	//   ....[5]....
        /*0254*/ 	.word	0x000014a0


	//   ....[6]....
        /*0258*/ 	.word	0x000014b0


	//   ....[7]....
        /*025c*/ 	.word	0x000014d0


	//   ....[8]....
        /*0260*/ 	.word	0x00001790


	//   ....[9]....
        /*0264*/ 	.word	0x000017c0


	//   ....[10]....
        /*0268*/ 	.word	0x000017f0


	//   ....[11]....
        /*026c*/ 	.word	0x00001810


	//   ....[12]....
        /*0270*/ 	.word	0x00001820


	//   ....[13]....
        /*0274*/ 	.word	0x00001830


	//   ....[14]....
        /*0278*/ 	.word	0x00001840


	//   ....[15]....
        /*027c*/ 	.word	0x00001850


	//   ....[16]....
        /*0280*/ 	.word	0x00001bd0


	//   ....[17]....
        /*0284*/ 	.word	0x00001c00


	//   ....[18]....
        /*0288*/ 	.word	0x00001c30


	//   ....[19]....
        /*028c*/ 	.word	0x00001c50


	//   ....[20]....
        /*0290*/ 	.word	0x00001c60


	//   ....[21]....
        /*0294*/ 	.word	0x00001c70


	//   ....[22]....
        /*0298*/ 	.word	0x00001c80


	//   ....[23]....
        /*029c*/ 	.word	0x00001c90


	//   ....[24]....
        /*02a0*/ 	.word	0x00002010


	//   ....[25]....
        /*02a4*/ 	.word	0x00002040


	//   ....[26]....
        /*02a8*/ 	.word	0x00002070


	//   ....[27]....
        /*02ac*/ 	.word	0x00002090


	//   ....[28]....
        /*02b0*/ 	.word	0x000020a0


	//   ....[29]....
        /*02b4*/ 	.word	0x000020b0


	//   ....[30]....
        /*02b8*/ 	.word	0x000020c0


	//   ....[31]....
        /*02bc*/ 	.word	0x000020d0


	//   ....[32]....
        /*02c0*/ 	.word	0x00002450


	//   ....[33]....
        /*02c4*/ 	.word	0x00002480


	//   ....[34]....
        /*02c8*/ 	.word	0x000024b0


	//   ....[35]....
        /*02cc*/ 	.word	0x000024d0


	//   ....[36]....
        /*02d0*/ 	.word	0x000024e0


	//   ....[37]....
        /*02d4*/ 	.word	0x000024f0


	//   ....[38]....
        /*02d8*/ 	.word	0x00002500


	//   ....[39]....
        /*02dc*/ 	.word	0x00002510


	//   ....[40]....
        /*02e0*/ 	.word	0x00003f00


	//   ....[41]....
        /*02e4*/ 	.word	0x00003f10


	//   ....[42]....
        /*02e8*/ 	.word	0x00003f20


	//   ....[43]....
        /*02ec*/ 	.word	0x00003f40


	//   ....[44]....
        /*02f0*/ 	.word	0x00003f50


	//   ....[45]....
        /*02f4*/ 	.word	0x00003f60


	//   ....[46]....
        /*02f8*/ 	.word	0x00003f70


	//   ....[47]....
        /*02fc*/ 	.word	0x00003f80


	//   ....[48]....
        /*0300*/ 	.word	0x000042e0


	//   ....[49]....
        /*0304*/ 	.word	0x00004300


	//   ....[50]....
        /*0308*/ 	.word	0x00004310


	//   ....[51]....
        /*030c*/ 	.word	0x00004320


	//   ....[52]....
        /*0310*/ 	.word	0x00004330


	//   ....[53]....
        /*0314*/ 	.word	0x00004340


	//   ....[54]....
        /*0318*/ 	.word	0x00004350


	//   ....[55]....
        /*031c*/ 	.word	0x00004360


	//   ....[56]....
        /*0320*/ 	.word	0x000046e0


	//   ....[57]....
        /*0324*/ 	.word	0x00004720


	//   ....[58]....
        /*0328*/ 	.word	0x00004750


	//   ....[59]....
        /*032c*/ 	.word	0x00004770


	//   ....[60]....
        /*0330*/ 	.word	0x00004780


	//   ....[61]....
        /*0334*/ 	.word	0x00004790


	//   ....[62]....
        /*0338*/ 	.word	0x000047a0


	//   ....[63]....
        /*033c*/ 	.word	0x000047b0


	//   ....[64]....
        /*0340*/ 	.word	0x00004b30


	//   ....[65]....
        /*0344*/ 	.word	0x00004b70


	//   ....[66]....
        /*0348*/ 	.word	0x00004ba0


	//   ....[67]....
        /*034c*/ 	.word	0x00004bc0


	//   ....[68]....
        /*0350*/ 	.word	0x00004bd0


	//   ....[69]....
        /*0354*/ 	.word	0x00004be0


	//   ....[70]....
        /*0358*/ 	.word	0x00004bf0


	//   ....[71]....
        /*035c*/ 	.word	0x00004c00


	//   ....[72]....
        /*0360*/ 	.word	0x00004f80


	//   ....[73]....
        /*0364*/ 	.word	0x00004fc0


	//   ....[74]....
        /*0368*/ 	.word	0x00004ff0


	//   ....[75]....
        /*036c*/ 	.word	0x00005010


	//   ....[76]....
        /*0370*/ 	.word	0x00005020


	//   ....[77]....
        /*0374*/ 	.word	0x00005030


	//   ....[78]....
        /*0378*/ 	.word	0x00005040


	//   ....[79]....
        /*037c*/ 	.word	0x00005050


	//   ....[80]....
        /*0380*/ 	.word	0x00008af0


	//   ....[81]....
        /*0384*/ 	.word	0x00008b20


	//   ....[82]....
        /*0388*/ 	.word	0x00008b40


	//   ....[83]....
        /*038c*/ 	.word	0x00008b50


	//   ....[84]....
        /*0390*/ 	.word	0x00008b60


	//   ....[85]....
        /*0394*/ 	.word	0x00008b70


	//   ....[86]....
        /*0398*/ 	.word	0x00008b80


	//   ....[87]....
        /*039c*/ 	.word	0x00008ba0


	//   ....[88]....
        /*03a0*/ 	.word	0x00008f20


	//   ....[89]....
        /*03a4*/ 	.word	0x00008f50


	//   ....[90]....
        /*03a8*/ 	.word	0x00008f80


	//   ....[91]....
        /*03ac*/ 	.word	0x00008fa0


	//   ....[92]....
        /*03b0*/ 	.word	0x00008fb0


	//   ....[93]....
        /*03b4*/ 	.word	0x00008fc0


	//   ....[94]....
        /*03b8*/ 	.word	0x00008fd0


	//   ....[95]....
        /*03bc*/ 	.word	0x00008fe0


	//   ....[96]....
        /*03c0*/ 	.word	0x00009360


	//   ....[97]....
        /*03c4*/ 	.word	0x00009390


	//   ....[98]....
        /*03c8*/ 	.word	0x000093c0


	//   ....[99]....
        /*03cc*/ 	.word	0x000093e0


	//   ....[100]....
        /*03d0*/ 	.word	0x000093f0


	//   ....[101]....
        /*03d4*/ 	.word	0x00009400


	//   ....[102]....
        /*03d8*/ 	.word	0x00009410


	//   ....[103]....
        /*03dc*/ 	.word	0x00009420


	//   ....[104]....
        /*03e0*/ 	.word	0x000097a0


	//   ....[105]....
        /*03e4*/ 	.word	0x000097e0


	//   ....[106]....
        /*03e8*/ 	.word	0x00009810


	//   ....[107]....
        /*03ec*/ 	.word	0x00009820


	//   ....[108]....
        /*03f0*/ 	.word	0x00009830


	//   ....[109]....
        /*03f4*/ 	.word	0x00009840


	//   ....[110]....
        /*03f8*/ 	.word	0x00009850


	//   ....[111]....
        /*03fc*/ 	.word	0x00009860


	//   ....[112]....
        /*0400*/ 	.word	0x00009be0


	//   ....[113]....
        /*0404*/ 	.word	0x00009c10


	//   ....[114]....
        /*0408*/ 	.word	0x00009c40


	//   ....[115]....
        /*040c*/ 	.word	0x00009c60


	//   ....[116]....
        /*0410*/ 	.word	0x00009c70


	//   ....[117]....
        /*0414*/ 	.word	0x00009c80


	//   ....[118]....
        /*0418*/ 	.word	0x00009c90


	//   ....[119]....
        /*041c*/ 	.word	0x00009ca0


	//----- nvinfo : EIATTR_VRC_CTA_INIT_COUNT
	.align		4
.L_206:
        /*0420*/ 	.byte	0x02, 0x4a
	.zero		1
	.zero		1


	//----- nvinfo : EIATTR_EXIT_INSTR_OFFSETS
	.align		4
        /*0424*/ 	.byte	0x04, 0x1c
        /*0426*/ 	.short	(.L_208 - .L_207)


	//   ....[0]....
.L_207:
        /*0428*/ 	.word	0x00000040


	//   ....[1]....
        /*042c*/ 	.word	0x0000b550


	//   ....[2]....
        /*0430*/ 	.word	0x0000b610


	//----- nvinfo : EIATTR_MAX_THREADS
	.align		4
.L_208:
        /*0434*/ 	.byte	0x04, 0x05
        /*0436*/ 	.short	(.L_210 - .L_209)
.L_209:
        /*0438*/ 	.word	0x00000100
        /*043c*/ 	.word	0x00000001
        /*0440*/ 	.word	0x00000001


	//----- nvinfo : EIATTR_CRS_STACK_SIZE
	.align		4
.L_210:
        /*0444*/ 	.byte	0x04, 0x1e
        /*0446*/ 	.short	(.L_212 - .L_211)
.L_211:
        /*0448*/ 	.word	0x00000000


	//----- nvinfo : EIATTR_CBANK_PARAM_SIZE
	.align		4
.L_212:
        /*044c*/ 	.byte	0x03, 0x19
        /*044e*/ 	.short	0x0029


	//----- nvinfo : EIATTR_PARAM_CBANK
	.align		4
        /*0450*/ 	.byte	0x04, 0x0a
        /*0452*/ 	.short	(.L_214 - .L_213)
	.align		4
.L_213:
        /*0454*/ 	.word	index@(.nv.constant0._ZN6thrust24THRUST_300001_SM_1000_NS8cuda_cub4core6detail13_kernel_agentINS1_8__reduce11ReduceAgentINS0_18transform_iteratorINS1_9__extrema12arg_minmax_fI9key_valuel17compare_key_valueE15duplicate_tupleENS0_12zip_iteratorIN4cuda3std3__45tupleIJNS0_6detail15normal_iteratorINS0_10device_ptrISA_EEEENS0_17counting_iteratorIlNS0_11use_defaultESP_SP_EEEEEEENSI_IJNSI_IJSA_lEEEST_EEESU_EEPSU_SU_lSC_EEJSV_SW_lSC_EEEvDpT0_)
        /*0458*/ 	.short	0x0380
        /*045a*/ 	.short	0x0029


	//----- nvinfo : EIATTR_SW_WAR
	.align		4
.L_214:
        /*045c*/ 	.byte	0x04, 0x36
        /*045e*/ 	.short	(.L_216 - .L_215)
.L_215:
        /*0460*/ 	.word	0x00000008
.L_216:


//--------------------- .nv.info._ZN6thrust24THRUST_300001_SM_1000_NS8cuda_cub4core6detail13_kernel_agentINS1_8__reduce11ReduceAgentIPN4cuda3std3__45tupleIJNSA_IJ9key_valuelEEESC_EEESE_SD_iNS1_9__extrema12arg_minmax_fISB_l17compare_key_valueEEEEJSE_SE_iSI_EEEvDpT0_ --------------------------
	.section	.nv.info._ZN6thrust24THRUST_300001_SM_1000_NS8cuda_cub4core6detail13_kernel_agentINS1_8__reduce11ReduceAgentIPN4cuda3std3__45tupleIJNSA_IJ9key_valuelEEESC_EEESE_SD_iNS1_9__extrema12arg_minmax_fISB_l17compare_key_valueEEEEJSE_SE_iSI_EEEvDpT0_,"",@"SHT_CUDA_INFO"
	.sectionflags	@""
	.align	4


	//----- nvinfo : EIATTR_CUDA_API_VERSION
	.align		4
        /*0000*/ 	.byte	0x04, 0x37
        /*0002*/ 	.short	(.L_218 - .L_217)
.L_217:
        /*0004*/ 	.word	0x00000082


	//----- nvinfo : EIATTR_KPARAM_INFO
	.align		4
.L_218:
        /*0008*/ 	.byte	0x04, 0x17
        /*000a*/ 	.short	(.L_220 - .L_219)
.L_219:
        /*000c*/ 	.word	0x00000000
        /*0010*/ 	.short	0x0003
        /*0012*/ 	.short	0x0014
        /*0014*/ 	.byte	0x00, 0xf0, 0x05, 0x00


	//----- nvinfo : EIATTR_KPARAM_INFO
	.align		4
.L_220:
        /*0018*/ 	.byte	0x04, 0x17
        /*001a*/ 	.short	(.L_222 - .L_221)
.L_221:
        /*001c*/ 	.word	0x00000000
        /*0020*/ 	.short	0x0002
        /*0022*/ 	.short	0x0010
        /*0024*/ 	.byte	0x00, 0xf0, 0x11, 0x00


	//----- nvinfo : EIATTR_KPARAM_INFO
	.align		4
.L_222:
        /*0028*/ 	.byte	0x04, 0x17
        /*002a*/ 	.short	(.L_224 - .L_223)
.L_223:
        /*002c*/ 	.word	0x00000000
        /*0030*/ 	.short	0x0001
        /*0032*/ 	.short	0x0008
        /*0034*/ 	.byte	0x00, 0xf5, 0x21, 0x00


	//----- nvinfo : EIATTR_KPARAM_INFO
	.align		4
.L_224:
        /*0038*/ 	.byte	0x04, 0x17
        /*003a*/ 	.short	(.L_226 - .L_225)
.L_225:
        /*003c*/ 	.word	0x00000000
        /*0040*/ 	.short	0x0000
        /*0042*/ 	.short	0x0000
        /*0044*/ 	.byte	0x00, 0xf5, 0x21, 0x00


	//----- nvinfo : EIATTR_SPARSE_MMA_MASK
	.align		4
.L_226:
        /*0048*/ 	.byte	0x03, 0x50
        /*004a*/ 	.short	0x0000


	//----- nvinfo : EIATTR_MAXREG_COUNT
	.align		4
        /*004c*/ 	.byte	0x03, 0x1b
        /*004e*/ 	.short	0x00ff


	//----- nvinfo : EIATTR_NUM_BARRIERS
	.align		4
        /*0050*/ 	.byte	0x02, 0x4c
        /*0052*/ 	.byte	0x01
	.zero		1


	//----- nvinfo : EIATTR_MERCURY_ISA_VERSION
	.align		4
        /*0054*/ 	.byte	0x03, 0x5f
        /*0056*/ 	.short	0x0101


	//----- nvinfo : EIATTR_COOP_GROUP_MASK_REGIDS
	.align		4
        /*0058*/ 	.byte	0x04, 0x29
        /*005a*/ 	.short	(.L_228 - .L_227)


	//   ....[0]....
.L_227:
        /*005c*/ 	.word	0xffffffff


	//   ....[1]....
        /*0060*/ 	.word	0xffffffff


	//   ....[2]....
        /*0064*/ 	.word	0xffffffff


	//   ....[3]....
        /*0068*/ 	.word	0xffffffff


	//   ....[4]....
        /*006c*/ 	.word	0xffffffff


	//   ....[5]....
        /*0070*/ 	.word	0xffffffff


	//   ....[6]....
        /*0074*/ 	.word	0xffffffff


	//   ....[7]....
        /*0078*/ 	.word	0xffffffff


	//   ....[8]....
        /*007c*/ 	.word	0xffffffff


	//   ....[9]....
        /*0080*/ 	.word	0xffffffff


	//   ....[10]....
        /*0084*/ 	.word	0xffffffff


	//   ....[11]....
        /*0088*/ 	.word	0xffffffff


	//   ....[12]....
        /*008c*/ 	.word	0xffffffff


	//   ....[13]....
        /*0090*/ 	.word	0xffffffff


	//   ....[14]....
        /*0094*/ 	.word	0xffffffff


	//   ....[15]....
        /*0098*/ 	.word	0xffffffff


	//   ....[16]....
        /*009c*/ 	.word	0xffffffff


	//   ....[17]....
        /*00a0*/ 	.word	0xffffffff


	//   ....[18]....
        /*00a4*/ 	.word	0xffffffff


	//   ....[19]....
        /*00a8*/ 	.word	0xffffffff


	//   ....[20]....
        /*00ac*/ 	.word	0xffffffff


	//   ....[21]....
        /*00b0*/ 	.word	0xffffffff


	//   ....[22]....
        /*00b4*/ 	.word	0xffffffff


	//   ....[23]....
        /*00b8*/ 	.word	0xffffffff


	//   ....[24]....
        /*00bc*/ 	.word	0xffffffff


	//   ....[25]....
        /*00c0*/ 	.word	0xffffffff


	//   ....[26]....
        /*00c4*/ 	.word	0xffffffff


	//   ....[27]....
        /*00c8*/ 	.word	0xffffffff


	//   ....[28]....
        /*00cc*/ 	.word	0xffffffff


	//   ....[29]....
        /*00d0*/ 	.word	0xffffffff


	//   ....[30]....
        /*00d4*/ 	.word	0xffffffff


	//   ....[31]....
        /*00d8*/ 	.word	0xffffffff


	//   ....[32]....
        /*00dc*/ 	.word	0xffffffff


	//   ....[33]....
        /*00e0*/ 	.word	0xffffffff


	//   ....[34]....
        /*00e4*/ 	.word	0xffffffff


	//   ....[35]....
        /*00e8*/ 	.word	0xffffffff


	//   ....[36]....
        /*00ec*/ 	.word	0xffffffff


	//   ....[37]....
        /*00f0*/ 	.word	0xffffffff


	//   ....[38]....
        /*00f4*/ 	.word	0xffffffff


	//   ....[39]....
        /*00f8*/ 	.word	0xffffffff


	//   ....[40]....
        /*00fc*/ 	.word	0xffffffff


	//   ....[41]....
        /*0100*/ 	.word	0xffffffff


	//   ....[42]....
        /*0104*/ 	.word	0xffffffff


	//   ....[43]....
        /*0108*/ 	.word	0xffffffff


	//   ....[44]....
        /*010c*/ 	.word	0xffffffff


	//   ....[45]....
        /*0110*/ 	.word	0xffffffff


	//   ....[46]....
        /*0114*/ 	.word	0xffffffff


	//   ....[47]....
        /*0118*/ 	.word	0xffffffff


	//   ....[48]....
        /*011c*/ 	.word	0xffffffff


	//   ....[49]....
        /*0120*/ 	.word	0xffffffff


	//   ....[50]....
        /*0124*/ 	.word	0xffffffff


	//   ....[51]....
        /*0128*/ 	.word	0xffffffff


	//   ....[52]....
        /*012c*/ 	.word	0xffffffff


	//   ....[53]....
        /*0130*/ 	.word	0xffffffff


	//   ....[54]....
        /*0134*/ 	.word	0xffffffff


	//   ....[55]....
        /*0138*/ 	.word	0xffffffff


	//   ....[56]....
        /*013c*/ 	.word	0xffffffff


	//   ....[57]....
        /*0140*/ 	.word	0xffffffff


	//   ....[58]....
        /*0144*/ 	.word	0xffffffff


	//   ....[59]....
        /*0148*/ 	.word	0xffffffff


	//   ....[60]....
        /*014c*/ 	.word	0xffffffff


	//   ....[61]....
        /*0150*/ 	.word	0xffffffff


	//   ....[62]....
        /*0154*/ 	.word	0xffffffff


	//   ....[63]....
        /*0158*/ 	.word	0xffffffff


	//   ....[64]....
        /*015c*/ 	.word	0xffffffff


	//   ....[65]....
        /*0160*/ 	.word	0xffffffff


	//   ....[66]....
        /*0164*/ 	.word	0xffffffff


	//   ....[67]....
        /*0168*/ 	.word	0xffffffff


	//   ....[68]....
        /*016c*/ 	.word	0xffffffff


	//   ....[69]....
        /*0170*/ 	.word	0xffffffff


	//   ....[70]....
        /*0174*/ 	.word	0xffffffff


	//   ....[71]....
        /*0178*/ 	.word	0xffffffff


	//   ....[72]....
        /*017c*/ 	.word	0xffffffff


	//   ....[73]....
        /*0180*/ 	.word	0xffffffff


	//   ....[74]....
        /*0184*/ 	.word	0xffffffff


	//   ....[75]....
        /*0188*/ 	.word	0xffffffff


	//   ....[76]....
        /*018c*/ 	.word	0xffffffff


	//   ....[77]....
        /*0190*/ 	.word	0xffffffff


	//   ....[78]....
        /*0194*/ 	.word	0xffffffff


	//   ....[79]....
        /*0198*/ 	.word	0xffffffff


	//   ....[80]....
        /*019c*/ 	.word	0xffffffff


	//   ....[81]....
        /*01a0*/ 	.word	0xffffffff


	//   ....[82]....
        /*01a4*/ 	.word	0xffffffff


	//   ....[83]....
        /*01a8*/ 	.word	0xffffffff


	//   ....[84]....
        /*01ac*/ 	.word	0xffffffff


	//   ....[85]....
        /*01b0*/ 	.word	0xffffffff


	//   ....[86]....
        /*01b4*/ 	.word	0xffffffff


	//   ....[87]....
        /*01b8*/ 	.word	0xffffffff


	//   ....[88]....
        /*01bc*/ 	.word	0xffffffff


	//   ....[89]....
        /*01c0*/ 	.word	0xffffffff


	//   ....[90]....
        /*01c4*/ 	.word	0xffffffff


	//   ....[91]....
        /*01c8*/ 	.word	0xffffffff


	//   ....[92]....
        /*01cc*/ 	.word	0xffffffff


	//   ....[93]....
        /*01d0*/ 	.word	0xffffffff


	//   ....[94]....
        /*01d4*/ 	.word	0xffffffff


	//   ....[95]....
        /*01d8*/ 	.word	0xffffffff


	//   ....[96]....
        /*01dc*/ 	.word	0xffffffff


	//   ....[97]....
        /*01e0*/ 	.word	0xffffffff


	//   ....[98]....
        /*01e4*/ 	.word	0xffffffff


	//   ....[99]....
        /*01e8*/ 	.word	0xffffffff


	//   ....[100]....
        /*01ec*/ 	.word	0xffffffff


	//   ....[101]....
        /*01f0*/ 	.word	0xffffffff


	//   ....[102]....
        /*01f4*/ 	.word	0xffffffff


	//   ....[103]....
        /*01f8*/ 	.word	0xffffffff


	//   ....[104]....
        /*01fc*/ 	.word	0xffffffff


	//   ....[105]....
        /*0200*/ 	.word	0xffffffff


	//   ....[106]....
        /*0204*/ 	.word	0xffffffff


	//   ....[107]....
        /*0208*/ 	.word	0xffffffff


	//   ....[108]....
        /*020c*/ 	.word	0xffffffff


	//   ....[109]....
        /*0210*/ 	.word	0xffffffff


	//   ....[110]....
        /*0214*/ 	.word	0xffffffff


	//   ....[111]....
        /*0218*/ 	.word	0xffffffff


	//   ....[112]....
        /*021c*/ 	.word	0xffffffff


	//   ....[113]....
        /*0220*/ 	.word	0xffffffff


	//   ....[114]....
        /*0224*/ 	.word	0xffffffff


	//   ....[115]....
        /*0228*/ 	.word	0xffffffff


	//   ....[116]....
        /*022c*/ 	.word	0xffffffff


	//   ....[117]....
        /*0230*/ 	.word	0xffffffff


	//   ....[118]....
        /*0234*/ 	.word	0xffffffff


	//   ....[119]....
        /*0238*/ 	.word	0xffffffff


	//----- nvinfo : EIATTR_COOP_GROUP_INSTR_OFFSETS
	.align		4
.L_228:
        /*023c*/ 	.byte	0x04, 0x28
        /*023e*/ 	.short	(.L_230 - .L_229)


	//   ....[0]....
.L_229:
        /*0240*/ 	.word	0x00001270


	//   ....[1]....
        /*0244*/ 	.word	0x000012a0


	//   ....[2]....
        /*0248*/ 	.word	0x000012d0


	//   ....[3]....
        /*024c*/ 	.word	0x00001300


	//   ....[4]....
        /*0250*/ 	.word	0x00001310


	//   ....[5]....
        /*0254*/ 	.word	0x00001320


	//   ....[6]....
        /*0258*/ 	.word	0x00001330


	//   ....[7]....
        /*025c*/ 	.word	0x00001350


	//   ....[8]....
        /*0260*/ 	.word	0x00001610


	//   ....[9]....
        /*0264*/ 	.word	0x00001640


	//   ....[10]....
        /*0268*/ 	.word	0x00001670


	//   ....[11]....
        /*026c*/ 	.word	0x00001690


	//   ....[12]....
        /*0270*/ 	.word	0x000016a0


	//   ....[13]....
        /*0274*/ 	.word	0x000016b0


	//   ....[14]....
        /*0278*/ 	.word	0x000016c0


	//   ....[15]....
        /*027c*/ 	.word	0x000016d0


	//   ....[16]....
        /*0280*/ 	.word	0x00001a50


	//   ....[17]....
        /*0284*/ 	.word	0x00001a80


	//   ....[18]....
        /*0288*/ 	.word	0x00001ab0


	//   ....[19]....
        /*028c*/ 	.word	0x00001ad0


	//   ....[20]....
        /*0290*/ 	.word	0x00001ae0


	//   ....[21]....
        /*0294*/ 	.word	0x00001af0


	//   ....[22]....
        /*0298*/ 	.word	0x00001b00


	//   ....[23]....
        /*029c*/ 	.word	0x00001b10


	//   ....[24]....
        /*02a0*/ 	.word	0x00001e90


	//   ....[25]....
        /*02a4*/ 	.word	0x00001ec0


	//   ....[26]....
        /*02a8*/ 	.word	0x00001ef0


	//   ....[27]....
        /*02ac*/ 	.word	0x00001f10


	//   ....[28]....
        /*02b0*/ 	.word	0x00001f20


	//   ....[29]....
        /*02b4*/ 	.word	0x00001f30


	//   ....[30]....
        /*02b8*/ 	.word	0x00001f40


	//   ....[31]....
        /*02bc*/ 	.word	0x00001f50


	//   ....[32]....
        /*02c0*/ 	.word	0x000022d0


	//   ....[33]....
        /*02c4*/ 	.word	0x00002300


	//   ....[34]....
        /*02c8*/ 	.word	0x00002330


	//   ....[35]....
        /*02cc*/ 	.word	0x00002350


	//   ....[36]....
        /*02d0*/ 	.word	0x00002360


	//   ....[37]....
        /*02d4*/ 	.word	0x00002370


	//   ....[38]....
        /*02d8*/ 	.word	0x00002380


	//   ....[39]....
        /*02dc*/ 	.word	0x00002390


	//   ....[40]....
        /*02e0*/ 	.word	0x00003d40


	//   ....[41]....
        /*02e4*/ 	.word	0x00003d50


	//   ....[42]....
        /*02e8*/ 	.word	0x00003d60


	//   ....[43]....
        /*02ec*/ 	.word	0x00003d80


	//   ....[44]....
        /*02f0*/ 	.word	0x00003d90


	//   ....[45]....
        /*02f4*/ 	.word	0x00003da0


	//   ....[46]....
        /*02f8*/ 	.word	0x00003db0


	//   ....[47]....
        /*02fc*/ 	.word	0x00003dc0


	//   ....[48]....
        /*0300*/ 	.word	0x00004120


	//   ....[49]....
        /*0304*/ 	.word	0x00004140


	//   ....[50]....
        /*0308*/ 	.word	0x00004150


	//   ....[51]....
        /*030c*/ 	.word	0x00004160


	//   ....[52]....
        /*0310*/ 	.word	0x00004170


	//   ....[53]....
        /*0314*/ 	.word	0x00004180


	//   ....[54]....
        /*0318*/ 	.word	0x00004190


	//   ....[55]....
        /*031c*/ 	.word	0x000041a0


	//   ....[56]....
        /*0320*/ 	.word	0x00004520


	//   ....[57]....
        /*0324*/ 	.word	0x00004560


	//   ....[58]....
        /*0328*/ 	.word	0x00004590


	//   ....[59]....
        /*032c*/ 	.word	0x000045b0


	//   ....[60]....
        /*0330*/ 	.word	0x000045c0


	//   ....[61]....
        /*0334*/ 	.word	0x000045d0


	//   ....[62]....
        /*0338*/ 	.word	0x000045e0


	//   ....[63]....
        /*033c*/ 	.word	0x000045f0


	//   ....[64]....
        /*0340*/ 	.word	0x00004970


	//   ....[65]....
        /*0344*/ 	.word	0x000049b0


	//   ....[66]....
        /*0348*/ 	.word	0x000049e0


	//   ....[67]....
        /*034c*/ 	.word	0x00004a00


	//   ....[68]....
        /*0350*/ 	.word	0x00004a10


	//   ....[69]....
        /*0354*/ 	.word	0x00004a20


	//   ....[70]....
        /*0358*/ 	.word	0x00004a30


	//   ....[71]....
        /*035c*/ 	.word	0x00004a40


	//   ....[72]....
        /*0360*/ 	.word	0x00004dc0


	//   ....[73]....
        /*0364*/ 	.word	0x00004e00


	//   ....[74]....
        /*0368*/ 	.word	0x00004e30


	//   ....[75]....
        /*036c*/ 	.word	0x00004e50


	//   ....[76]....
        /*0370*/ 	.word	0x00004e60


	//   ....[77]....
        /*0374*/ 	.word	0x00004e70


	//   ....[78]....
        /*0378*/ 	.word	0x00004e80


	//   ....[79]....
        /*037c*/ 	.word	0x00004e90


	//   ....[80]....
        /*0380*/ 	.word	0x000089a0


	//   ....[81]....
        /*0384*/ 	.word	0x000089d0


	//   ....[82]....
        /*0388*/ 	.word	0x000089f0


	//   ....[83]....
        /*038c*/ 	.word	0x00008a00


	//   ....[84]....
        /*0390*/ 	.word	0x00008a10


	//   ....[85]....
        /*0394*/ 	.word	0x00008a20


	//   ....[86]....
        /*0398*/ 	.word	0x00008a30


	//   ....[87]....
        /*039c*/ 	.word	0x00008a50


	//   ....[88]....
        /*03a0*/ 	.word	0x00008dd0


	//   ....[89]....
        /*03a4*/ 	.word	0x00008e00


	//   ....[90]....
        /*03a8*/ 	.word	0x00008e30


	//   ....[91]....
        /*03ac*/ 	.word	0x00008e50


	//   ....[92]....
        /*03b0*/ 	.word	0x00008e60


	//   ....[93]....
        /*03b4*/ 	.word	0x00008e70


	//   ....[94]....
        /*03b8*/ 	.word	0x00008e80


	//   ....[95]....
        /*03bc*/ 	.word	0x00008e90


	//   ....[96]....
        /*03c0*/ 	.word	0x00009210


	//   ....[97]....
        /*03c4*/ 	.word	0x00009250


	//   ....[98]....
        /*03c8*/ 	.word	0x00009280


	//   ....[99]....
        /*03cc*/ 	.word	0x00009290


	//   ....[100]....
        /*03d0*/ 	.word	0x000092a0


	//   ....[101]....
        /*03d4*/ 	.word	0x000092b0


	//   ....[102]....
        /*03d8*/ 	.word	0x000092c0


	//   ....[103]....
        /*03dc*/ 	.word	0x000092d0


	//   ....[104]....
        /*03e0*/ 	.word	0x00009650


	//   ....[105]....
        /*03e4*/ 	.word	0x00009680


	//   ....[106]....
        /*03e8*/ 	.word	0x000096b0


	//   ....[107]....
        /*03ec*/ 	.word	0x000096d0


	//   ....[108]....
        /*03f0*/ 	.word	0x000096e0


	//   ....[109]....
        /*03f4*/ 	.word	0x000096f0


	//   ....[110]....
        /*03f8*/ 	.word	0x00009700


	//   ....[111]....
        /*03fc*/ 	.word	0x00009710


	//   ....[112]....
        /*0400*/ 	.word	0x00009a90


	//   ....[113]....
        /*0404*/ 	.word	0x00009ac0


	//   ....[114]....
        /*0408*/ 	.word	0x00009af0


	//   ....[115]....
        /*040c*/ 	.word	0x00009b10


	//   ....[116]....
        /*0410*/ 	.word	0x00009b20


	//   ....[117]....
        /*0414*/ 	.word	0x00009b30


	//   ....[118]....
        /*0418*/ 	.word	0x00009b40


	//   ....[119]....
        /*041c*/ 	.word	0x00009b50


	//----- nvinfo : EIATTR_VRC_CTA_INIT_COUNT
	.align		4
.L_230:
        /*0420*/ 	.byte	0x02, 0x4a
	.zero		1
	.zero		1


	//----- nvinfo : EIATTR_EXIT_INSTR_OFFSETS
	.align		4
        /*0424*/ 	.byte	0x04, 0x1c
        /*0426*/ 	.short	(.L_232 - .L_231)


	//   ....[0]....
.L_231:
        /*0428*/ 	.word	0x00000030


	//   ....[1]....
        /*042c*/ 	.word	0x0000b3e0


	//   ....[2]....
        /*0430*/ 	.word	0x0000b480


	//----- nvinfo : EIATTR_MAX_THREADS
	.align		4
.L_232:
        /*0434*/ 	.byte	0x04, 0x05
        /*0436*/ 	.short	(.L_234 - .L_233)
.L_233:
        /*0438*/ 	.word	0x00000100
        /*043c*/ 	.word	0x00000001
        /*0440*/ 	.word	0x00000001


	//----- nvinfo : EIATTR_CRS_STACK_SIZE
	.align		4
.L_234:
        /*0444*/ 	.byte	0x04, 0x1e
        /*0446*/ 	.short	(.L_236 - .L_235)
.L_235:
        /*0448*/ 	.word	0x00000000


	//----- nvinfo : EIATTR_CBANK_PARAM_SIZE
	.align		4
.L_236:
        /*044c*/ 	.byte	0x03, 0x19
        /*044e*/ 	.short	0x0015


	//----- nvinfo : EIATTR_PARAM_CBANK
	.align		4
        /*0450*/ 	.byte	0x04, 0x0a
        /*0452*/ 	.short	(.L_238 - .L_237)
	.align		4
.L_237:
        /*0454*/ 	.word	index@(.nv.constant0._ZN6thrust24THRUST_300001_SM_1000_NS8cuda_cub4core6detail13_kernel_agentINS1_8__reduce11ReduceAgentIPN4cuda3std3__45tupleIJNSA_IJ9key_valuelEEESC_EEESE_SD_iNS1_9__extrema12arg_minmax_fISB_l17compare_key_valueEEEEJSE_SE_iSI_EEEvDpT0_)
        /*0458*/ 	.short	0x0380
        /*045a*/ 	.short	0x0015


	//----- nvinfo : EIATTR_SW_WAR
	.align		4
.L_238:
        /*045c*/ 	.byte	0x04, 0x36
        /*045e*/ 	.short	(.L_240 - .L_239)
.L_239:
        /*0460*/ 	.word	0x00000008
.L_240:


//--------------------- .nv.info._ZN6thrust24THRUST_300001_SM_1000_NS8cuda_cub4core6detail13_kernel_agentINS1_8__reduce11ReduceAgentINS0_18transform_iteratorINS1_9__extrema12arg_minmax_fI9key_valuel17compare_key_valueE15duplicate_tupleENS0_12zip_iteratorIN4cuda3std3__45tupleIJNS0_6detail15normal_iteratorINS0_10device_ptrISA_EEEENS0_17counting_iteratorIlNS0_11use_defaultESP_SP_EEEEEEENSI_IJNSI_IJSA_lEEEST_EEESU_EEPSU_SU_iSC_EEJSV_SW_iN3cub18CUB_300001_SM_100013GridEvenShareIiEENSZ_9GridQueueIjEESC_EEEvDpT0_ --------------------------
	.section	.nv.info._ZN6thrust24THRUST_300001_SM_1000_NS8cuda_cub4core6detail13_kernel_agentINS1_8__reduce11ReduceAgentINS0_18transform_iteratorINS1_9__extrema12arg_minmax_fI9key_valuel17compare_key_valueE15duplicate_tupleENS0_12zip_iteratorIN4cuda3std3__45tupleIJNS0_6detail15normal_iteratorINS0_10device_ptrISA_EEEENS0_17counting_iteratorIlNS0_11use_defaultESP_SP_EEEEEEENSI_IJNSI_IJSA_lEEEST_EEESU_EEPSU_SU_iSC_EEJSV_SW_iN3cub18CUB_300001_SM_100013GridEvenShareIiEENSZ_9GridQueueIjEESC_EEEvDpT0_,"",@"SHT_CUDA_INFO"
	.sectionflags	@""
	.align	4


	//----- nvinfo : EIATTR_CUDA_API_VERSION
	.align		4
        /*0000*/ 	.byte	0x04, 0x37
        /*0002*/ 	.short	(.L_242 - .L_241)
.L_241:
        /*0004*/ 	.word	0x00000082


	//----- nvinfo : EIATTR_KPARAM_INFO
	.align		4
.L_242:
        /*0008*/ 	.byte	0x04, 0x17
        /*000a*/ 	.short	(.L_244 - .L_243)
.L_243:
        /*000c*/ 	.word	0x00000000
        /*0010*/ 	.short	0x0005
        /*0012*/ 	.short	0x0058
        /*0014*/ 	.byte	0x00, 0xf0, 0x05, 0x00


	//----- nvinfo : EIATTR_KPARAM_INFO
	.align		4
.L_244:
        /*0018*/ 	.byte	0x04, 0x17
        /*001a*/ 	.short	(.L_246 - .L_245)
.L_245:
        /*001c*/ 	.word	0x00000000
        /*0020*/ 	.short	0x0004
        /*0022*/ 	.short	0x0050
        /*0024*/ 	.byte	0x00, 0xf0, 0x21, 0x00


	//----- nvinfo : EIATTR_KPARAM_INFO
	.align		4
.L_246:
        /*0028*/ 	.byte	0x04, 0x17
        /*002a*/ 	.short	(.L_248 - .L_247)
.L_247:
        /*002c*/ 	.word	0x00000000
        /*0030*/ 	.short	0x0003
        /*0032*/ 	.short	0x0024
        /*0034*/ 	.byte	0x00, 0xf0, 0xa1, 0x00


	//----- nvinfo : EIATTR_KPARAM_INFO
	.align		4
.L_248:
        /*0038*/ 	.byte	0x04, 0x17
        /*003a*/ 	.short	(.L_250 - .L_249)
.L_249:
        /*003c*/ 	.word	0x00000000
        /*0040*/ 	.short	0x0002
        /*0042*/ 	.short	0x0020
        /*0044*/ 	.byte	0x00, 0xf0, 0x11, 0x00


	//----- nvinfo : EIATTR_KPARAM_INFO
	.align		4
.L_250:
        /*0048*/ 	.byte	0x04, 0x17
        /*004a*/ 	.short	(.L_252 - .L_251)
.L_251:
        /*004c*/ 	.word	0x00000000
        /*0050*/ 	.short	0x0001
        /*0052*/ 	.short	0x0018
        /*0054*/ 	.byte	0x00, 0xf5, 0x21, 0x00


	//----- nvinfo : EIATTR_KPARAM_INFO
	.align		4
.L_252:
        /*0058*/ 	.byte	0x04, 0x17
        /*005a*/ 	.short	(.L_254 - .L_253)
.L_253:
        /*005c*/ 	.word	0x00000000
        /*0060*/ 	.short	0x0000
        /*0062*/ 	.short	0x0000
        /*0064*/ 	.byte	0x00, 0xf0, 0x61, 0x00


	//----- nvinfo : EIATTR_SPARSE_MMA_MASK
	.align		4
.L_254:
        /*0068*/ 	.byte	0x03, 0x50
        /*006a*/ 	.short	0x0000


	//----- nvinfo : EIATTR_MAXREG_COUNT
	.align		4
        /*006c*/ 	.byte	0x03, 0x1b
        /*006e*/ 	.short	0x00ff


	//----- nvinfo : EIATTR_NUM_BARRIERS
	.align		4
        /*0070*/ 	.byte	0x02, 0x4c
        /*0072*/ 	.byte	0x01
	.zero		1


	//----- nvinfo : EIATTR_MERCURY_ISA_VERSION
	.align		4
        /*0074*/ 	.byte	0x03, 0x5f
        /*0076*/ 	.short	0x0101


	//----- nvinfo : EIATTR_COOP_GROUP_MASK_REGIDS
	.align		4
        /*0078*/ 	.byte	0x04, 0x29
        /*007a*/ 	.short	(.L_256 - .L_255)


	//   ....[0]....
.L_255:
        /*007c*/ 	.word	0xffffffff


	//   ....[1]....
        /*0080*/ 	.word	0xffffffff


	//   ....[2]....
        /*0084*/ 	.word	0xffffffff


	//   ....[3]....
        /*0088*/ 	.word	0xffffffff


	//   ....[4]....
        /*008c*/ 	.word	0xffffffff


	//   ....[5]....
        /*0090*/ 	.word	0xffffffff


	//   ....[6]....
        /*0094*/ 	.word	0xffffffff


	//   ....[7]....
        /*0098*/ 	.word	0xffffffff


	//   ....[8]....
        /*009c*/ 	.word	0xffffffff


	//   ....[9]....
        /*00a0*/ 	.word	0xffffffff


	//   ....[10]....
        /*00a4*/ 	.word	0xffffffff


	//   ....[11]....
        /*00a8*/ 	.word	0xffffffff


	//   ....[12]....
        /*00ac*/ 	.word	0xffffffff


	//   ....[13]....
        /*00b0*/ 	.word	0xffffffff


	//   ....[14]....
        /*00b4*/ 	.word	0xffffffff


	//   ....[15]....
        /*00b8*/ 	.word	0xffffffff


	//   ....[16]....
        /*00bc*/ 	.word	0xffffffff


	//   ....[17]....
        /*00c0*/ 	.word	0xffffffff


	//   ....[18]....
        /*00c4*/ 	.word	0xffffffff


	//   ....[19]....
        /*00c8*/ 	.word	0xffffffff


	//   ....[20]....
        /*00cc*/ 	.word	0xffffffff


	//   ....[21]....
        /*00d0*/ 	.word	0xffffffff


	//   ....[22]....
        /*00d4*/ 	.word	0xffffffff


	//   ....[23]....
        /*00d8*/ 	.word	0xffffffff


	//   ....[24]....
        /*00dc*/ 	.word	0xffffffff


	//   ....[25]....
        /*00e0*/ 	.word	0xffffffff


	//   ....[26]....
        /*00e4*/ 	.word	0xffffffff


	//   ....[27]....
        /*00e8*/ 	.word	0xffffffff


	//   ....[28]....
        /*00ec*/ 	.word	0xffffffff


	//   ....[29]....
        /*00f0*/ 	.word	0xffffffff


	//   ....[30]....
        /*00f4*/ 	.word	0xffffffff


	//   ....[31]....
        /*00f8*/ 	.word	0xffffffff


	//   ....[32]....
        /*00fc*/ 	.word	0xffffffff


	//   ....[33]....
        /*0100*/ 	.word	0xffffffff


	//   ....[34]....
        /*0104*/ 	.word	0xffffffff


	//   ....[35]....
        /*0108*/ 	.word	0xffffffff


	//   ....[36]....
        /*010c*/ 	.word	0xffffffff


	//   ....[37]....
        /*0110*/ 	.word	0xffffffff


	//   ....[38]....
        /*0114*/ 	.word	0xffffffff


	//   ....[39]....
        /*0118*/ 	.word	0xffffffff


	//   ....[40]....
        /*011c*/ 	.word	0xffffffff


	//   ....[41]....
        /*0120*/ 	.word	0xffffffff


	//   ....[42]....
        /*0124*/ 	.word	0xffffffff


	//   ....[43]....
        /*0128*/ 	.word	0xffffffff


	//   ....[44]....
        /*012c*/ 	.word	0xffffffff


	//   ....[45]....
        /*0130*/ 	.word	0xffffffff


	//   ....[46]....
        /*0134*/ 	.word	0xffffffff


	//   ....[47]....
        /*0138*/ 	.word	0xffffffff


	//   ....[48]....
        /*013c*/ 	.word	0xffffffff


	//   ....[49]....
        /*0140*/ 	.word	0xffffffff


	//   ....[50]....
        /*0144*/ 	.word	0xffffffff


	//   ....[51]....
        /*0148*/ 	.word	0xffffffff


	//   ....[52]....
        /*014c*/ 	.word	0xffffffff


	//   ....[53]....
        /*0150*/ 	.word	0xffffffff


	//   ....[54]....
        /*0154*/ 	.word	0xffffffff


	//   ....[55]....
        /*0158*/ 	.word	0xffffffff


	//   ....[56]....
        /*015c*/ 	.word	0xffffffff


	//   ....[57]....
        /*0160*/ 	.word	0xffffffff


	//   ....[58]....
        /*0164*/ 	.word	0xffffffff


	//   ....[59]....
        /*0168*/ 	.word	0xffffffff


	//   ....[60]....
        /*016c*/ 	.word	0xffffffff


	//   ....[61]....
        /*0170*/ 	.word	0xffffffff


	//   ....[62]....
        /*0174*/ 	.word	0xffffffff


	//   ....[63]....
        /*0178*/ 	.word	0xffffffff


	//   ....[64]....
        /*017c*/ 	.word	0xffffffff


	//   ....[65]....
        /*0180*/ 	.word	0xffffffff


	//   ....[66]....
        /*0184*/ 	.word	0xffffffff


	//   ....[67]....
        /*0188*/ 	.word	0xffffffff


	//   ....[68]....
        /*018c*/ 	.word	0xffffffff


	//   ....[69]....
        /*0190*/ 	.word	0xffffffff


	//   ....[70]....
        /*0194*/ 	.word	0xffffffff


	//   ....[71]....
        /*0198*/ 	.word	0xffffffff


	//   ....[72]....
        /*019c*/ 	.word	0xffffffff


	//   ....[73]....
        /*01a0*/ 	.word	0xffffffff


	//   ....[74]....
        /*01a4*/ 	.word	0xffffffff


	//   ....[75]....
        /*01a8*/ 	.word	0xffffffff


	//   ....[76]....
        /*01ac*/ 	.word	0xffffffff


	//   ....[77]....
        /*01b0*/ 	.word	0xffffffff


	//   ....[78]....
        /*01b4*/ 	.word	0xffffffff


	//   ....[79]....
        /*01b8*/ 	.word	0xffffffff


	//   ....[80]....
        /*01bc*/ 	.word	0xffffffff


	//   ....[81]....
        /*01c0*/ 	.word	0xffffffff


	//   ....[82]....
        /*01c4*/ 	.word	0xffffffff


	//   ....[83]....
        /*01c8*/ 	.word	0xffffffff


	//   ....[84]....
        /*01cc*/ 	.word	0xffffffff


	//   ....[85]....
        /*01d0*/ 	.word	0xffffffff


	//   ....[86]....
        /*01d4*/ 	.word	0xffffffff


	//   ....[87]....
        /*01d8*/ 	.word	0xffffffff


	//   ....[88]....
        /*01dc*/ 	.word	0xffffffff


	//   ....[89]....
        /*01e0*/ 	.word	0xffffffff


	//   ....[90]....
        /*01e4*/ 	.word	0xffffffff


	//   ....[91]....
        /*01e8*/ 	.word	0xffffffff


	//   ....[92]....
        /*01ec*/ 	.word	0xffffffff


	//   ....[93]....
        /*01f0*/ 	.word	0xffffffff


	//   ....[94]....
        /*01f4*/ 	.word	0xffffffff


	//   ....[95]....
        /*01f8*/ 	.word	0xffffffff


	//   ....[96]....
        /*01fc*/ 	.word	0xffffffff


	//   ....[97]....
        /*0200*/ 	.word	0xffffffff


	//   ....[98]....
        /*0204*/ 	.word	0xffffffff


	//   ....[99]....
        /*0208*/ 	.word	0xffffffff


	//   ....[100]....
        /*020c*/ 	.word	0xffffffff


	//   ....[101]....
        /*0210*/ 	.word	0xffffffff


	//   ....[102]....
        /*0214*/ 	.word	0xffffffff


	//   ....[103]....
        /*0218*/ 	.word	0xffffffff


	//   ....[104]....
        /*021c*/ 	.word	0xffffffff


	//   ....[105]....
        /*0220*/ 	.word	0xffffffff


	//   ....[106]....
        /*0224*/ 	.word	0xffffffff


	//   ....[107]....
        /*0228*/ 	.word	0xffffffff


	//   ....[108]....
        /*022c*/ 	.word	0xffffffff


	//   ....[109]....
        /*0230*/ 	.word	0xffffffff


	//   ....[110]....
        /*0234*/ 	.word	0xffffffff


	//   ....[111]....
        /*0238*/ 	.word	0xffffffff


	//   ....[112]....
        /*023c*/ 	.word	0xffffffff


	//   ....[113]....
        /*0240*/ 	.word	0xffffffff


	//   ....[114]....
        /*0244*/ 	.word	0xffffffff


	//   ....[115]....
        /*0248*/ 	.word	0xffffffff


	//   ....[116]....
        /*024c*/ 	.word	0xffffffff


	//   ....[117]....
        /*0250*/ 	.word	0xffffffff


	//   ....[118]....
        /*0254*/ 	.word	0xffffffff


	//   ....[119]....
        /*0258*/ 	.word	0xffffffff


	//----- nvinfo : EIATTR_COOP_GROUP_INSTR_OFFSETS
	.align		4
.L_256:
        /*025c*/ 	.byte	0x04, 0x28
        /*025e*/ 	.short	(.L_258 - .L_257)


	//   ....[0]....
.L_257:
        /*0260*/ 	.word	0x00001410


	//   ....[1]....
        /*0264*/ 	.word	0x00001440


	//   ....[2]....
        /*0268*/ 	.word	0x00001470


	//   ....[3]....
        /*026c*/ 	.word	0x000014a0


	//   ....[4]....
        /*0270*/ 	.word	0x000014b0


	//   ....[5]....
        /*0274*/ 	.word	0x000014c0


	//   ....[6]....
        /*0278*/ 	.word	0x000014d0


	//   ....[7]....
        /*027c*/ 	.word	0x000014f0


	//   ....[8]....
        /*0280*/ 	.word	0x000017b0


	//   ....[9]....
        /*0284*/ 	.word	0x000017e0


	//   ....[10]....
        /*0288*/ 	.word	0x00001810


	//   ....[11]....
        /*028c*/ 	.word	0x00001830


	//   ....[12]....
        /*0290*/ 	.word	0x00001840


	//   ....[13]....
        /*0294*/ 	.word	0x00001850


	//   ....[14]....
        /*0298*/ 	.word	0x00001860


	//   ....[15]....
        /*029c*/ 	.word	0x00001870


	//   ....[16]....
        /*02a0*/ 	.word	0x00001bf0


	//   ....[17]....
        /*02a4*/ 	.word	0x00001c20


	//   ....[18]....
        /*02a8*/ 	.word	0x00001c50


	//   ....[19]....
        /*02ac*/ 	.word	0x00001c70


	//   ....[20]....
        /*02b0*/ 	.word	0x00001c80


	//   ....[21]....
        /*02b4*/ 	.word	0x00001c90


	//   ....[22]....
        /*02b8*/ 	.word	0x00001ca0


	//   ....[23]....
        /*02bc*/ 	.word	0x00001cb0


	//   ....[24]....
        /*02c0*/ 	.word	0x00002030


	//   ....[25]....
        /*02c4*/ 	.word	0x00002060


	//   ....[26]....
        /*02c8*/ 	.word	0x00002090


	//   ....[27]....
        /*02cc*/ 	.word	0x000020b0


	//   ....[28]....
        /*02d0*/ 	.word	0x000020c0


	//   ....[29]....
        /*02d4*/ 	.word	0x000020d0


	//   ....[30]....
        /*02d8*/ 	.word	0x000020e0


	//   ....[31]....
        /*02dc*/ 	.word	0x000020f0


	//   ....[32]....
        /*02e0*/ 	.word	0x00002470


	//   ....[33]....
        /*02e4*/ 	.word	0x000024a0


	//   ....[34]....
        /*02e8*/ 	.word	0x000024d0


	//   ....[35]....
        /*02ec*/ 	.word	0x000024f0


	//   ....[36]....
        /*02f0*/ 	.word	0x00002500


	//   ....[37]....
        /*02f4*/ 	.word	0x00002510


	//   ....[38]....
        /*02f8*/ 	.word	0x00002520


	//   ....[39]....
        /*02fc*/ 	.word	0x00002530


	//   ....[40]....
        /*0300*/ 	.word	0x00003ee0


	//   ....[41]....
        /*0304*/ 	.word	0x00003f10


	//   ....[42]....
        /*0308*/ 	.word	0x00003f20


	//   ....[43]....
        /*030c*/ 	.word	0x00003f40


	//   ....[44]....
        /*0310*/ 	.word	0x00003f50


	//   ....[45]....
        /*0314*/ 	.word	0x00003f60


	//   ....[46]....
        /*0318*/ 	.word	0x00003f70


	//   ....[47]....
        /*031c*/ 	.word	0x00003f80


	//   ....[48]....
        /*0320*/ 	.word	0x00004240


	//   ....[49]....
        /*0324*/ 	.word	0x00004280


	//   ....[50]....
        /*0328*/ 	.word	0x000042b0


	//   ....[51]....
        /*032c*/ 	.word	0x000042d0


	//   ....[52]....
        /*0330*/ 	.word	0x000042e0


	//   ....[53]....
        /*0334*/ 	.word	0x000042f0


	//   ....[54]....
        /*0338*/ 	.word	0x00004300


	//   ....[55]....
        /*033c*/ 	.word	0x00004310


	//   ....[56]....
        /*0340*/ 	.word	0x00004690


	//   ....[57]....
        /*0344*/ 	.word	0x000046d0


	//   ....[58]....
        /*0348*/ 	.word	0x00004700


	//   ....[59]....
        /*034c*/ 	.word	0x00004720


	//   ....[60]....
        /*0350*/ 	.word	0x00004730


	//   ....[61]....
        /*0354*/ 	.word	0x00004740


	//   ....[62]....
        /*0358*/ 	.word	0x00004750


	//   ....[63]....
        /*035c*/ 	.word	0x00004760


	//   ....[64]....
        /*0360*/ 	.word	0x00004ae0


	//   ....[65]....
        /*0364*/ 	.word	0x00004b20


	//   ....[66]....
        /*0368*/ 	.word	0x00004b50


	//   ....[67]....
        /*036c*/ 	.word	0x00004b70


	//   ....[68]....
        /*0370*/ 	.word	0x00004b80


	//   ....[69]....
        /*0374*/ 	.word	0x00004b90


	//   ....[70]....
        /*0378*/ 	.word	0x00004ba0


	//   ....[71]....
        /*037c*/ 	.word	0x00004bb0


	//   ....[72]....
        /*0380*/ 	.word	0x00004f30


	//   ....[73]....
        /*0384*/ 	.word	0x00004f80


	//   ....[74]....
        /*0388*/ 	.word	0x00004fb0


	//   ....[75]....
        /*038c*/ 	.word	0x00004fc0


	//   ....[76]....
        /*0390*/ 	.word	0x00004fd0


	//   ....[77]....
        /*0394*/ 	.word	0x00004fe0


	//   ....[78]....
        /*0398*/ 	.word	0x00004ff0


	//   ....[79]....
        /*039c*/ 	.word	0x00005000


	//   ....[80]....
        /*03a0*/ 	.word	0x00008d40


	//   ....[81]....
        /*03a4*/ 	.word	0x00008d70


	//   ....[82]....
        /*03a8*/ 	.word	0x00008d90


	//   ....[83]....
        /*03ac*/ 	.word	0x00008da0


	//   ....[84]....
        /*03b0*/ 	.word	0x00008db0


	//   ....[85]....
        /*03b4*/ 	.word	0x00008dc0


	//   ....[86]....
        /*03b8*/ 	.word	0x00008dd0


	//   ....[87]....
        /*03bc*/ 	.word	0x00008df0


	//   ....[88]....
        /*03c0*/ 	.word	0x00009170


	//   ....[89]....
        /*03c4*/ 	.word	0x000091a0


	//   ....[90]....
        /*03c8*/ 	.word	0x000091d0


	//   ....[91]....
        /*03cc*/ 	.word	0x000091f0


	//   ....[92]....
        /*03d0*/ 	.word	0x00009200


	//   ....[93]....
        /*03d4*/ 	.word	0x00009210


	//   ....[94]....
        /*03d8*/ 	.word	0x00009220


	//   ....[95]....
        /*03dc*/ 	.word	0x00009230


	//   ....[96]....
        /*03e0*/ 	.word	0x000095b0


	//   ....[97]....
        /*03e4*/ 	.word	0x000095e0


	//   ....[98]....
        /*03e8*/ 	.word	0x00009610


	//   ....[99]....
        /*03ec*/ 	.word	0x00009630


	//   ....[100]....
        /*03f0*/ 	.word	0x00009640


	//   ....[101]....
        /*03f4*/ 	.word	0x00009650


	//   ....[102]....
        /*03f8*/ 	.word	0x00009660


	//   ....[103]....
        /*03fc*/ 	.word	0x00009670


	//   ....[104]....
        /*0400*/ 	.word	0x000099f0


	//   ....[105]....
        /*0404*/ 	.word	0x00009a20


	//   ....[106]....
        /*0408*/ 	.word	0x00009a50


	//   ....[107]....
        /*040c*/ 	.word	0x00009a70


	//   ....[108]....
        /*0410*/ 	.word	0x00009a80


	//   ....[109]....
        /*0414*/ 	.word	0x00009a90


	//   ....[110]....
        /*0418*/ 	.word	0x00009aa0


	//   ....[111]....
        /*041c*/ 	.word	0x00009ab0


	//   ....[112]....
        /*0420*/ 	.word	0x00009e30


	//   ....[113]....
        /*0424*/ 	.word	0x00009e60


	//   ....[114]....
        /*0428*/ 	.word	0x00009e90


	//   ....[115]....
        /*042c*/ 	.word	0x00009eb0


	//   ....[116]....
        /*0430*/ 	.word	0x00009ec0


	//   ....[117]....
        /*0434*/ 	.word	0x00009ed0


	//   ....[118]....
        /*0438*/ 	.word	0x00009ee0


	//   ....[119]....
        /*043c*/ 	.word	0x00009ef0


	//----- nvinfo : EIATTR_VRC_CTA_INIT_COUNT
	.align		4
.L_258:
        /*0440*/ 	.byte	0x02, 0x4a
	.zero		1
	.zero		1


	//----- nvinfo : EIATTR_EXIT_INSTR_OFFSETS
	.align		4
        /*0444*/ 	.byte	0x04, 0x1c
        /*0446*/ 	.short	(.L_260 - .L_259)


	//   ....[0]....
.L_259:
        /*0448*/ 	.word	0x0000b780


	//   ....[1]....
        /*044c*/ 	.word	0x0000b8d0


	//----- nvinfo : EIATTR_MAX_THREADS
	.align		4
.L_260:
        /*0450*/ 	.byte	0x04, 0x05
        /*0452*/ 	.short	(.L_262 - .L_261)
.L_261:
        /*0454*/ 	.word	0x00000100
        /*0458*/ 	.word	0x00000001
        /*045c*/ 	.word	0x00000001


	//----- nvinfo : EIATTR_CRS_STACK_SIZE
	.align		4
.L_262:
        /*0460*/ 	.byte	0x04, 0x1e
        /*0462*/ 	.short	(.L_264 - .L_263)
.L_263:
        /*0464*/ 	.word	0x00000000


	//----- nvinfo : EIATTR_CBANK_PARAM_SIZE
	.align		4
.L_264:
        /*0468*/ 	.byte	0x03, 0x19
        /*046a*/ 	.short	0x0059


	//----- nvinfo : EIATTR_PARAM_CBANK
	.align		4
        /*046c*/ 	.byte	0x04, 0x0a
        /*046e*/ 	.short	(.L_266 - .L_265)
	.align		4
.L_265:
        /*0470*/ 	.word	index@(.nv.constant0._ZN6thrust24THRUST_300001_SM_1000_NS8cuda_cub4core6detail13_kernel_agentINS1_8__reduce11ReduceAgentINS0_18transform_iteratorINS1_9__extrema12arg_minmax_fI9key_valuel17compare_key_valueE15duplicate_tupleENS0_12zip_iteratorIN4cuda3std3__45tupleIJNS0_6detail15normal_iteratorINS0_10device_ptrISA_EEEENS0_17counting_iteratorIlNS0_11use_defaultESP_SP_EEEEEEENSI_IJNSI_IJSA_lEEEST_EEESU_EEPSU_SU_iSC_EEJSV_SW_iN3cub18CUB_300001_SM_100013GridEvenShareIiEENSZ_9GridQueueIjEESC_EEEvDpT0_)
        /*0474*/ 	.short	0x0380
        /*0476*/ 	.short	0x0059


	//----- nvinfo : EIATTR_SW_WAR
	.align		4
.L_266:
        /*0478*/ 	.byte	0x04, 0x36
        /*047a*/ 	.short	(.L_268 - .L_267)
.L_267:
        /*047c*/ 	.word	0x00000008
.L_268:


//--------------------- .nv.info._ZN6thrust24THRUST_300001_SM_1000_NS8cuda_cub4core6detail13_kernel_agentINS1_8__reduce11ReduceAgentINS0_18transform_iteratorINS1_9__extrema12arg_minmax_fI9key_valuel17compare_key_valueE15duplicate_tupleENS0_12zip_iteratorIN4cuda3std3__45tupleIJNS0_6detail15normal_iteratorINS0_10device_ptrISA_EEEENS0_17counting_iteratorIlNS0_11use_defaultESP_SP_EEEEEEENSI_IJNSI_IJSA_lEEEST_EEESU_EEPSU_SU_iSC_EEJSV_SW_iSC_EEEvDpT0_ --------------------------
	.section	.nv.info._ZN6thrust24THRUST_300001_SM_1000_NS8cuda_cub4core6detail13_kernel_agentINS1_8__reduce11ReduceAgentINS0_18transform_iteratorINS1_9__extrema12arg_minmax_fI9key_valuel17compare_key_valueE15duplicate_tupleENS0_12zip_iteratorIN4cuda3std3__45tupleIJNS0_6detail15normal_iteratorINS0_10device_ptrISA_EEEENS0_17counting_iteratorIlNS0_11use_defaultESP_SP_EEEEEEENSI_IJNSI_IJSA_lEEEST_EEESU_EEPSU_SU_iSC_EEJSV_SW_iSC_EEEvDpT0_,"",@"SHT_CUDA_INFO"
	.sectionflags	@""
	.align	4


	//----- nvinfo : EIATTR_CUDA_API_VERSION
	.align		4
        /*0000*/ 	.byte	0x04, 0x37
        /*0002*/ 	.short	(.L_270 - .L_269)
.L_269:
        /*0004*/ 	.word	0x00000082


	//----- nvinfo : EIATTR_KPARAM_INFO
	.align		4
.L_270:
        /*0008*/ 	.byte	0x04, 0x17
        /*000a*/ 	.short	(.L_272 - .L_271)
.L_271:
        /*000c*/ 	.word	0x00000000
        /*0010*/ 	.short	0x0003
        /*0012*/ 	.short	0x0024
        /*0014*/ 	.byte	0x00, 0xf0, 0x05, 0x00


	//----- nvinfo : EIATTR_KPARAM_INFO
	.align		4
.L_272:
        /*0018*/ 	.byte	0x04, 0x17
        /*001a*/ 	.short	(.L_274 - .L_273)
.L_273:
        /*001c*/ 	.word	0x00000000
        /*0020*/ 	.short	0x0002
        /*0022*/ 	.short	0x0020
        /*0024*/ 	.byte	0x00, 0xf0, 0x11, 0x00


	//----- nvinfo : EIATTR_KPARAM_INFO
	.align		4
.L_274:
        /*0028*/ 	.byte	0x04, 0x17
        /*002a*/ 	.short	(.L_276 - .L_275)
.L_275:
        /*002c*/ 	.word	0x00000000
        /*0030*/ 	.short	0x0001
        /*0032*/ 	.short	0x0018
        /*0034*/ 	.byte	0x00, 0xf5, 0x21, 0x00


	//----- nvinfo : EIATTR_KPARAM_INFO
	.align		4
.L_276:
        /*0038*/ 	.byte	0x04, 0x17
        /*003a*/ 	.short	(.L_278 - .L_277)
.L_277:
        /*003c*/ 	.word	0x00000000
        /*0040*/ 	.short	0x0000
        /*0042*/ 	.short	0x0000
        /*0044*/ 	.byte	0x00, 0xf0, 0x61, 0x00


	//----- nvinfo : EIATTR_SPARSE_MMA_MASK
	.align		4
.L_278:
        /*0048*/ 	.byte	0x03, 0x50
        /*004a*/ 	.short	0x0000


	//----- nvinfo : EIATTR_MAXREG_COUNT
	.align		4
        /*004c*/ 	.byte	0x03, 0x1b
        /*004e*/ 	.short	0x00ff


	//----- nvinfo : EIATTR_NUM_BARRIERS
	.align		4
        /*0050*/ 	.byte	0x02, 0x4c
        /*0052*/ 	.byte	0x01
	.zero		1


	//----- nvinfo : EIATTR_MERCURY_ISA_VERSION
	.align		4
        /*0054*/ 	.byte	0x03, 0x5f
        /*0056*/ 	.short	0x0101


	//----- nvinfo : EIATTR_COOP_GROUP_MASK_REGIDS
	.align		4
        /*0058*/ 	.byte	0x04, 0x29
        /*005a*/ 	.short	(.L_280 - .L_279)


	//   ....[0]....
.L_279:
        /*005c*/ 	.word	0xffffffff


	//   ....[1]....
        /*0060*/ 	.word	0xffffffff


	//   ....[2]....
        /*0064*/ 	.word	0xffffffff


	//   ....[3]....
        /*0068*/ 	.word	0xffffffff


	//   ....[4]....
        /*006c*/ 	.word	0xffffffff


	//   ....[5]....
        /*0070*/ 	.word	0xffffffff


	//   ....[6]....
        /*0074*/ 	.word	0xffffffff


	//   ....[7]....
        /*0078*/ 	.word	0xffffffff


	//   ....[8]....
        /*007c*/ 	.word	0xffffffff


	//   ....[9]....
        /*0080*/ 	.word	0xffffffff


	//   ....[10]....
        /*0084*/ 	.word	0xffffffff


	//   ....[11]....
        /*0088*/ 	.word	0xffffffff


	//   ....[12]....
        /*008c*/ 	.word	0xffffffff


	//   ....[13]....
        /*0090*/ 	.word	0xffffffff


	//   ....[14]....
        /*0094*/ 	.word	0xffffffff


	//   ....[15]....
        /*0098*/ 	.word	0xffffffff


	//   ....[16]....
        /*009c*/ 	.word	0xffffffff


	//   ....[17]....
        /*00a0*/ 	.word	0xffffffff


	//   ....[18]....
        /*00a4*/ 	.word	0xffffffff


	//   ....[19]....
        /*00a8*/ 	.word	0xffffffff


	//   ....[20]....
        /*00ac*/ 	.word	0xffffffff


	//   ....[21]....
        /*00b0*/ 	.word	0xffffffff


	//   ....[22]....
        /*00b4*/ 	.word	0xffffffff


	//   ....[23]....
        /*00b8*/ 	.word	0xffffffff


	//   ....[24]....
        /*00bc*/ 	.word	0xffffffff


	//   ....[25]....
        /*00c0*/ 	.word	0xffffffff


	//   ....[26]....
        /*00c4*/ 	.word	0xffffffff


	//   ....[27]....
        /*00c8*/ 	.word	0xffffffff


	//   ....[28]....
        /*00cc*/ 	.word	0xffffffff


	//   ....[29]....
        /*00d0*/ 	.word	0xffffffff


	//   ....[30]....
        /*00d4*/ 	.word	0xffffffff


	//   ....[31]....
        /*00d8*/ 	.word	0xffffffff


	//   ....[32]....
        /*00dc*/ 	.word	0xffffffff


	//   ....[33]....
        /*00e0*/ 	.word	0xffffffff


	//   ....[34]....
        /*00e4*/ 	.word	0xffffffff


	//   ....[35]....
        /*00e8*/ 	.word	0xffffffff


	//   ....[36]....
        /*00ec*/ 	.word	0xffffffff


	//   ....[37]....
        /*00f0*/ 	.word	0xffffffff


	//   ....[38]....
        /*00f4*/ 	.word	0xffffffff


	//   ....[39]....
        /*00f8*/ 	.word	0xffffffff


	//   ....[40]....
        /*00fc*/ 	.word	0xffffffff


	//   ....[41]....
        /*0100*/ 	.word	0xffffffff


	//   ....[42]....
        /*0104*/ 	.word	0xffffffff


	//   ....[43]....
        /*0108*/ 	.word	0xffffffff


	//   ....[44]....
        /*010c*/ 	.word	0xffffffff


	//   ....[45]....
        /*0110*/ 	.word	0xffffffff


	//   ....[46]....
        /*0114*/ 	.word	0xffffffff


	//   ....[47]....
        /*0118*/ 	.word	0xffffffff


	//   ....[48]....
        /*011c*/ 	.word	0xffffffff


	//   ....[49]....
        /*0120*/ 	.word	0xffffffff


	//   ....[50]....
        /*0124*/ 	.word	0xffffffff


	//   ....[51]....
        /*0128*/ 	.word	0xffffffff


	//   ....[52]....
        /*012c*/ 	.word	0xffffffff


	//   ....[53]....
        /*0130*/ 	.word	0xffffffff


	//   ....[54]....
        /*0134*/ 	.word	0xffffffff


	//   ....[55]....
        /*0138*/ 	.word	0xffffffff


	//   ....[56]....
        /*013c*/ 	.word	0xffffffff


	//   ....[57]....
        /*0140*/ 	.word	0xffffffff


	//   ....[58]....
        /*0144*/ 	.word	0xffffffff


	//   ....[59]....
        /*0148*/ 	.word	0xffffffff


	//   ....[60]....
        /*014c*/ 	.word	0xffffffff


	//   ....[61]....
        /*0150*/ 	.word	0xffffffff


	//   ....[62]....
        /*0154*/ 	.word	0xffffffff


	//   ....[63]....
        /*0158*/ 	.word	0xffffffff


	//   ....[64]....
        /*015c*/ 	.word	0xffffffff


	//   ....[65]....
        /*0160*/ 	.word	0xffffffff


	//   ....[66]....
        /*0164*/ 	.word	0xffffffff


	//   ....[67]....
        /*0168*/ 	.word	0xffffffff


	//   ....[68]....
        /*016c*/ 	.word	0xffffffff


	//   ....[69]....
        /*0170*/ 	.word	0xffffffff


	//   ....[70]....
        /*0174*/ 	.word	0xffffffff


	//   ....[71]....
        /*0178*/ 	.word	0xffffffff


	//   ....[72]....
        /*017c*/ 	.word	0xffffffff


	//   ....[73]....
        /*0180*/ 	.word	0xffffffff


	//   ....[74]....
        /*0184*/ 	.word	0xffffffff


	//   ....[75]....
        /*0188*/ 	.word	0xffffffff


	//   ....[76]....
        /*018c*/ 	.word	0xffffffff


	//   ....[77]....
        /*0190*/ 	.word	0xffffffff


	//   ....[78]....
        /*0194*/ 	.word	0xffffffff


	//   ....[79]....
        /*0198*/ 	.word	0xffffffff


	//   ....[80]....
        /*019c*/ 	.word	0xffffffff


	//   ....[81]....
        /*01a0*/ 	.word	0xffffffff


	//   ....[82]....
        /*01a4*/ 	.word	0xffffffff


	//   ....[83]....
        /*01a8*/ 	.word	0xffffffff


	//   ....[84]....
        /*01ac*/ 	.word	0xffffffff


	//   ....[85]....
        /*01b0*/ 	.word	0xffffffff


	//   ....[86]....
        /*01b4*/ 	.word	0xffffffff


	//   ....[87]....
        /*01b8*/ 	.word	0xffffffff


	//   ....[88]....
        /*01bc*/ 	.word	0xffffffff


	//   ....[89]....
        /*01c0*/ 	.word	0xffffffff


	//   ....[90]....
        /*01c4*/ 	.word	0xffffffff


	//   ....[91]....
        /*01c8*/ 	.word	0xffffffff


	//   ....[92]....
        /*01cc*/ 	.word	0xffffffff


	//   ....[93]....
        /*01d0*/ 	.word	0xffffffff


	//   ....[94]....
        /*01d4*/ 	.word	0xffffffff


	//   ....[95]....
        /*01d8*/ 	.word	0xffffffff


	//   ....[96]....
        /*01dc*/ 	.word	0xffffffff


	//   ....[97]....
        /*01e0*/ 	.word	0xffffffff


	//   ....[98]....
        /*01e4*/ 	.word	0xffffffff


	//   ....[99]....
        /*01e8*/ 	.word	0xffffffff


	//   ....[100]....
        /*01ec*/ 	.word	0xffffffff


	//   ....[101]....
        /*01f0*/ 	.word	0xffffffff


	//   ....[102]....
        /*01f4*/ 	.word	0xffffffff


	//   ....[103]....
        /*01f8*/ 	.word	0xffffffff


	//   ....[104]....
        /*01fc*/ 	.word	0xffffffff


	//   ....[105]....
        /*0200*/ 	.word	0xffffffff


	//   ....[106]....
        /*0204*/ 	.word	0xffffffff


	//   ....[107]....
        /*0208*/ 	.word	0xffffffff


	//   ....[108]....
        /*020c*/ 	.word	0xffffffff


	//   ....[109]....
        /*0210*/ 	.word	0xffffffff


	//   ....[110]....
        /*0214*/ 	.word	0xffffffff


	//   ....[111]....
        /*0218*/ 	.word	0xffffffff


	//   ....[112]....
        /*021c*/ 	.word	0xffffffff


	//   ....[113]....
        /*0220*/ 	.word	0xffffffff


	//   ....[114]....
        /*0224*/ 	.word	0xffffffff


	//   ....[115]....
        /*0228*/ 	.word	0xffffffff


	//   ....[116]....
        /*022c*/ 	.word	0xffffffff


	//   ....[117]....
        /*0230*/ 	.word	0xffffffff


	//   ....[118]....
        /*0234*/ 	.word	0xffffffff


	//   ....[119]....
        /*0238*/ 	.word	0xffffffff


	//----- nvinfo : EIATTR_COOP_GROUP_INSTR_OFFSETS
	.align		4
.L_280:
        /*023c*/ 	.byte	0x04, 0x28
        /*023e*/ 	.short	(.L_282 - .L_281)


	//   ....[0]....
.L_281:
        /*0240*/ 	.word	0x000013c0


	//   ....[1]....
        /*0244*/ 	.word	0x000013f0


	//   ....[2]....
        /*0248*/ 	.word	0x00001420


	//   ....[3]....
        /*024c*/ 	.word	0x00001450


	//   ....[4]....
        /*0250*/ 	.word	0x00001470


	//   ....[5]....
        /*0254*/ 	.word	0x00001480


	//   ....[6]....
        /*0258*/ 	.word	0x00001490


	//   ....[7]....
        /*025c*/ 	.word	0x000014b0


	//   ....[8]....
        /*0260*/ 	.word	0x00001770


	//   ....[9]....
        /*0264*/ 	.word	0x000017a0


	//   ....[10]....
        /*0268*/ 	.word	0x000017d0


	//   ....[11]....
        /*026c*/ 	.word	0x000017f0


	//   ....[12]....
        /*0270*/ 	.word	0x00001800


	//   ....[13]....
        /*0274*/ 	.word	0x00001810


	//   ....[14]....
        /*0278*/ 	.word	0x00001820


	//   ....[15]....
        /*027c*/ 	.word	0x00001830


	//   ....[16]....
        /*0280*/ 	.word	0x00001bb0


	//   ....[17]....
        /*0284*/ 	.word	0x00001bf0


	//   ....[18]....
        /*0288*/ 	.word	0x00001c20


	//   ....[19]....
        /*028c*/ 	.word	0x00001c30


	//   ....[20]....
        /*0290*/ 	.word	0x00001c40


	//   ....[21]....
        /*0294*/ 	.word	0x00001c50


	//   ....[22]....
        /*0298*/ 	.word	0x00001c60


	//   ....[23]....
        /*029c*/ 	.word	0x00001c70


	//   ....[24]....
        /*02a0*/ 	.word	0x00001ff0


	//   ....[25]....
        /*02a4*/ 	.word	0x00002020


	//   ....[26]....
        /*02a8*/ 	.word	0x00002050


	//   ....[27]....
        /*02ac*/ 	.word	0x00002070


	//   ....[28]....
        /*02b0*/ 	.word	0x00002080


	//   ....[29]....
        /*02b4*/ 	.word	0x00002090


	//   ....[30]....
        /*02b8*/ 	.word	0x000020a0


	//   ....[31]....
        /*02bc*/ 	.word	0x000020b0


	//   ....[32]....
        /*02c0*/ 	.word	0x00002430


	//   ....[33]....
        /*02c4*/ 	.word	0x00002460


	//   ....[34]....
        /*02c8*/ 	.word	0x00002490


	//   ....[35]....
        /*02cc*/ 	.word	0x000024b0


	//   ....[36]....
        /*02d0*/ 	.word	0x000024c0


	//   ....[37]....
        /*02d4*/ 	.word	0x000024d0


	//   ....[38]....
        /*02d8*/ 	.word	0x000024e0


	//   ....[39]....
        /*02dc*/ 	.word	0x000024f0


	//   ....[40]....
        /*02e0*/ 	.word	0x00003ec0


	//   ....[41]....
        /*02e4*/ 	.word	0x00003ef0


	//   ....[42]....
        /*02e8*/ 	.word	0x00003f00


	//   ....[43]....
        /*02ec*/ 	.word	0x00003f20


	//   ....[44]....
        /*02f0*/ 	.word	0x00003f30


	//   ....[45]....
        /*02f4*/ 	.word	0x00003f40


	//   ....[46]....
        /*02f8*/ 	.word	0x00003f50


	//   ....[47]....
        /*02fc*/ 	.word	0x00003f60


	//   ....[48]....
        /*0300*/ 	.word	0x000042c0


	//   ....[49]....
        /*0304*/ 	.word	0x000042e0


	//   ....[50]....
        /*0308*/ 	.word	0x000042f0


	//   ....[51]....
        /*030c*/ 	.word	0x00004300


	//   ....[52]....
        /*0310*/ 	.word	0x00004310


	//   ....[53]....
        /*0314*/ 	.word	0x00004320


	//   ....[54]....
        /*0318*/ 	.word	0x00004330


	//   ....[55]....
        /*031c*/ 	.word	0x00004340


	//   ....[56]....
        /*0320*/ 	.word	0x000046c0


	//   ....[57]....
        /*0324*/ 	.word	0x00004700


	//   ....[58]....
        /*0328*/ 	.word	0x00004730


	//   ....[59]....
        /*032c*/ 	.word	0x00004750


	//   ....[60]....
        /*0330*/ 	.word	0x00004760


	//   ....[61]....
        /*0334*/ 	.word	0x00004770


	//   ....[62]....
        /*0338*/ 	.word	0x00004780


	//   ....[63]....
        /*033c*/ 	.word	0x00004790


	//   ....[64]....
        /*0340*/ 	.word	0x00004b10


	//   ....[65]....
        /*0344*/ 	.word	0x00004b50


	//   ....[66]....
        /*0348*/ 	.word	0x00004b80


	//   ....[67]....
        /*034c*/ 	.word	0x00004ba0


	//   ....[68]....
        /*0350*/ 	.word	0x00004bb0


	//   ....[69]....
        /*0354*/ 	.word	0x00004bc0


	//   ....[70]....
        /*0358*/ 	.word	0x00004bd0


	//   ....[71]....
        /*035c*/ 	.word	0x00004be0


	//   ....[72]....
        /*0360*/ 	.word	0x00004f60


	//   ....[73]....
        /*0364*/ 	.word	0x00004fa0


	//   ....[74]....
        /*0368*/ 	.word	0x00004fd0


	//   ....[75]....
        /*036c*/ 	.word	0x00004ff0


	//   ....[76]....
        /*0370*/ 	.word	0x00005000


	//   ....[77]....
        /*0374*/ 	.word	0x00005010


	//   ....[78]....
        /*0378*/ 	.word	0x00005020


	//   ....[79]....
        /*037c*/ 	.word	0x00005030


	//   ....[80]....
        /*0380*/ 	.word	0x00008b10


	//   ....[81]....
        /*0384*/ 	.word	0x00008b40


	//   ....[82]....
        /*0388*/ 	.word	0x00008b50


	//   ....[83]....
        /*038c*/ 	.word	0x00008b60


	//   ....[84]....
        /*0390*/ 	.word	0x00008b70


	//   ....[85]....
        /*0394*/ 	.word	0x00008b80


	//   ....[86]....
        /*0398*/ 	.word	0x00008b90


	//   ....[87]....
        /*039c*/ 	.word	0x00008bb0


	//   ....[88]....
        /*03a0*/ 	.word	0x00008f30


	//   ....[89]....
        /*03a4*/ 	.word	0x00008f60


	//   ....[90]....
        /*03a8*/ 	.word	0x00008f90


	//   ....[91]....
        /*03ac*/ 	.word	0x00008fb0


	//   ....[92]....
        /*03b0*/ 	.word	0x00008fc0


	//   ....[93]....
        /*03b4*/ 	.word	0x00008fd0


	//   ....[94]....
        /*03b8*/ 	.word	0x00008fe0


	//   ....[95]....
        /*03bc*/ 	.word	0x00008ff0


	//   ....[96]....
        /*03c0*/ 	.word	0x00009370


	//   ....[97]....
        /*03c4*/ 	.word	0x000093b0


	//   ....[98]....
        /*03c8*/ 	.word	0x000093e0


	//   ....[99]....
        /*03cc*/ 	.word	0x000093f0


	//   ....[100]....
        /*03d0*/ 	.word	0x00009400


	//   ....[101]....
        /*03d4*/ 	.word	0x00009410


	//   ....[102]....
        /*03d8*/ 	.word	0x00009420


	//   ....[103]....
        /*03dc*/ 	.word	0x00009430


	//   ....[104]....
        /*03e0*/ 	.word	0x000097b0


	//   ....[105]....
        /*03e4*/ 	.word	0x000097e0


	//   ....[106]....
        /*03e8*/ 	.word	0x00009810


	//   ....[107]....
        /*03ec*/ 	.word	0x00009830


	//   ....[108]....
        /*03f0*/ 	.word	0x00009840


	//   ....[109]....
        /*03f4*/ 	.word	0x00009850


	//   ....[110]....
        /*03f8*/ 	.word	0x00009860


	//   ....[111]....
        /*03fc*/ 	.word	0x00009870


	//   ....[112]....
        /*0400*/ 	.word	0x00009bf0


	//   ....[113]....
        /*0404*/ 	.word	0x00009c20


	//   ....[114]....
        /*0408*/ 	.word	0x00009c50


	//   ....[115]....
        /*040c*/ 	.word	0x00009c70


	//   ....[116]....
        /*0410*/ 	.word	0x00009c80


	//   ....[117]....
        /*0414*/ 	.word	0x00009c90


	//   ....[118]....
        /*0418*/ 	.word	0x00009ca0


	//   ....[119]....
        /*041c*/ 	.word	0x00009cb0


	//----- nvinfo : EIATTR_VRC_CTA_INIT_COUNT
	.align		4
.L_282:
        /*0420*/ 	.byte	0x02, 0x4a
	.zero		1
	.zero		1


	//----- nvinfo : EIATTR_EXIT_INSTR_OFFSETS
	.align		4
        /*0424*/ 	.byte	0x04, 0x1c
        /*0426*/ 	.short	(.L_284 - .L_283)


	//   ....[0]....
.L_283:
        /*0428*/ 	.word	0x00000030


	//   ....[1]....
        /*042c*/ 	.word	0x0000b560


	//   ....[2]....
        /*0430*/ 	.word	0x0000b620


	//----- nvinfo : EIATTR_MAX_THREADS
	.align		4
.L_284:
        /*0434*/ 	.byte	0x04, 0x05
        /*0436*/ 	.short	(.L_286 - .L_285)
.L_285:
        /*0438*/ 	.word	0x00000100
        /*043c*/ 	.word	0x00000001
        /*0440*/ 	.word	0x00000001


	//----- nvinfo : EIATTR_CRS_STACK_SIZE
	.align		4
.L_286:
        /*0444*/ 	.byte	0x04, 0x1e
        /*0446*/ 	.short	(.L_288 - .L_287)
.L_287:
        /*0448*/ 	.word	0x00000000


	//----- nvinfo : EIATTR_CBANK_PARAM_SIZE
	.align		4
.L_288:
        /*044c*/ 	.byte	0x03, 0x19
        /*044e*/ 	.short	0x0025


	//----- nvinfo : EIATTR_PARAM_CBANK
	.align		4
        /*0450*/ 	.byte	0x04, 0x0a
        /*0452*/ 	.short	(.L_290 - .L_289)
	.align		4
.L_289:
        /*0454*/ 	.word	index@(.nv.constant0._ZN6thrust24THRUST_300001_SM_1000_NS8cuda_cub4core6detail13_kernel_agentINS1_8__reduce11ReduceAgentINS0_18transform_iteratorINS1_9__extrema12arg_minmax_fI9key_valuel17compare_key_valueE15duplicate_tupleENS0_12zip_iteratorIN4cuda3std3__45tupleIJNS0_6detail15normal_iteratorINS0_10device_ptrISA_EEEENS0_17counting_iteratorIlNS0_11use_defaultESP_SP_EEEEEEENSI_IJNSI_IJSA_lEEEST_EEESU_EEPSU_SU_iSC_EEJSV_SW_iSC_EEEvDpT0_)
        /*0458*/ 	.short	0x0380
        /*045a*/ 	.short	0x0025


	//----- nvinfo : EIATTR_SW_WAR
	.align		4
.L_290:
        /*045c*/ 	.byte	0x04, 0x36
        /*045e*/ 	.short	(.L_292 - .L_291)
.L_291:
        /*0460*/ 	.word	0x00000008
.L_292:


//--------------------- .nv.info._ZN6thrust24THRUST_300001_SM_1000_NS8cuda_cub4core6detail13_kernel_agentINS1_8__reduce11ReduceAgentIPN4cuda3std3__45tupleIJNSA_IJilEEESB_EEESD_SC_lNS1_9__extrema12arg_minmax_fIilNS9_4lessIiEEEEEEJSD_SD_iSI_EEEvDpT0_ --------------------------
	.section	.nv.info._ZN6thrust24THRUST_300001_SM_1000_NS8cuda_cub4core6detail13_kernel_agentINS1_8__reduce11ReduceAgentIPN4cuda3std3__45tupleIJNSA_IJilEEESB_EEESD_SC_lNS1_9__extrema12arg_minmax_fIilNS9_4lessIiEEEEEEJSD_SD_iSI_EEEvDpT0_,"",@"SHT_CUDA_INFO"
	.sectionflags	@""
	.align	4


	//----- nvinfo : EIATTR_CUDA_API_VERSION
	.align		4
        /*0000*/ 	.byte	0x04, 0x37
        /*0002*/ 	.short	(.L_294 - .L_293)
.L_293:
        /*0004*/ 	.word	0x00000082


	//----- nvinfo : EIATTR_KPARAM_INFO
	.align		4
.L_294:
        /*0008*/ 	.byte	0x04, 0x17
        /*000a*/ 	.short	(.L_296 - .L_295)
.L_295:
        /*000c*/ 	.word	0x00000000
        /*0010*/ 	.short	0x0003
        /*0012*/ 	.short	0x0014
        /*0014*/ 	.byte	0x00, 0xf0, 0x05, 0x00


	//----- nvinfo : EIATTR_KPARAM_INFO
	.align		4
.L_296:
        /*0018*/ 	.byte	0x04, 0x17
        /*001a*/ 	.short	(.L_298 - .L_297)
.L_297:
        /*001c*/ 	.word	0x00000000
        /*0020*/ 	.short	0x0002
        /*0022*/ 	.short	0x0010
        /*0024*/ 	.byte	0x00, 0xf0, 0x11, 0x00


	//----- nvinfo : EIATTR_KPARAM_INFO
	.align		4
.L_298:
        /*0028*/ 	.byte	0x04, 0x17
        /*002a*/ 	.short	(.L_300 - .L_299)
.L_299:
        /*002c*/ 	.word	0x00000000
        /*0030*/ 	.short	0x0001
        /*0032*/ 	.short	0x0008
        /*0034*/ 	.byte	0x00, 0xf5, 0x21, 0x00


	//----- nvinfo : EIATTR_KPARAM_INFO
	.align		4
.L_300:
        /*0038*/ 	.byte	0x04, 0x17
        /*003a*/ 	.short	(.L_302 - .L_301)
.L_301:
        /*003c*/ 	.word	0x00000000
        /*0040*/ 	.short	0x0000
        /*0042*/ 	.short	0x0000
        /*0044*/ 	.byte	0x00, 0xf5, 0x21, 0x00


	//----- nvinfo : EIATTR_SPARSE_MMA_MASK
	.align		4
.L_302:
        /*0048*/ 	.byte	0x03, 0x50
        /*004a*/ 	.short	0x0000


	//----- nvinfo : EIATTR_MAXREG_COUNT
	.align		4
        /*004c*/ 	.byte	0x03, 0x1b
        /*004e*/ 	.short	0x00ff


	//----- nvinfo : EIATTR_NUM_BARRIERS
	.align		4
        /*0050*/ 	.byte	0x02, 0x4c
        /*0052*/ 	.byte	0x01
	.zero		1


	//----- nvinfo : EIATTR_MERCURY_ISA_VERSION
	.align		4
        /*0054*/ 	.byte	0x03, 0x5f
        /*0056*/ 	.short	0x0101


	//----- nvinfo : EIATTR_COOP_GROUP_MASK_REGIDS
	.align		4
        /*0058*/ 	.byte	0x04, 0x29
        /*005a*/ 	.short	(.L_304 - .L_303)


	//   ....[0]....
.L_303:
        /*005c*/ 	.word	0xffffffff


	//   ....[1]....
        /*0060*/ 	.word	0xffffffff


	//   ....[2]....
        /*0064*/ 	.word	0xffffffff


	//   ....[3]....
        /*0068*/ 	.word	0xffffffff


	//   ....[4]....
        /*006c*/ 	.word	0xffffffff


	//   ....[5]....
        /*0070*/ 	.word	0xffffffff


	//   ....[6]....
        /*0074*/ 	.word	0xffffffff


	//   ....[7]....
        /*0078*/ 	.word	0xffffffff


	//   ....[8]....
        /*007c*/ 	.word	0xffffffff


	//   ....[9]....
        /*0080*/ 	.word	0xffffffff


	//   ....[10]....
        /*0084*/ 	.word	0xffffffff


	//   ....[11]....
        /*0088*/ 	.word	0xffffffff


	//   ....[12]....
        /*008c*/ 	.word	0xffffffff


	//   ....[13]....
        /*0090*/ 	.word	0xffffffff


	//   ....[14]....
        /*0094*/ 	.word	0xffffffff


	//   ....[15]....
        /*0098*/ 	.word	0xffffffff


	//   ....[16]....
        /*009c*/ 	.word	0xffffffff


	//   ....[17]....
        /*00a0*/ 	.word	0xffffffff


	//   ....[18]....
        /*00a4*/ 	.word	0xffffffff


	//   ....[19]....
        /*00a8*/ 	.word	0xffffffff


	//   ....[20]....
        /*00ac*/ 	.word	0xffffffff


	//   ....[21]....
        /*00b0*/ 	.word	0xffffffff


	//   ....[22]....
        /*00b4*/ 	.word	0xffffffff


	//   ....[23]....
        /*00b8*/ 	.word	0xffffffff


	//   ....[24]....
        /*00bc*/ 	.word	0xffffffff


	//   ....[25]....
        /*00c0*/ 	.word	0xffffffff


	//   ....[26]....
        /*00c4*/ 	.word	0xffffffff


	//   ....[27]....
        /*00c8*/ 	.word	0xffffffff


	//   ....[28]....
        /*00cc*/ 	.word	0xffffffff


	//   ....[29]....
        /*00d0*/ 	.word	0xffffffff


	//   ....[30]....
        /*00d4*/ 	.word	0xffffffff


	//   ....[31]....
        /*00d8*/ 	.word	0xffffffff


	//   ....[32]....
        /*00dc*/ 	.word	0xffffffff


	//   ....[33]....
        /*00e0*/ 	.word	0xffffffff


	//   ....[34]....
        /*00e4*/ 	.word	0xffffffff


	//   ....[35]....
        /*00e8*/ 	.word	0xffffffff


	//   ....[36]....
        /*00ec*/ 	.word	0xffffffff


	//   ....[37]....
        /*00f0*/ 	.word	0xffffffff


	//   ....[38]....
        /*00f4*/ 	.word	0xffffffff


	//   ....[39]....
        /*00f8*/ 	.word	0xffffffff


	//   ....[40]....
        /*00fc*/ 	.word	0xffffffff


	//   ....[41]....
        /*0100*/ 	.word	0xffffffff


	//   ....[42]....
        /*0104*/ 	.word	0xffffffff


	//   ....[43]....
        /*0108*/ 	.word	0xffffffff


	//   ....[44]....
        /*010c*/ 	.word	0xffffffff


	//   ....[45]....
        /*0110*/ 	.word	0xffffffff


	//   ....[46]....
        /*0114*/ 	.word	0xffffffff


	//   ....[47]....
        /*0118*/ 	.word	0xffffffff


	//   ....[48]....
        /*011c*/ 	.word	0xffffffff


	//   ....[49]....
        /*0120*/ 	.word	0xffffffff


	//   ....[50]....
        /*0124*/ 	.word	0xffffffff


	//   ....[51]....
        /*0128*/ 	.word	0xffffffff


	//   ....[52]....
        /*012c*/ 	.word	0xffffffff


	//   ....[53]....
        /*0130*/ 	.word	0xffffffff


	//   ....[54]....
        /*0134*/ 	.word	0xffffffff


	//   ....[55]....
        /*0138*/ 	.word	0xffffffff


	//   ....[56]....
        /*013c*/ 	.word	0xffffffff


	//   ....[57]....
        /*0140*/ 	.word	0xffffffff


	//   ....[58]....
        /*0144*/ 	.word	0xffffffff


	//   ....[59]....
        /*0148*/ 	.word	0xffffffff


	//   ....[60]....
        /*014c*/ 	.word	0xffffffff


	//   ....[61]....
        /*0150*/ 	.word	0xffffffff


	//   ....[62]....
        /*0154*/ 	.word	0xffffffff


	//   ....[63]....
        /*0158*/ 	.word	0xffffffff


	//   ....[64]....
        /*015c*/ 	.word	0xffffffff


	//   ....[65]....
        /*0160*/ 	.word	0xffffffff


	//   ....[66]....
        /*0164*/ 	.word	0xffffffff


	//   ....[67]....
        /*0168*/ 	.word	0xffffffff


	//   ....[68]....
        /*016c*/ 	.word	0xffffffff


	//   ....[69]....
        /*0170*/ 	.word	0xffffffff


	//   ....[70]....
        /*0174*/ 	.word	0xffffffff


	//   ....[71]....
        /*0178*/ 	.word	0xffffffff


	//   ....[72]....
        /*017c*/ 	.word	0xffffffff


	//   ....[73]....
        /*0180*/ 	.word	0xffffffff


	//   ....[74]....
        /*0184*/ 	.word	0xffffffff


	//   ....[75]....
        /*0188*/ 	.word	0xffffffff


	//   ....[76]....
        /*018c*/ 	.word	0xffffffff


	//   ....[77]....
        /*0190*/ 	.word	0xffffffff


	//   ....[78]....
        /*0194*/ 	.word	0xffffffff


	//   ....[79]....
        /*0198*/ 	.word	0xffffffff


	//   ....[80]....
        /*019c*/ 	.word	0xffffffff


	//   ....[81]....
        /*01a0*/ 	.word	0xffffffff


	//   ....[82]....
        /*01a4*/ 	.word	0xffffffff


	//   ....[83]....
        /*01a8*/ 	.word	0xffffffff


	//   ....[84]....
        /*01ac*/ 	.word	0xffffffff


	//   ....[85]....
        /*01b0*/ 	.word	0xffffffff


	//   ....[86]....
        /*01b4*/ 	.word	0xffffffff


	//   ....[87]....
        /*01b8*/ 	.word	0xffffffff


	//   ....[88]....
        /*01bc*/ 	.word	0xffffffff


	//   ....[89]....
        /*01c0*/ 	.word	0xffffffff


	//----- nvinfo : EIATTR_COOP_GROUP_INSTR_OFFSETS
	.align		4
.L_304:
        /*01c4*/ 	.byte	0x04, 0x28
        /*01c6*/ 	.short	(.L_306 - .L_305)


	//   ....[0]....
.L_305:
        /*01c8*/ 	.word	0x00001080


	//   ....[1]....
        /*01cc*/ 	.word	0x000010b0


	//   ....[2]....
        /*01d0*/ 	.word	0x000010e0


	//   ....[3]....
        /*01d4*/ 	.word	0x00001100


	//   ....[4]....
        /*01d8*/ 	.word	0x00001110


	//   ....[5]....
        /*01dc*/ 	.word	0x00001120


	//   ....[6]....
        /*01e0*/ 	.word	0x00001390


	//   ....[7]....
        /*01e4*/ 	.word	0x000013c0


	//   ....[8]....
        /*01e8*/ 	.word	0x000013f0


	//   ....[9]....
        /*01ec*/ 	.word	0x00001400


	//   ....[10]....
        /*01f0*/ 	.word	0x00001410


	//   ....[11]....
        /*01f4*/ 	.word	0x00001420


	//   ....[12]....
        /*01f8*/ 	.word	0x00001710


	//   ....[13]....
        /*01fc*/ 	.word	0x00001740


	//   ....[14]....
        /*0200*/ 	.word	0x00001770


	//   ....[15]....
        /*0204*/ 	.word	0x00001780


	//   ....[16]....
        /*0208*/ 	.word	0x00001790


	//   ....[17]....
        /*020c*/ 	.word	0x000017a0


	//   ....[18]....
        /*0210*/ 	.word	0x00001a90


	//   ....[19]....
        /*0214*/ 	.word	0x00001ac0


	//   ....[20]....
        /*0218*/ 	.word	0x00001af0


	//   ....[21]....
        /*021c*/ 	.word	0x00001b00


	//   ....[22]....
        /*0220*/ 	.word	0x00001b10


	//   ....[23]....
        /*0224*/ 	.word	0x00001b20


	//   ....[24]....
        /*0228*/ 	.word	0x00001e10


	//   ....[25]....
        /*022c*/ 	.word	0x00001e40


	//   ....[26]....
        /*0230*/ 	.word	0x00001e70


	//   ....[27]....
        /*0234*/ 	.word	0x00001e80


	//   ....[28]....
        /*0238*/ 	.word	0x00001e90


	//   ....[29]....
        /*023c*/ 	.word	0x00001ea0


	//   ....[30]....
        /*0240*/ 	.word	0x00003510


	//   ....[31]....
        /*0244*/ 	.word	0x00003520


	//   ....[32]....
        /*0248*/ 	.word	0x00003530


	//   ....[33]....
        /*024c*/ 	.word	0x00003550


	//   ....[34]....
        /*0250*/ 	.word	0x00003560


	//   ....[35]....
        /*0254*/ 	.word	0x00003570


	//   ....[36]....
        /*0258*/ 	.word	0x000037d0


	//   ....[37]....
        /*025c*/ 	.word	0x00003810


	//   ....[38]....
        /*0260*/ 	.word	0x00003840


	//   ....[39]....
        /*0264*/ 	.word	0x00003850


	//   ....[40]....
        /*0268*/ 	.word	0x00003860


	//   ....[41]....
        /*026c*/ 	.word	0x00003870


	//   ....[42]....
        /*0270*/ 	.word	0x00003b60


	//   ....[43]....
        /*0274*/ 	.word	0x00003ba0


	//   ....[44]....
        /*0278*/ 	.word	0x00003bd0


	//   ....[45]....
        /*027c*/ 	.word	0x00003be0


	//   ....[46]....
        /*0280*/ 	.word	0x00003bf0


	//   ....[47]....
        /*0284*/ 	.word	0x00003c00


	//   ....[48]....
        /*0288*/ 	.word	0x00003ef0


	//   ....[49]....
        /*028c*/ 	.word	0x00003f30


	//   ....[50]....
        /*0290*/ 	.word	0x00003f60


	//   ....[51]....
        /*0294*/ 	.word	0x00003f70


	//   ....[52]....
        /*0298*/ 	.word	0x00003f80


	//   ....[53]....
        /*029c*/ 	.word	0x00003f90


	//   ....[54]....
        /*02a0*/ 	.word	0x00004280


	//   ....[55]....
        /*02a4*/ 	.word	0x000042c0


	//   ....[56]....
        /*02a8*/ 	.word	0x000042f0


	//   ....[57]....
        /*02ac*/ 	.word	0x00004300


	//   ....[58]....
        /*02b0*/ 	.word	0x00004310


	//   ....[59]....
        /*02b4*/ 	.word	0x00004320


	//   ....[60]....
        /*02b8*/ 	.word	0x00008090


	//   ....[61]....
        /*02bc*/ 	.word	0x000080c0


	//   ....[62]....
        /*02c0*/ 	.word	0x000080d0


	//   ....[63]....
        /*02c4*/ 	.word	0x000080e0


	//   ....[64]....
        /*02c8*/ 	.word	0x000080f0


	//   ....[65]....
        /*02cc*/ 	.word	0x00008100


	//   ....[66]....
        /*02d0*/ 	.word	0x00008400


	//   ....[67]....
        /*02d4*/ 	.word	0x00008430


	//   ....[68]....
        /*02d8*/ 	.word	0x00008460


	//   ....[69]....
        /*02dc*/ 	.word	0x00008470


	//   ....[70]....
        /*02e0*/ 	.word	0x00008480


	//   ....[71]....
        /*02e4*/ 	.word	0x00008490


	//   ....[72]....
        /*02e8*/ 	.word	0x00008780


	//   ....[73]....
        /*02ec*/ 	.word	0x000087b0


	//   ....[74]....
        /*02f0*/ 	.word	0x000087e0


	//   ....[75]....
        /*02f4*/ 	.word	0x000087f0


	//   ....[76]....
        /*02f8*/ 	.word	0x00008800


	//   ....[77]....
        /*02fc*/ 	.word	0x00008810


	//   ....[78]....
        /*0300*/ 	.word	0x00008b00


	//   ....[79]....
        /*0304*/ 	.word	0x00008b30


	//   ....[80]....
        /*0308*/ 	.word	0x00008b60


	//   ....[81]....
        /*030c*/ 	.word	0x00008b70


	//   ....[82]....
        /*0310*/ 	.word	0x00008b80


	//   ....[83]....
        /*0314*/ 	.word	0x00008b90


	//   ....[84]....
        /*0318*/ 	.word	0x00008e80


	//   ....[85]....
        /*031c*/ 	.word	0x00008eb0


	//   ....[86]....
        /*0320*/ 	.word	0x00008ee0


	//   ....[87]....
        /*0324*/ 	.word	0x00008ef0


	//   ....[88]....
        /*0328*/ 	.word	0x00008f00


	//   ....[89]....
        /*032c*/ 	.word	0x00008f10


	//----- nvinfo : EIATTR_VRC_CTA_INIT_COUNT
	.align		4
.L_306:
        /*0330*/ 	.byte	0x02, 0x4a
	.zero		1
	.zero		1


	//----- nvinfo : EIATTR_EXIT_INSTR_OFFSETS
	.align		4
        /*0334*/ 	.byte	0x04, 0x1c
        /*0336*/ 	.short	(.L_308 - .L_307)


	//   ....[0]....
.L_307:
        /*0338*/ 	.word	0x00000030


	//   ....[1]....
        /*033c*/ 	.word	0x0000a490


	//   ....[2]....
        /*0340*/ 	.word	0x0000a510


	//----- nvinfo : EIATTR_MAX_THREADS
	.align		4
.L_308:
        /*0344*/ 	.byte	0x04, 0x05
        /*0346*/ 	.short	(.L_310 - .L_309)
.L_309:
        /*0348*/ 	.word	0x00000100
        /*034c*/ 	.word	0x00000001
        /*0350*/ 	.word	0x00000001


	//----- nvinfo : EIATTR_CRS_STACK_SIZE
	.align		4
.L_310:
        /*0354*/ 	.byte	0x04, 0x1e
        /*0356*/ 	.short	(.L_312 - .L_311)
.L_311:
        /*0358*/ 	.word	0x00000000


	//----- nvinfo : EIATTR_CBANK_PARAM_SIZE
	.align		4
.L_312:
        /*035c*/ 	.byte	0x03, 0x19
        /*035e*/ 	.short	0x0015


	//----- nvinfo : EIATTR_PARAM_CBANK
	.align		4
        /*0360*/ 	.byte	0x04, 0x0a
        /*0362*/ 	.short	(.L_314 - .L_313)
	.align		4
.L_313:
        /*0364*/ 	.word	index@(.nv.constant0._ZN6thrust24THRUST_300001_SM_1000_NS8cuda_cub4core6detail13_kernel_agentINS1_8__reduce11ReduceAgentIPN4cuda3std3__45tupleIJNSA_IJilEEESB_EEESD_SC_lNS1_9__extrema12arg_minmax_fIilNS9_4lessIiEEEEEEJSD_SD_iSI_EEEvDpT0_)
        /*0368*/ 	.short	0x0380
        /*036a*/ 	.short	0x0015


	//----- nvinfo : EIATTR_SW_WAR
	.align		4
.L_314:
        /*036c*/ 	.byte	0x04, 0x36
        /*036e*/ 	.short	(.L_316 - .L_315)
.L_315:
        /*0370*/ 	.word	0x00000008
.L_316:


//--------------------- .nv.info._ZN6thrust24THRUST_300001_SM_1000_NS8cuda_cub4core6detail13_kernel_agentINS1_8__reduce10DrainAgentIlEEJN3cub18CUB_300001_SM_10009GridQueueIyEElEEEvDpT0_ --------------------------
	.section	.nv.info._ZN6thrust24THRUST_300001_SM_1000_NS8cuda_cub4core6detail13_kernel_agentINS1_8__reduce10DrainAgentIlEEJN3cub18CUB_300001_SM_10009GridQueueIyEElEEEvDpT0_,"",@"SHT_CUDA_INFO"
	.sectionflags	@""
	.align	4


	//----- nvinfo : EIATTR_CUDA_API_VERSION
	.align		4
        /*0000*/ 	.byte	0x04, 0x37
        /*0002*/ 	.short	(.L_318 - .L_317)
.L_317:
        /*0004*/ 	.word	0x00000082


	//----- nvinfo : EIATTR_KPARAM_INFO
	.align		4
.L_318:
        /*0008*/ 	.byte	0x04, 0x17
        /*000a*/ 	.short	(.L_320 - .L_319)
.L_319:
        /*000c*/ 	.word	0x00000000
        /*0010*/ 	.short	0x0001
        /*0012*/ 	.short	0x0008
        /*0014*/ 	.byte	0x00, 0xf0, 0x21, 0x00


	//----- nvinfo : EIATTR_KPARAM_INFO
	.align		4
.L_320:
        /*0018*/ 	.byte	0x04, 0x17
        /*001a*/ 	.short	(.L_322 - .L_321)
.L_321:
        /*001c*/ 	.word	0x00000000
        /*0020*/ 	.short	0x0000
        /*0022*/ 	.short	0x0000
        /*0024*/ 	.byte	0x00, 0xf0, 0x21, 0x00


	//----- nvinfo : EIATTR_SPARSE_MMA_MASK
	.align		4
.L_322:
        /*0028*/ 	.byte	0x03, 0x50
        /*002a*/ 	.short	0x0000


	//----- nvinfo : EIATTR_MAXREG_COUNT
	.align		4
        /*002c*/ 	.byte	0x03, 0x1b
        /*002e*/ 	.short	0x00ff


	//----- nvinfo : EIATTR_MERCURY_ISA_VERSION
	.align		4
        /*0030*/ 	.byte	0x03, 0x5f
        /*0032*/ 	.short	0x0101


	//----- nvinfo : EIATTR_VRC_CTA_INIT_COUNT
	.align		4
        /*0034*/ 	.byte	0x02, 0x4a
	.zero		1
	.zero		1


	//----- nvinfo : EIATTR_EXIT_INSTR_OFFSETS
	.align		4
        /*0038*/ 	.byte	0x04, 0x1c
        /*003a*/ 	.short	(.L_324 - .L_323)


	//   ....[0]....
.L_323:
        /*003c*/ 	.word	0x00000060


	//----- nvinfo : EIATTR_MAX_THREADS
	.align		4
.L_324:
        /*0040*/ 	.byte	0x04, 0x05
        /*0042*/ 	.short	(.L_326 - .L_325)
.L_325:
        /*0044*/ 	.word	0x00000001
        /*0048*/ 	.word	0x00000001
        /*004c*/ 	.word	0x00000001


	//----- nvinfo : EIATTR_CBANK_PARAM_SIZE
	.align		4
.L_326:
        /*0050*/ 	.byte	0x03, 0x19
        /*0052*/ 	.short	0x0010


	//----- nvinfo : EIATTR_PARAM_CBANK
	.align		4
        /*0054*/ 	.byte	0x04, 0x0a
        /*0056*/ 	.short	(.L_328 - .L_327)
	.align		4
.L_327:
        /*0058*/ 	.word	index@(.nv.constant0._ZN6thrust24THRUST_300001_SM_1000_NS8cuda_cub4core6detail13_kernel_agentINS1_8__reduce10DrainAgentIlEEJN3cub18CUB_300001_SM_10009GridQueueIyEElEEEvDpT0_)
        /*005c*/ 	.short	0x0380
        /*005e*/ 	.short	0x0010


	//----- nvinfo : EIATTR_SW_WAR
	.align		4
.L_328:
        /*0060*/ 	.byte	0x04, 0x36
        /*0062*/ 	.short	(.L_330 - .L_329)
.L_329:
        /*0064*/ 	.word	0x00000008
.L_330:


//--------------------- .nv.info._ZN6thrust24THRUST_300001_SM_1000_NS8cuda_cub4core6detail13_kernel_agentINS1_8__reduce11ReduceAgentINS0_18transform_iteratorINS1_9__extrema12arg_minmax_fIilN4cuda3std3__44lessIiEEE15duplicate_tupleENS0_12zip_iteratorINSC_5tupleIJNS0_6detail15normal_iteratorINS0_10device_ptrIiEEEENS0_17counting_iteratorIlNS0_11use_defaultESP_SP_EEEEEEENSI_IJNSI_IJilEEEST_EEESU_EEPSU_SU_lSF_EEJSV_SW_lN3cub18CUB_300001_SM_100013GridEvenShareIlEENSZ_9GridQueueIyEESF_EEEvDpT0_ --------------------------
	.section	.nv.info._ZN6thrust24THRUST_300001_SM_1000_NS8cuda_cub4core6detail13_kernel_agentINS1_8__reduce11ReduceAgentINS0_18transform_iteratorINS1_9__extrema12arg_minmax_fIilN4cuda3std3__44lessIiEEE15duplicate_tupleENS0_12zip_iteratorINSC_5tupleIJNS0_6detail15normal_iteratorINS0_10device_ptrIiEEEENS0_17counting_iteratorIlNS0_11use_defaultESP_SP_EEEEEEENSI_IJNSI_IJilEEEST_EEESU_EEPSU_SU_lSF_EEJSV_SW_lN3cub18CUB_300001_SM_100013GridEvenShareIlEENSZ_9GridQueueIyEESF_EEEvDpT0_,"",@"SHT_CUDA_INFO"
	.sectionflags	@""
	.align	4


	//----- nvinfo : EIATTR_CUDA_API_VERSION
	.align		4
        /*0000*/ 	.byte	0x04, 0x37
        /*0002*/ 	.short	(.L_332 - .L_331)
.L_331:
        /*0004*/ 	.word	0x00000082


	//----- nvinfo : EIATTR_KPARAM_INFO
	.align		4
.L_332:
        /*0008*/ 	.byte	0x04, 0x17
        /*000a*/ 	.short	(.L_334 - .L_333)
.L_333:
        /*000c*/ 	.word	0x00000000
        /*0010*/ 	.short	0x0005
        /*0012*/ 	.short	0x0078
        /*0014*/ 	.byte	0x00, 0xf0, 0x05, 0x00


	//----- nvinfo : EIATTR_KPARAM_INFO
	.align		4
.L_334:
        /*0018*/ 	.byte	0x04, 0x17
        /*001a*/ 	.short	(.L_336 - .L_335)
.L_335:
        /*001c*/ 	.word	0x00000000
        /*0020*/ 	.short	0x0004
        /*0022*/ 	.short	0x0070
        /*0024*/ 	.byte	0x00, 0xf0, 0x21, 0x00


	//----- nvinfo : EIATTR_KPARAM_INFO
	.align		4
.L_336:
        /*0028*/ 	.byte	0x04, 0x17
        /*002a*/ 	.short	(.L_338 - .L_337)
.L_337:
        /*002c*/ 	.word	0x00000000
        /*0030*/ 	.short	0x0003
        /*0032*/ 	.short	0x0028
        /*0034*/ 	.byte	0x00, 0xf0, 0x21, 0x01


	//----- nvinfo : EIATTR_KPARAM_INFO
	.align		4
.L_338:
        /*0038*/ 	.byte	0x04, 0x17
        /*003a*/ 	.short	(.L_340 - .L_339)
.L_339:
        /*003c*/ 	.word	0x00000000
        /*0040*/ 	.short	0x0002
        /*0042*/ 	.short	0x0020
        /*0044*/ 	.byte	0x00, 0xf0, 0x21, 0x00


	//----- nvinfo : EIATTR_KPARAM_INFO
	.align		4
.L_340:
        /*0048*/ 	.byte	0x04, 0x17
        /*004a*/ 	.short	(.L_342 - .L_341)
.L_341:
        /*004c*/ 	.word	0x00000000
        /*0050*/ 	.short	0x0001
        /*0052*/ 	.short	0x0018
        /*0054*/ 	.byte	0x00, 0xf5, 0x21, 0x00


	//----- nvinfo : EIATTR_KPARAM_INFO
	.align		4
.L_342:
        /*0058*/ 	.byte	0x04, 0x17
        /*005a*/ 	.short	(.L_344 - .L_343)
.L_343:
        /*005c*/ 	.word	0x00000000
        /*0060*/ 	.short	0x0000
        /*0062*/ 	.short	0x0000
        /*0064*/ 	.byte	0x00, 0xf0, 0x61, 0x00


	//----- nvinfo : EIATTR_SPARSE_MMA_MASK
	.align		4
.L_344:
        /*0068*/ 	.byte	0x03, 0x50
        /*006a*/ 	.short	0x0000


	//----- nvinfo : EIATTR_MAXREG_COUNT
	.align		4
        /*006c*/ 	.byte	0x03, 0x1b
        /*006e*/ 	.short	0x00ff


	//----- nvinfo : EIATTR_NUM_BARRIERS
	.align		4
        /*0070*/ 	.byte	0x02, 0x4c
        /*0072*/ 	.byte	0x01
	.zero		1


	//----- nvinfo : EIATTR_MERCURY_ISA_VERSION
	.align		4
        /*0074*/ 	.byte	0x03, 0x5f
        /*0076*/ 	.short	0x0101


	//----- nvinfo : EIATTR_COOP_GROUP_MASK_REGIDS
	.align		4
        /*0078*/ 	.byte	0x04, 0x29
        /*007a*/ 	.short	(.L_346 - .L_345)


	//   ....[0]....
.L_345:
        /*007c*/ 	.word	0xffffffff


	//   ....[1]....
        /*0080*/ 	.word	0xffffffff


	//   ....[2]....
        /*0084*/ 	.word	0xffffffff


	//   ....[3]....
        /*0088*/ 	.word	0xffffffff


	//   ....[4]....
        /*008c*/ 	.word	0xffffffff


	//   ....[5]....
        /*0090*/ 	.word	0xffffffff


	//   ....[6]....
        /*0094*/ 	.word	0xffffffff


	//   ....[7]....
        /*0098*/ 	.word	0xffffffff


	//   ....[8]....
        /*009c*/ 	.word	0xffffffff


	//   ....[9]....
        /*00a0*/ 	.word	0xffffffff


	//   ....[10]....
        /*00a4*/ 	.word	0xffffffff


	//   ....[11]....
        /*00a8*/ 	.word	0xffffffff


	//   ....[12]....
        /*00ac*/ 	.word	0xffffffff


	//   ....[13]....
        /*00b0*/ 	.word	0xffffffff


	//   ....[14]....
        /*00b4*/ 	.word	0xffffffff


	//   ....[15]....
        /*00b8*/ 	.word	0xffffffff


	//   ....[16]....
        /*00bc*/ 	.word	0xffffffff


	//   ....[17]....
        /*00c0*/ 	.word	0xffffffff


	//   ....[18]....
        /*00c4*/ 	.word	0xffffffff


	//   ....[19]....
        /*00c8*/ 	.word	0xffffffff


	//   ....[20]....
        /*00cc*/ 	.word	0xffffffff


	//   ....[21]....
        /*00d0*/ 	.word	0xffffffff


	//   ....[22]....
        /*00d4*/ 	.word	0xffffffff


	//   ....[23]....
        /*00d8*/ 	.word	0xffffffff


	//   ....[24]....
        /*00dc*/ 	.word	0xffffffff


	//   ....[25]....
        /*00e0*/ 	.word	0xffffffff


	//   ....[26]....
        /*00e4*/ 	.word	0xffffffff


	//   ....[27]....
        /*00e8*/ 	.word	0xffffffff


	//   ....[28]....
        /*00ec*/ 	.word	0xffffffff


	//   ....[29]....
        /*00f0*/ 	.word	0xffffffff


	//   ....[30]....
        /*00f4*/ 	.word	0xffffffff


	//   ....[31]....
        /*00f8*/ 	.word	0xffffffff


	//   ....[32]....
        /*00fc*/ 	.word	0xffffffff


	//   ....[33]....
        /*0100*/ 	.word	0xffffffff


	//   ....[34]....
        /*0104*/ 	.word	0xffffffff


	//   ....[35]....
        /*0108*/ 	.word	0xffffffff


	//   ....[36]....
        /*010c*/ 	.word	0xffffffff


	//   ....[37]....
        /*0110*/ 	.word	0xffffffff


	//   ....[38]....
        /*0114*/ 	.word	0xffffffff


	//   ....[39]....
        /*0118*/ 	.word	0xffffffff


	//   ....[40]....
        /*011c*/ 	.word	0xffffffff


	//   ....[41]....
        /*0120*/ 	.word	0xffffffff


	//   ....[42]....
        /*0124*/ 	.word	0xffffffff


	//   ....[43]....
        /*0128*/ 	.word	0xffffffff


	//   ....[44]....
        /*012c*/ 	.word	0xffffffff


	//   ....[45]....
        /*0130*/ 	.word	0xffffffff


	//   ....[46]....
        /*0134*/ 	.word	0xffffffff


	//   ....[47]....
        /*0138*/ 	.word	0xffffffff


	//   ....[48]....
        /*013c*/ 	.word	0xffffffff


	//   ....[49]....
        /*0140*/ 	.word	0xffffffff


	//   ....[50]....
        /*0144*/ 	.word	0xffffffff


	//   ....[51]....
        /*0148*/ 	.word	0xffffffff


	//   ....[52]....
        /*014c*/ 	.word	0xffffffff


	//   ....[53]....
        /*0150*/ 	.word	0xffffffff


	//   ....[54]....
        /*0154*/ 	.word	0xffffffff


	//   ....[55]....
        /*0158*/ 	.word	0xffffffff


	//   ....[56]....
        /*015c*/ 	.word	0xffffffff


	//   ....[57]....
        /*0160*/ 	.word	0xffffffff


	//   ....[58]....
        /*0164*/ 	.word	0xffffffff


	//   ....[59]....
        /*0168*/ 	.word	0xffffffff


	//   ....[60]....
        /*016c*/ 	.word	0xffffffff


	//   ....[61]....
        /*0170*/ 	.word	0xffffffff


	//   ....[62]....
        /*0174*/ 	.word	0xffffffff


	//   ....[63]....
        /*0178*/ 	.word	0xffffffff


	//   ....[64]....
        /*017c*/ 	.word	0xffffffff


	//   ....[65]....
        /*0180*/ 	.word	0xffffffff


	//   ....[66]....
        /*0184*/ 	.word	0xffffffff


	//   ....[67]....
        /*0188*/ 	.word	0xffffffff


	//   ....[68]....
        /*018c*/ 	.word	0xffffffff


	//   ....[69]....
        /*0190*/ 	.word	0xffffffff


	//   ....[70]....
        /*0194*/ 	.word	0xffffffff


	//   ....[71]....
        /*0198*/ 	.word	0xffffffff


	//   ....[72]....
        /*019c*/ 	.word	0xffffffff


	//   ....[73]....
        /*01a0*/ 	.word	0xffffffff


	//   ....[74]....
        /*01a4*/ 	.word	0xffffffff


	//   ....[75]....
        /*01a8*/ 	.word	0xffffffff


	//   ....[76]....
        /*01ac*/ 	.word	0xffffffff


	//   ....[77]....
        /*01b0*/ 	.word	0xffffffff


	//   ....[78]....
        /*01b4*/ 	.word	0xffffffff


	//   ....[79]....
        /*01b8*/ 	.word	0xffffffff


	//   ....[80]....
        /*01bc*/ 	.word	0xffffffff


	//   ....[81]....
        /*01c0*/ 	.word	0xffffffff


	//   ....[82]....
        /*01c4*/ 	.word	0xffffffff


	//   ....[83]....
        /*01c8*/ 	.word	0xffffffff


	//   ....[84]....
        /*01cc*/ 	.word	0xffffffff


	//   ....[85]....
        /*01d0*/ 	.word	0xffffffff


	//   ....[86]....
        /*01d4*/ 	.word	0xffffffff


	//   ....[87]....
        /*01d8*/ 	.word	0xffffffff


	//   ....[88]....
        /*01dc*/ 	.word	0xffffffff


	//   ....[89]....
        /*01e0*/ 	.word	0xffffffff


	//----- nvinfo : EIATTR_COOP_GROUP_INSTR_OFFSETS
	.align		4
.L_346:
        /*01e4*/ 	.byte	0x04, 0x28
        /*01e6*/ 	.short	(.L_348 - .L_347)


	//   ....[0]....
.L_347:
        /*01e8*/ 	.word	0x00001220


	//   ....[1]....
        /*01ec*/ 	.word	0x00001250


	//   ....[2]....
        /*01f0*/ 	.word	0x00001280


	//   ....[3]....
        /*01f4*/ 	.word	0x000012a0


	//   ....[4]....
        /*01f8*/ 	.word	0x000012b0


	//   ....[5]....
        /*01fc*/ 	.word	0x000012c0


	//   ....[6]....
        /*0200*/ 	.word	0x00001530


	//   ....[7]....
        /*0204*/ 	.word	0x00001560


	//   ....[8]....
        /*0208*/ 	.word	0x00001590


	//   ....[9]....
        /*020c*/ 	.word	0x000015a0


	//   ....[10]....
        /*0210*/ 	.word	0x000015b0


	//   ....[11]....
        /*0214*/ 	.word	0x000015c0


	//   ....[12]....
        /*0218*/ 	.word	0x000018b0


	//   ....[13]....
        /*021c*/ 	.word	0x000018e0


	//   ....[14]....
        /*0220*/ 	.word	0x00001910


	//   ....[15]....
        /*0224*/ 	.word	0x00001920


	//   ....[16]....
        /*0228*/ 	.word	0x00001930


	//   ....[17]....
        /*022c*/ 	.word	0x00001940


	//   ....[18]....
        /*0230*/ 	.word	0x00001c30


	//   ....[19]....
        /*0234*/ 	.word	0x00001c60


	//   ....[20]....
        /*0238*/ 	.word	0x00001c90


	//   ....[21]....
        /*023c*/ 	.word	0x00001ca0


	//   ....[22]....
        /*0240*/ 	.word	0x00001cb0


	//   ....[23]....
        /*0244*/ 	.word	0x00001cc0


	//   ....[24]....
        /*0248*/ 	.word	0x00001fb0


	//   ....[25]....
        /*024c*/ 	.word	0x00001fe0


	//   ....[26]....
        /*0250*/ 	.word	0x00002010


	//   ....[27]....
        /*0254*/ 	.word	0x00002020


	//   ....[28]....
        /*0258*/ 	.word	0x00002030


	//   ....[29]....
        /*025c*/ 	.word	0x00002040


	//   ....[30]....
        /*0260*/ 	.word	0x000036b0


	//   ....[31]....
        /*0264*/ 	.word	0x000036c0


	//   ....[32]....
        /*0268*/ 	.word	0x000036d0


	//   ....[33]....
        /*026c*/ 	.word	0x000036f0


	//   ....[34]....
        /*0270*/ 	.word	0x00003700


	//   ....[35]....
        /*0274*/ 	.word	0x00003710


	//   ....[36]....
        /*0278*/ 	.word	0x00003970


	//   ....[37]....
        /*027c*/ 	.word	0x000039b0


	//   ....[38]....
        /*0280*/ 	.word	0x000039e0


	//   ....[39]....
        /*0284*/ 	.word	0x000039f0


	//   ....[40]....
        /*0288*/ 	.word	0x00003a00


	//   ....[41]....
        /*028c*/ 	.word	0x00003a10


	//   ....[42]....
        /*0290*/ 	.word	0x00003d00


	//   ....[43]....
        /*0294*/ 	.word	0x00003d40


	//   ....[44]....
        /*0298*/ 	.word	0x00003d70


	//   ....[45]....
        /*029c*/ 	.word	0x00003d80


	//   ....[46]....
        /*02a0*/ 	.word	0x00003d90


	//   ....[47]....
        /*02a4*/ 	.word	0x00003da0


	//   ....[48]....
        /*02a8*/ 	.word	0x00004090


	//   ....[49]....
        /*02ac*/ 	.word	0x000040d0


	//   ....[50]....
        /*02b0*/ 	.word	0x00004100


	//   ....[51]....
        /*02b4*/ 	.word	0x00004110


	//   ....[52]....
        /*02b8*/ 	.word	0x00004120


	//   ....[53]....
        /*02bc*/ 	.word	0x00004130


	//   ....[54]....
        /*02c0*/ 	.word	0x00004420


	//   ....[55]....
        /*02c4*/ 	.word	0x00004460


	//   ....[56]....
        /*02c8*/ 	.word	0x00004490


	//   ....[57]....
        /*02cc*/ 	.word	0x000044a0


	//   ....[58]....
        /*02d0*/ 	.word	0x000044b0


	//   ....[59]....
        /*02d4*/ 	.word	0x000044c0


	//   ....[60]....
        /*02d8*/ 	.word	0x000078c0


	//   ....[61]....
        /*02dc*/ 	.word	0x000078f0


	//   ....[62]....
        /*02e0*/ 	.word	0x00007900


	//   ....[63]....
        /*02e4*/ 	.word	0x00007910


	//   ....[64]....
        /*02e8*/ 	.word	0x00007920


	//   ....[65]....
        /*02ec*/ 	.word	0x00007930


	//   ....[66]....
        /*02f0*/ 	.word	0x00007c30


	//   ....[67]....
        /*02f4*/ 	.word	0x00007c60


	//   ....[68]....
        /*02f8*/ 	.word	0x00007c90


	//   ....[69]....
        /*02fc*/ 	.word	0x00007ca0


	//   ....[70]....
        /*0300*/ 	.word	0x00007cb0


	//   ....[71]....
        /*0304*/ 	.word	0x00007cc0


	//   ....[72]....
        /*0308*/ 	.word	0x00007fb0


	//   ....[73]....
        /*030c*/ 	.word	0x00007fe0


	//   ....[74]....
        /*0310*/ 	.word	0x00008010


	//   ....[75]....
        /*0314*/ 	.word	0x00008020


	//   ....[76]....
        /*0318*/ 	.word	0x00008030


	//   ....[77]....
        /*031c*/ 	.word	0x00008040


	//   ....[78]....
        /*0320*/ 	.word	0x00008330


	//   ....[79]....
        /*0324*/ 	.word	0x00008360


	//   ....[80]....
        /*0328*/ 	.word	0x00008390


	//   ....[81]....
        /*032c*/ 	.word	0x000083a0


	//   ....[82]....
        /*0330*/ 	.word	0x000083b0


	//   ....[83]....
        /*0334*/ 	.word	0x000083c0


	//   ....[84]....
        /*0338*/ 	.word	0x000086b0


	//   ....[85]....
        /*033c*/ 	.word	0x000086e0


	//   ....[86]....
        /*0340*/ 	.word	0x00008710


	//   ....[87]....
        /*0344*/ 	.word	0x00008720


	//   ....[88]....
        /*0348*/ 	.word	0x00008730


	//   ....[89]....
        /*034c*/ 	.word	0x00008740


	//----- nvinfo : EIATTR_VRC_CTA_INIT_COUNT
	.align		4
.L_348:
        /*0350*/ 	.byte	0x02, 0x4a
	.zero		1
	.zero		1


	//----- nvinfo : EIATTR_EXIT_INSTR_OFFSETS
	.align		4
        /*0354*/ 	.byte	0x04, 0x1c
        /*0356*/ 	.short	(.L_350 - .L_349)


	//   ....[0]....
.L_349:
        /*0358*/ 	.word	0x00009cc0


	//   ....[1]....
        /*035c*/ 	.word	0x00009d60


	//----- nvinfo : EIATTR_MAX_THREADS
	.align		4
.L_350:
        /*0360*/ 	.byte	0x04, 0x05
        /*0362*/ 	.short	(.L_352 - .L_351)
.L_351:
        /*0364*/ 	.word	0x00000100
        /*0368*/ 	.word	0x00000001
        /*036c*/ 	.word	0x00000001


	//----- nvinfo : EIATTR_CRS_STACK_SIZE
	.align		4
.L_352:
        /*0370*/ 	.byte	0x04, 0x1e
        /*0372*/ 	.short	(.L_354 - .L_353)
.L_353:
        /*0374*/ 	.word	0x00000000


	//----- nvinfo : EIATTR_CBANK_PARAM_SIZE
	.align		4
.L_354:
        /*0378*/ 	.byte	0x03, 0x19
        /*037a*/ 	.short	0x0079


	//----- nvinfo : EIATTR_PARAM_CBANK
	.align		4
        /*037c*/ 	.byte	0x04, 0x0a
        /*037e*/ 	.short	(.L_356 - .L_355)
	.align		4
.L_355:
        /*0380*/ 	.word	index@(.nv.constant0._ZN6thrust24THRUST_300001_SM_1000_NS8cuda_cub4core6detail13_kernel_agentINS1_8__reduce11ReduceAgentINS0_18transform_iteratorINS1_9__extrema12arg_minmax_fIilN4cuda3std3__44lessIiEEE15duplicate_tupleENS0_12zip_iteratorINSC_5tupleIJNS0_6detail15normal_iteratorINS0_10device_ptrIiEEEENS0_17counting_iteratorIlNS0_11use_defaultESP_SP_EEEEEEENSI_IJNSI_IJilEEEST_EEESU_EEPSU_SU_lSF_EEJSV_SW_lN3cub18CUB_300001_SM_100013GridEvenShareIlEENSZ_9GridQueueIyEESF_EEEvDpT0_)
        /*0384*/ 	.short	0x0380
        /*0386*/ 	.short	0x0079


	//----- nvinfo : EIATTR_SW_WAR
	.align		4
.L_356:
        /*0388*/ 	.byte	0x04, 0x36
        /*038a*/ 	.short	(.L_358 - .L_357)
.L_357:
        /*038c*/ 	.word	0x00000008
.L_358:


//--------------------- .nv.info._ZN6thrust24THRUST_300001_SM_1000_NS8cuda_cub4core6detail13_kernel_agentINS1_8__reduce11ReduceAgentINS0_18transform_iteratorINS1_9__extrema12arg_minmax_fIilN4cuda3std3__44lessIiEEE15duplicate_tupleENS0_12zip_iteratorINSC_5tupleIJNS0_6detail15normal_iteratorINS0_10device_ptrIiEEEENS0_17counting_iteratorIlNS0_11use_defaultESP_SP_EEEEEEENSI_IJNSI_IJilEEEST_EEESU_EEPSU_SU_lSF_EEJSV_SW_lSF_EEEvDpT0_ --------------------------
	.section	.nv.info._ZN6thrust24THRUST_300001_SM_1000_NS8cuda_cub4core6detail13_kernel_agentINS1_8__reduce11ReduceAgentINS0_18transform_iteratorINS1_9__extrema12arg_minmax_fIilN4cuda3std3__44lessIiEEE15duplicate_tupleENS0_12zip_iteratorINSC_5tupleIJNS0_6detail15normal_iteratorINS0_10device_ptrIiEEEENS0_17counting_iteratorIlNS0_11use_defaultESP_SP_EEEEEEENSI_IJNSI_IJilEEEST_EEESU_EEPSU_SU_lSF_EEJSV_SW_lSF_EEEvDpT0_,"",@"SHT_CUDA_INFO"
	.sectionflags	@""
	.align	4


	//----- nvinfo : EIATTR_CUDA_API_VERSION
	.align		4
        /*0000*/ 	.byte	0x04, 0x37
        /*0002*/ 	.short	(.L_360 - .L_359)
.L_359:
        /*0004*/ 	.word	0x00000082


	//----- nvinfo : EIATTR_KPARAM_INFO
	.align		4
.L_360:
        /*0008*/ 	.byte	0x04, 0x17
        /*000a*/ 	.short	(.L_362 - .L_361)
.L_361:
        /*000c*/ 	.word	0x00000000
        /*0010*/ 	.short	0x0003
        /*0012*/ 	.short	0x0028
        /*0014*/ 	.byte	0x00, 0xf0, 0x05, 0x00


	//----- nvinfo : EIATTR_KPARAM_INFO
	.align		4
.L_362:
        /*0018*/ 	.byte	0x04, 0x17
        /*001a*/ 	.short	(.L_364 - .L_363)
.L_363:
        /*001c*/ 	.word	0x00000000
        /*0020*/ 	.short	0x0002
        /*0022*/ 	.short	0x0020
        /*0024*/ 	.byte	0x00, 0xf0, 0x21, 0x00


	//----- nvinfo : EIATTR_KPARAM_INFO
	.align		4
.L_364:
        /*0028*/ 	.byte	0x04, 0x17
        /*002a*/ 	.short	(.L_366 - .L_365)
.L_365:
        /*002c*/ 	.word	0x00000000
        /*0030*/ 	.short	0x0001
        /*0032*/ 	.short	0x0018
        /*0034*/ 	.byte	0x00, 0xf5, 0x21, 0x00


	//----- nvinfo : EIATTR_KPARAM_INFO
	.align		4
.L_366:
        /*0038*/ 	.byte	0x04, 0x17
        /*003a*/ 	.short	(.L_368 - .L_367)
.L_367:
        /*003c*/ 	.word	0x00000000
        /*0040*/ 	.short	0x0000
        /*0042*/ 	.short	0x0000
        /*0044*/ 	.byte	0x00, 0xf0, 0x61, 0x00


	//----- nvinfo : EIATTR_SPARSE_MMA_MASK
	.align		4
.L_368:
        /*0048*/ 	.byte	0x03, 0x50
        /*004a*/ 	.short	0x0000


	//----- nvinfo : EIATTR_MAXREG_COUNT
	.align		4
        /*004c*/ 	.byte	0x03, 0x1b
        /*004e*/ 	.short	0x00ff


	//----- nvinfo : EIATTR_NUM_BARRIERS
	.align		4
        /*0050*/ 	.byte	0x02, 0x4c
        /*0052*/ 	.byte	0x01
	.zero		1


	//----- nvinfo : EIATTR_MERCURY_ISA_VERSION
	.align		4
        /*0054*/ 	.byte	0x03, 0x5f
        /*0056*/ 	.short	0x0101


	//----- nvinfo : EIATTR_COOP_GROUP_MASK_REGIDS
	.align		4
        /*0058*/ 	.byte	0x04, 0x29
        /*005a*/ 	.short	(.L_370 - .L_369)


	//   ....[0]....
.L_369:
        /*005c*/ 	.word	0xffffffff


	//   ....[1]....
        /*0060*/ 	.word	0xffffffff


	//   ....[2]....
        /*0064*/ 	.word	0xffffffff


	//   ....[3]....
        /*0068*/ 	.word	0xffffffff


	//   ....[4]....
        /*006c*/ 	.word	0xffffffff


	//   ....[5]....
        /*0070*/ 	.word	0xffffffff


	//   ....[6]....
        /*0074*/ 	.word	0xffffffff


	//   ....[7]....
        /*0078*/ 	.word	0xffffffff


	//   ....[8]....
        /*007c*/ 	.word	0xffffffff


	//   ....[9]....
        /*0080*/ 	.word	0xffffffff


	//   ....[10]....
        /*0084*/ 	.word	0xffffffff


	//   ....[11]....
        /*0088*/ 	.word	0xffffffff


	//   ....[12]....
        /*008c*/ 	.word	0xffffffff


	//   ....[13]....
        /*0090*/ 	.word	0xffffffff


	//   ....[14]....
        /*0094*/ 	.word	0xffffffff


	//   ....[15]....
        /*0098*/ 	.word	0xffffffff


	//   ....[16]....
        /*009c*/ 	.word	0xffffffff


	//   ....[17]....
        /*00a0*/ 	.word	0xffffffff


	//   ....[18]....
        /*00a4*/ 	.word	0xffffffff


	//   ....[19]....
        /*00a8*/ 	.word	0xffffffff


	//   ....[20]....
        /*00ac*/ 	.word	0xffffffff


	//   ....[21]....
        /*00b0*/ 	.word	0xffffffff


	//   ....[22]....
        /*00b4*/ 	.word	0xffffffff


	//   ....[23]....
        /*00b8*/ 	.word	0xffffffff


	//   ....[24]....
        /*00bc*/ 	.word	0xffffffff


	//   ....[25]....
        /*00c0*/ 	.word	0xffffffff


	//   ....[26]....
        /*00c4*/ 	.word	0xffffffff


	//   ....[27]....
        /*00c8*/ 	.word	0xffffffff


	//   ....[28]....
        /*00cc*/ 	.word	0xffffffff


	//   ....[29]....
        /*00d0*/ 	.word	0xffffffff


	//   ....[30]....
        /*00d4*/ 	.word	0xffffffff


	//   ....[31]....
        /*00d8*/ 	.word	0xffffffff


	//   ....[32]....
        /*00dc*/ 	.word	0xffffffff


	//   ....[33]....
        /*00e0*/ 	.word	0xffffffff


	//   ....[34]....
        /*00e4*/ 	.word	0xffffffff


	//   ....[35]....
        /*00e8*/ 	.word	0xffffffff


	//   ....[36]....
        /*00ec*/ 	.word	0xffffffff


	//   ....[37]....
        /*00f0*/ 	.word	0xffffffff


	//   ....[38]....
        /*00f4*/ 	.word	0xffffffff


	//   ....[39]....
        /*00f8*/ 	.word	0xffffffff


	//   ....[40]....
        /*00fc*/ 	.word	0xffffffff


	//   ....[41]....
        /*0100*/ 	.word	0xffffffff


	//   ....[42]....
        /*0104*/ 	.word	0xffffffff


	//   ....[43]....
        /*0108*/ 	.word	0xffffffff


	//   ....[44]....
        /*010c*/ 	.word	0xffffffff


	//   ....[45]....
        /*0110*/ 	.word	0xffffffff


	//   ....[46]....
        /*0114*/ 	.word	0xffffffff


	//   ....[47]....
        /*0118*/ 	.word	0xffffffff


	//   ....[48]....
        /*011c*/ 	.word	0xffffffff


	//   ....[49]....
        /*0120*/ 	.word	0xffffffff


	//   ....[50]....
        /*0124*/ 	.word	0xffffffff


	//   ....[51]....
        /*0128*/ 	.word	0xffffffff


	//   ....[52]....
        /*012c*/ 	.word	0xffffffff


	//   ....[53]....
        /*0130*/ 	.word	0xffffffff


	//   ....[54]....
        /*0134*/ 	.word	0xffffffff


	//   ....[55]....
        /*0138*/ 	.word	0xffffffff


	//   ....[56]....
        /*013c*/ 	.word	0xffffffff


	//   ....[57]....
        /*0140*/ 	.word	0xffffffff


	//   ....[58]....
        /*0144*/ 	.word	0xffffffff


	//   ....[59]....
        /*0148*/ 	.word	0xffffffff


	//   ....[60]....
        /*014c*/ 	.word	0xffffffff


	//   ....[61]....
        /*0150*/ 	.word	0xffffffff


	//   ....[62]....
        /*0154*/ 	.word	0xffffffff


	//   ....[63]....
        /*0158*/ 	.word	0xffffffff


	//   ....[64]....
        /*015c*/ 	.word	0xffffffff


	//   ....[65]....
        /*0160*/ 	.word	0xffffffff


	//   ....[66]....
        /*0164*/ 	.word	0xffffffff


	//   ....[67]....
        /*0168*/ 	.word	0xffffffff


	//   ....[68]....
        /*016c*/ 	.word	0xffffffff


	//   ....[69]....
        /*0170*/ 	.word	0xffffffff


	//   ....[70]....
        /*0174*/ 	.word	0xffffffff


	//   ....[71]....
        /*0178*/ 	.word	0xffffffff


	//   ....[72]....
        /*017c*/ 	.word	0xffffffff


	//   ....[73]....
        /*0180*/ 	.word	0xffffffff


	//   ....[74]....
        /*0184*/ 	.word	0xffffffff


	//   ....[75]....
        /*0188*/ 	.word	0xffffffff


	//   ....[76]....
        /*018c*/ 	.word	0xffffffff


	//   ....[77]....
        /*0190*/ 	.word	0xffffffff


	//   ....[78]....
        /*0194*/ 	.word	0xffffffff


	//   ....[79]....
        /*0198*/ 	.word	0xffffffff


	//   ....[80]....
        /*019c*/ 	.word	0xffffffff


	//   ....[81]....
        /*01a0*/ 	.word	0xffffffff


	//   ....[82]....
        /*01a4*/ 	.word	0xffffffff


	//   ....[83]....
        /*01a8*/ 	.word	0xffffffff


	//   ....[84]....
        /*01ac*/ 	.word	0xffffffff


	//   ....[85]....
        /*01b0*/ 	.word	0xffffffff


	//   ....[86]....
        /*01b4*/ 	.word	0xffffffff


	//   ....[87]....
        /*01b8*/ 	.word	0xffffffff


	//   ....[88]....
        /*01bc*/ 	.word	0xffffffff


	//   ....[89]....
        /*01c0*/ 	.word	0xffffffff


	//----- nvinfo : EIATTR_COOP_GROUP_INSTR_OFFSETS
	.align		4
.L_370:
        /*01c4*/ 	.byte	0x04, 0x28
        /*01c6*/ 	.short	(.L_372 - .L_371)


	//   ....[0]....
.L_371:
        /*01c8*/ 	.word	0x00001170


	//   ....[1]....
        /*01cc*/ 	.word	0x000011a0


	//   ....[2]....
        /*01d0*/ 	.word	0x000011d0


	//   ....[3]....
        /*01d4*/ 	.word	0x000011f0


	//   ....[4]....
        /*01d8*/ 	.word	0x00001200


	//   ....[5]....
        /*01dc*/ 	.word	0x00001210


	//   ....[6]....
        /*01e0*/ 	.word	0x00001480


	//   ....[7]....
        /*01e4*/ 	.word	0x000014b0


	//   ....[8]....
        /*01e8*/ 	.word	0x000014e0


	//   ....[9]....
        /*01ec*/ 	.word	0x000014f0


	//   ....[10]....
        /*01f0*/ 	.word	0x00001500


	//   ....[11]....
        /*01f4*/ 	.word	0x00001510


	//   ....[12]....
        /*01f8*/ 	.word	0x00001800


	//   ....[13]....
        /*01fc*/ 	.word	0x00001830


	//   ....[14]....
        /*0200*/ 	.word	0x00001860


	//   ....[15]....
        /*0204*/ 	.word	0x00001870


	//   ....[16]....
        /*0208*/ 	.word	0x00001880


	//   ....[17]....
        /*020c*/ 	.word	0x00001890


	//   ....[18]....
        /*0210*/ 	.word	0x00001b80


	//   ....[19]....
        /*0214*/ 	.word	0x00001bb0


	//   ....[20]....
        /*0218*/ 	.word	0x00001be0


	//   ....[21]....
        /*021c*/ 	.word	0x00001bf0


	//   ....[22]....
        /*0220*/ 	.word	0x00001c00


	//   ....[23]....
        /*0224*/ 	.word	0x00001c10


	//   ....[24]....
        /*0228*/ 	.word	0x00001f00


	//   ....[25]....
        /*022c*/ 	.word	0x00001f30


	//   ....[26]....
        /*0230*/ 	.word	0x00001f60


	//   ....[27]....
        /*0234*/ 	.word	0x00001f70


	//   ....[28]....
        /*0238*/ 	.word	0x00001f80


	//   ....[29]....
        /*023c*/ 	.word	0x00001f90


	//   ....[30]....
        /*0240*/ 	.word	0x000035e0


	//   ....[31]....
        /*0244*/ 	.word	0x000035f0


	//   ....[32]....
        /*0248*/ 	.word	0x00003600


	//   ....[33]....
        /*024c*/ 	.word	0x00003620


	//   ....[34]....
        /*0250*/ 	.word	0x00003630


	//   ....[35]....
        /*0254*/ 	.word	0x00003640


	//   ....[36]....
        /*0258*/ 	.word	0x000038a0


	//   ....[37]....
        /*025c*/ 	.word	0x000038e0


	//   ....[38]....
        /*0260*/ 	.word	0x00003910


	//   ....[39]....
        /*0264*/ 	.word	0x00003920


	//   ....[40]....
        /*0268*/ 	.word	0x00003930


	//   ....[41]....
        /*026c*/ 	.word	0x00003940


	//   ....[42]....
        /*0270*/ 	.word	0x00003c30


	//   ....[43]....
        /*0274*/ 	.word	0x00003c70


	//   ....[44]....
        /*0278*/ 	.word	0x00003ca0


	//   ....[45]....
        /*027c*/ 	.word	0x00003cb0


	//   ....[46]....
        /*0280*/ 	.word	0x00003cc0


	//   ....[47]....
        /*0284*/ 	.word	0x00003cd0


	//   ....[48]....
        /*0288*/ 	.word	0x00003fc0


	//   ....[49]....
        /*028c*/ 	.word	0x00004000


	//   ....[50]....
        /*0290*/ 	.word	0x00004030


	//   ....[51]....
        /*0294*/ 	.word	0x00004040


	//   ....[52]....
        /*0298*/ 	.word	0x00004050


	//   ....[53]....
        /*029c*/ 	.word	0x00004060


	//   ....[54]....
        /*02a0*/ 	.word	0x00004350


	//   ....[55]....
        /*02a4*/ 	.word	0x00004390


	//   ....[56]....
        /*02a8*/ 	.word	0x000043c0


	//   ....[57]....
        /*02ac*/ 	.word	0x000043d0


	//   ....[58]....
        /*02b0*/ 	.word	0x000043e0


	//   ....[59]....
        /*02b4*/ 	.word	0x000043f0


	//   ....[60]....
        /*02b8*/ 	.word	0x00007500


	//   ....[61]....
        /*02bc*/ 	.word	0x00007530


	//   ....[62]....
        /*02c0*/ 	.word	0x00007540


	//   ....[63]....
        /*02c4*/ 	.word	0x00007550


	//   ....[64]....
        /*02c8*/ 	.word	0x00007560


	//   ....[65]....
        /*02cc*/ 	.word	0x00007570


	//   ....[66]....
        /*02d0*/ 	.word	0x00007870


	//   ....[67]....
        /*02d4*/ 	.word	0x000078a0


	//   ....[68]....
        /*02d8*/ 	.word	0x000078d0


	//   ....[69]....
        /*02dc*/ 	.word	0x000078e0


	//   ....[70]....
        /*02e0*/ 	.word	0x000078f0


	//   ....[71]....
        /*02e4*/ 	.word	0x00007900


	//   ....[72]....
        /*02e8*/ 	.word	0x00007bf0


	//   ....[73]....
        /*02ec*/ 	.word	0x00007c20


	//   ....[74]....
        /*02f0*/ 	.word	0x00007c50


	//   ....[75]....
        /*02f4*/ 	.word	0x00007c60


	//   ....[76]....
        /*02f8*/ 	.word	0x00007c70


	//   ....[77]....
        /*02fc*/ 	.word	0x00007c80


	//   ....[78]....
        /*0300*/ 	.word	0x00007f70


	//   ....[79]....
        /*0304*/ 	.word	0x00007fa0


	//   ....[80]....
        /*0308*/ 	.word	0x00007fd0


	//   ....[81]....
        /*030c*/ 	.word	0x00007fe0


	//   ....[82]....
        /*0310*/ 	.word	0x00007ff0


	//   ....[83]....
        /*0314*/ 	.word	0x00008000


	//   ....[84]....
        /*0318*/ 	.word	0x000082f0


	//   ....[85]....
        /*031c*/ 	.word	0x00008320


	//   ....[86]....
        /*0320*/ 	.word	0x00008350


	//   ....[87]....
        /*0324*/ 	.word	0x00008360


	//   ....[88]....
        /*0328*/ 	.word	0x00008370


	//   ....[89]....
        /*032c*/ 	.word	0x00008380


	//----- nvinfo : EIATTR_VRC_CTA_INIT_COUNT
	.align		4
.L_372:
        /*0330*/ 	.byte	0x02, 0x4a
	.zero		1
	.zero		1


	//----- nvinfo : EIATTR_EXIT_INSTR_OFFSETS
	.align		4
        /*0334*/ 	.byte	0x04, 0x1c
        /*0336*/ 	.short	(.L_374 - .L_373)


	//   ....[0]....
.L_373:
        /*0338*/ 	.word	0x00000040


	//   ....[1]....
        /*033c*/ 	.word	0x000098e0


	//   ....[2]....
        /*0340*/ 	.word	0x00009970


	//----- nvinfo : EIATTR_MAX_THREADS
	.align		4
.L_374:
        /*0344*/ 	.byte	0x04, 0x05
        /*0346*/ 	.short	(.L_376 - .L_375)
.L_375:
        /*0348*/ 	.word	0x00000100
        /*034c*/ 	.word	0x00000001
        /*0350*/ 	.word	0x00000001


	//----- nvinfo : EIATTR_CRS_STACK_SIZE
	.align		4
.L_376:
        /*0354*/ 	.byte	0x04, 0x1e
        /*0356*/ 	.short	(.L_378 - .L_377)
.L_377:
        /*0358*/ 	.word	0x00000000


	//----- nvinfo : EIATTR_CBANK_PARAM_SIZE
	.align		4
.L_378:
        /*035c*/ 	.byte	0x03, 0x19
        /*035e*/ 	.short	0x0029


	//----- nvinfo : EIATTR_PARAM_CBANK
	.align		4
        /*0360*/ 	.byte	0x04, 0x0a
        /*0362*/ 	.short	(.L_380 - .L_379)
	.align		4
.L_379:
        /*0364*/ 	.word	index@(.nv.constant0._ZN6thrust24THRUST_300001_SM_1000_NS8cuda_cub4core6detail13_kernel_agentINS1_8__reduce11ReduceAgentINS0_18transform_iteratorINS1_9__extrema12arg_minmax_fIilN4cuda3std3__44lessIiEEE15duplicate_tupleENS0_12zip_iteratorINSC_5tupleIJNS0_6detail15normal_iteratorINS0_10device_ptrIiEEEENS0_17counting_iteratorIlNS0_11use_defaultESP_SP_EEEEEEENSI_IJNSI_IJilEEEST_EEESU_EEPSU_SU_lSF_EEJSV_SW_lSF_EEEvDpT0_)
        /*0368*/ 	.short	0x0380
        /*036a*/ 	.short	0x0029


	//----- nvinfo : EIATTR_SW_WAR
	.align		4
.L_380:
        /*036c*/ 	.byte	0x04, 0x36
        /*036e*/ 	.short	(.L_382 - .L_381)
.L_381:
        /*0370*/ 	.word	0x00000008
.L_382:


//--------------------- .nv.info._ZN6thrust24THRUST_300001_SM_1000_NS8cuda_cub4core6detail13_kernel_agentINS1_8__reduce11ReduceAgentIPN4cuda3std3__45tupleIJNSA_IJilEEESB_EEESD_SC_iNS1_9__extrema12arg_minmax_fIilNS9_4lessIiEEEEEEJSD_SD_iSI_EEEvDpT0_ --------------------------
	.section	.nv.info._ZN6thrust24THRUST_300001_SM_1000_NS8cuda_cub4core6detail13_kernel_agentINS1_8__reduce11ReduceAgentIPN4cuda3std3__45tupleIJNSA_IJilEEESB_EEESD_SC_iNS1_9__extrema12arg_minmax_fIilNS9_4lessIiEEEEEEJSD_SD_iSI_EEEvDpT0_,"",@"SHT_CUDA_INFO"
	.sectionflags	@""
	.align	4


	//----- nvinfo : EIATTR_CUDA_API_VERSION
	.align		4
        /*0000*/ 	.byte	0x04, 0x37
        /*0002*/ 	.short	(.L_384 - .L_383)
.L_383:
        /*0004*/ 	.word	0x00000082


	//----- nvinfo : EIATTR_KPARAM_INFO
	.align		4
.L_384:
        /*0008*/ 	.byte	0x04, 0x17
        /*000a*/ 	.short	(.L_386 - .L_385)
.L_385:
        /*000c*/ 	.word	0x00000000
        /*0010*/ 	.short	0x0003
        /*0012*/ 	.short	0x0014
        /*0014*/ 	.byte	0x00, 0xf0, 0x05, 0x00


	//----- nvinfo : EIATTR_KPARAM_INFO
	.align		4
.L_386:
        /*0018*/ 	.byte	0x04, 0x17
        /*001a*/ 	.short	(.L_388 - .L_387)
.L_387:
        /*001c*/ 	.word	0x00000000
        /*0020*/ 	.short	0x0002
        /*0022*/ 	.short	0x0010
        /*0024*/ 	.byte	0x00, 0xf0, 0x11, 0x00


	//----- nvinfo : EIATTR_KPARAM_INFO
	.align		4
.L_388:
        /*0028*/ 	.byte	0x04, 0x17
        /*002a*/ 	.short	(.L_390 - .L_389)
.L_389:
        /*002c*/ 	.word	0x00000000
        /*0030*/ 	.short	0x0001
        /*0032*/ 	.short	0x0008
        /*0034*/ 	.byte	0x00, 0xf5, 0x21, 0x00


	//----- nvinfo : EIATTR_KPARAM_INFO
	.align		4
.L_390:
        /*0038*/ 	.byte	0x04, 0x17
        /*003a*/ 	.short	(.L_392 - .L_391)
.L_391:
        /*003c*/ 	.word	0x00000000
        /*0040*/ 	.short	0x0000
        /*0042*/ 	.short	0x0000
        /*0044*/ 	.byte	0x00, 0xf5, 0x21, 0x00


	//----- nvinfo : EIATTR_SPARSE_MMA_MASK
	.align		4
.L_392:
        /*0048*/ 	.byte	0x03, 0x50
        /*004a*/ 	.short	0x0000


	//----- nvinfo : EIATTR_MAXREG_COUNT
	.align		4
        /*004c*/ 	.byte	0x03, 0x1b
        /*004e*/ 	.short	0x00ff


	//----- nvinfo : EIATTR_NUM_BARRIERS
	.align		4
        /*0050*/ 	.byte	0x02, 0x4c
        /*0052*/ 	.byte	0x01
	.zero		1


	//----- nvinfo : EIATTR_MERCURY_ISA_VERSION
	.align		4
        /*0054*/ 	.byte	0x03, 0x5f
        /*0056*/ 	.short	0x0101


	//----- nvinfo : EIATTR_COOP_GROUP_MASK_REGIDS
	.align		4
        /*0058*/ 	.byte	0x04, 0x29
        /*005a*/ 	.short	(.L_394 - .L_393)


	//   ....[0]....
.L_393:
        /*005c*/ 	.word	0xffffffff


	//   ....[1]....
        /*0060*/ 	.word	0xffffffff


	//   ....[2]....
        /*0064*/ 	.word	0xffffffff


	//   ....[3]....
        /*0068*/ 	.word	0xffffffff


	//   ....[4]....
        /*006c*/ 	.word	0xffffffff


	//   ....[5]....
        /*0070*/ 	.word	0xffffffff


	//   ....[6]....
        /*0074*/ 	.word	0xffffffff


	//   ....[7]....
        /*0078*/ 	.word	0xffffffff


	//   ....[8]....
        /*007c*/ 	.word	0xffffffff


	//   ....[9]....
        /*0080*/ 	.word	0xffffffff


	//   ....[10]....
        /*0084*/ 	.word	0xffffffff


	//   ....[11]....
        /*0088*/ 	.word	0xffffffff


	//   ....[12]....
        /*008c*/ 	.word	0xffffffff


	//   ....[13]....
        /*0090*/ 	.word	0xffffffff


	//   ....[14]....
        /*0094*/ 	.word	0xffffffff


	//   ....[15]....
        /*0098*/ 	.word	0xffffffff


	//   ....[16]....
        /*009c*/ 	.word	0xffffffff


	//   ....[17]....
        /*00a0*/ 	.word	0xffffffff


	//   ....[18]....
        /*00a4*/ 	.word	0xffffffff


	//   ....[19]....
        /*00a8*/ 	.word	0xffffffff


	//   ....[20]....
        /*00ac*/ 	.word	0xffffffff


	//   ....[21]....
        /*00b0*/ 	.word	0xffffffff


	//   ....[22]....
        /*00b4*/ 	.word	0xffffffff


	//   ....[23]....
        /*00b8*/ 	.word	0xffffffff


	//   ....[24]....
        /*00bc*/ 	.word	0xffffffff


	//   ....[25]....
        /*00c0*/ 	.word	0xffffffff


	//   ....[26]....
        /*00c4*/ 	.word	0xffffffff


	//   ....[27]....
        /*00c8*/ 	.word	0xffffffff


	//   ....[28]....
        /*00cc*/ 	.word	0xffffffff


	//   ....[29]....
        /*00d0*/ 	.word	0xffffffff


	//   ....[30]....
        /*00d4*/ 	.word	0xffffffff


	//   ....[31]....
        /*00d8*/ 	.word	0xffffffff


	//   ....[32]....
        /*00dc*/ 	.word	0xffffffff


	//   ....[33]....
        /*00e0*/ 	.word	0xffffffff


	//   ....[34]....
        /*00e4*/ 	.word	0xffffffff


	//   ....[35]....
        /*00e8*/ 	.word	0xffffffff


	//   ....[36]....
        /*00ec*/ 	.word	0xffffffff


	//   ....[37]....
        /*00f0*/ 	.word	0xffffffff


	//   ....[38]....
        /*00f4*/ 	.word	0xffffffff


	//   ....[39]....
        /*00f8*/ 	.word	0xffffffff


	//   ....[40]....
        /*00fc*/ 	.word	0xffffffff


	//   ....[41]....
        /*0100*/ 	.word	0xffffffff


	//   ....[42]....
        /*0104*/ 	.word	0xffffffff


	//   ....[43]....
        /*0108*/ 	.word	0xffffffff


	//   ....[44]....
        /*010c*/ 	.word	0xffffffff


	//   ....[45]....
        /*0110*/ 	.word	0xffffffff


	//   ....[46]....
        /*0114*/ 	.word	0xffffffff


	//   ....[47]....
        /*0118*/ 	.word	0xffffffff


	//   ....[48]....
        /*011c*/ 	.word	0xffffffff


	//   ....[49]....
        /*0120*/ 	.word	0xffffffff


	//   ....[50]....
        /*0124*/ 	.word	0xffffffff


	//   ....[51]....
        /*0128*/ 	.word	0xffffffff


	//   ....[52]....
        /*012c*/ 	.word	0xffffffff


	//   ....[53]....
        /*0130*/ 	.word	0xffffffff


	//   ....[54]....
        /*0134*/ 	.word	0xffffffff


	//   ....[55]....
        /*0138*/ 	.word	0xffffffff


	//   ....[56]....
        /*013c*/ 	.word	0xffffffff


	//   ....[57]....
        /*0140*/ 	.word	0xffffffff


	//   ....[58]....
        /*0144*/ 	.word	0xffffffff


	//   ....[59]....
        /*0148*/ 	.word	0xffffffff


	//   ....[60]....
        /*014c*/ 	.word	0xffffffff


	//   ....[61]....
        /*0150*/ 	.word	0xffffffff


	//   ....[62]....
        /*0154*/ 	.word	0xffffffff


	//   ....[63]....
        /*0158*/ 	.word	0xffffffff


	//   ....[64]....
        /*015c*/ 	.word	0xffffffff


	//   ....[65]....
        /*0160*/ 	.word	0xffffffff


	//   ....[66]....
        /*0164*/ 	.word	0xffffffff


	//   ....[67]....
        /*0168*/ 	.word	0xffffffff


	//   ....[68]....
        /*016c*/ 	.word	0xffffffff


	//   ....[69]....
        /*0170*/ 	.word	0xffffffff


	//   ....[70]....
        /*0174*/ 	.word	0xffffffff


	//   ....[71]....
        /*0178*/ 	.word	0xffffffff


	//   ....[72]....
        /*017c*/ 	.word	0xffffffff


	//   ....[73]....
        /*0180*/ 	.word	0xffffffff


	//   ....[74]....
        /*0184*/ 	.word	0xffffffff


	//   ....[75]....
        /*0188*/ 	.word	0xffffffff


	//   ....[76]....
        /*018c*/ 	.word	0xffffffff


	//   ....[77]....
        /*0190*/ 	.word	0xffffffff


	//   ....[78]....
        /*0194*/ 	.word	0xffffffff


	//   ....[79]....
        /*0198*/ 	.word	0xffffffff


	//   ....[80]....
        /*019c*/ 	.word	0xffffffff


	//   ....[81]....
        /*01a0*/ 	.word	0xffffffff


	//   ....[82]....
        /*01a4*/ 	.word	0xffffffff


	//   ....[83]....
        /*01a8*/ 	.word	0xffffffff


	//   ....[84]....
        /*01ac*/ 	.word	0xffffffff


	//   ....[85]....
        /*01b0*/ 	.word	0xffffffff


	//   ....[86]....
        /*01b4*/ 	.word	0xffffffff


	//   ....[87]....
        /*01b8*/ 	.word	0xffffffff


	//   ....[88]....
        /*01bc*/ 	.word	0xffffffff


	//   ....[89]....
        /*01c0*/ 	.word	0xffffffff


	//----- nvinfo : EIATTR_COOP_GROUP_INSTR_OFFSETS
	.align		4
.L_394:
        /*01c4*/ 	.byte	0x04, 0x28
        /*01c6*/ 	.short	(.L_396 - .L_395)


	//   ....[0]....
.L_395:
        /*01c8*/ 	.word	0x00001080


	//   ....[1]....
        /*01cc*/ 	.word	0x000010b0


	//   ....[2]....
        /*01d0*/ 	.word	0x000010e0


	//   ....[3]....
        /*01d4*/ 	.word	0x00001100


	//   ....[4]....
        /*01d8*/ 	.word	0x00001110


	//   ....[5]....
        /*01dc*/ 	.word	0x00001120


	//   ....[6]....
        /*01e0*/ 	.word	0x00001390


	//   ....[7]....
        /*01e4*/ 	.word	0x000013c0


	//   ....[8]....
        /*01e8*/ 	.word	0x000013f0


	//   ....[9]....
        /*01ec*/ 	.word	0x00001400


	//   ....[10]....
        /*01f0*/ 	.word	0x00001410


	//   ....[11]....
        /*01f4*/ 	.word	0x00001420


	//   ....[12]....
        /*01f8*/ 	.word	0x00001710


	//   ....[13]....
        /*01fc*/ 	.word	0x00001740


	//   ....[14]....
        /*0200*/ 	.word	0x00001770


	//   ....[15]....
        /*0204*/ 	.word	0x00001780


	//   ....[16]....
        /*0208*/ 	.word	0x00001790


	//   ....[17]....
        /*020c*/ 	.word	0x000017a0


	//   ....[18]....
        /*0210*/ 	.word	0x00001a90


	//   ....[19]....
        /*0214*/ 	.word	0x00001ac0


	//   ....[20]....
        /*0218*/ 	.word	0x00001af0


	//   ....[21]....
        /*021c*/ 	.word	0x00001b00


	//   ....[22]....
        /*0220*/ 	.word	0x00001b10


	//   ....[23]....
        /*0224*/ 	.word	0x00001b20


	//   ....[24]....
        /*0228*/ 	.word	0x00001e10


	//   ....[25]....
        /*022c*/ 	.word	0x00001e40


	//   ....[26]....
        /*0230*/ 	.word	0x00001e70


	//   ....[27]....
        /*0234*/ 	.word	0x00001e80


	//   ....[28]....
        /*0238*/ 	.word	0x00001e90


	//   ....[29]....
        /*023c*/ 	.word	0x00001ea0


	//   ....[30]....
        /*0240*/ 	.word	0x000034e0


	//   ....[31]....
        /*0244*/ 	.word	0x000034f0


	//   ....[32]....
        /*0248*/ 	.word	0x00003500


	//   ....[33]....
        /*024c*/ 	.word	0x00003520


	//   ....[34]....
        /*0250*/ 	.word	0x00003530


	//   ....[35]....
        /*0254*/ 	.word	0x00003540


	//   ....[36]....
        /*0258*/ 	.word	0x000037a0


	//   ....[37]....
        /*025c*/ 	.word	0x000037e0


	//   ....[38]....
        /*0260*/ 	.word	0x00003810


	//   ....[39]....
        /*0264*/ 	.word	0x00003820


	//   ....[40]....
        /*0268*/ 	.word	0x00003830


	//   ....[41]....
        /*026c*/ 	.word	0x00003840


	//   ....[42]....
        /*0270*/ 	.word	0x00003b30


	//   ....[43]....
        /*0274*/ 	.word	0x00003b70


	//   ....[44]....
        /*0278*/ 	.word	0x00003ba0


	//   ....[45]....
        /*027c*/ 	.word	0x00003bb0


	//   ....[46]....
        /*0280*/ 	.word	0x00003bc0


	//   ....[47]....
        /*0284*/ 	.word	0x00003bd0


	//   ....[48]....
        /*0288*/ 	.word	0x00003ec0


	//   ....[49]....
        /*028c*/ 	.word	0x00003f00


	//   ....[50]....
        /*0290*/ 	.word	0x00003f30


	//   ....[51]....
        /*0294*/ 	.word	0x00003f40


	//   ....[52]....
        /*0298*/ 	.word	0x00003f50


	//   ....[53]....
        /*029c*/ 	.word	0x00003f60


	//   ....[54]....
        /*02a0*/ 	.word	0x00004250


	//   ....[55]....
        /*02a4*/ 	.word	0x00004290


	//   ....[56]....
        /*02a8*/ 	.word	0x000042c0


	//   ....[57]....
        /*02ac*/ 	.word	0x000042d0


	//   ....[58]....
        /*02b0*/ 	.word	0x000042e0


	//   ....[59]....
        /*02b4*/ 	.word	0x000042f0


	//   ....[60]....
        /*02b8*/ 	.word	0x00007480


	//   ....[61]....
        /*02bc*/ 	.word	0x000074b0


	//   ....[62]....
        /*02c0*/ 	.word	0x000074c0


	//   ....[63]....
        /*02c4*/ 	.word	0x000074d0


	//   ....[64]....
        /*02c8*/ 	.word	0x000074e0


	//   ....[65]....
        /*02cc*/ 	.word	0x000074f0


	//   ....[66]....
        /*02d0*/ 	.word	0x000077f0


	//   ....[67]....
        /*02d4*/ 	.word	0x00007820


	//   ....[68]....
        /*02d8*/ 	.word	0x00007850


	//   ....[69]....
        /*02dc*/ 	.word	0x00007860


	//   ....[70]....
        /*02e0*/ 	.word	0x00007870


	//   ....[71]....
        /*02e4*/ 	.word	0x00007880


	//   ....[72]....
        /*02e8*/ 	.word	0x00007b70


	//   ....[73]....
        /*02ec*/ 	.word	0x00007ba0


	//   ....[74]....
        /*02f0*/ 	.word	0x00007bd0


	//   ....[75]....
        /*02f4*/ 	.word	0x00007be0


	//   ....[76]....
        /*02f8*/ 	.word	0x00007bf0


	//   ....[77]....
        /*02fc*/ 	.word	0x00007c00


	//   ....[78]....
        /*0300*/ 	.word	0x00007ef0


	//   ....[79]....
        /*0304*/ 	.word	0x00007f20


	//   ....[80]....
        /*0308*/ 	.word	0x00007f50


	//   ....[81]....
        /*030c*/ 	.word	0x00007f60


	//   ....[82]....
        /*0310*/ 	.word	0x00007f70


	//   ....[83]....
        /*0314*/ 	.word	0x00007f80


	//   ....[84]....
        /*0318*/ 	.word	0x00008270


	//   ....[85]....
        /*031c*/ 	.word	0x000082a0


	//   ....[86]....
        /*0320*/ 	.word	0x000082d0


	//   ....[87]....
        /*0324*/ 	.word	0x000082e0


	//   ....[88]....
        /*0328*/ 	.word	0x000082f0


	//   ....[89]....
        /*032c*/ 	.word	0x00008300


	//----- nvinfo : EIATTR_VRC_CTA_INIT_COUNT
	.align		4
.L_396:
        /*0330*/ 	.byte	0x02, 0x4a
	.zero		1
	.zero		1


	//----- nvinfo : EIATTR_EXIT_INSTR_OFFSETS
	.align		4
        /*0334*/ 	.byte	0x04, 0x1c
        /*0336*/ 	.short	(.L_398 - .L_397)


	//   ....[0]....
.L_397:
        /*0338*/ 	.word	0x00000030


	//   ....[1]....
        /*033c*/ 	.word	0x00009850


	//   ....[2]....
        /*0340*/ 	.word	0x000098c0


	//----- nvinfo : EIATTR_MAX_THREADS
	.align		4
.L_398:
        /*0344*/ 	.byte	0x04, 0x05
        /*0346*/ 	.short	(.L_400 - .L_399)
.L_399:
        /*0348*/ 	.word	0x00000100
        /*034c*/ 	.word	0x00000001
        /*0350*/ 	.word	0x00000001


	//----- nvinfo : EIATTR_CRS_STACK_SIZE
	.align		4
.L_400:
        /*0354*/ 	.byte	0x04, 0x1e
        /*0356*/ 	.short	(.L_402 - .L_401)
.L_401:
        /*0358*/ 	.word	0x00000000


	//----- nvinfo : EIATTR_CBANK_PARAM_SIZE
	.align		4
.L_402:
        /*035c*/ 	.byte	0x03, 0x19
        /*035e*/ 	.short	0x0015


	//----- nvinfo : EIATTR_PARAM_CBANK
	.align		4
        /*0360*/ 	.byte	0x04, 0x0a
        /*0362*/ 	.short	(.L_404 - .L_403)
	.align		4
.L_403:
        /*0364*/ 	.word	index@(.nv.constant0._ZN6thrust24THRUST_300001_SM_1000_NS8cuda_cub4core6detail13_kernel_agentINS1_8__reduce11ReduceAgentIPN4cuda3std3__45tupleIJNSA_IJilEEESB_EEESD_SC_iNS1_9__extrema12arg_minmax_fIilNS9_4lessIiEEEEEEJSD_SD_iSI_EEEvDpT0_)
        /*0368*/ 	.short	0x0380
        /*036a*/ 	.short	0x0015


	//----- nvinfo : EIATTR_SW_WAR
	.align		4
.L_404:
        /*036c*/ 	.byte	0x04, 0x36
        /*036e*/ 	.short	(.L_406 - .L_405)
.L_405:
        /*0370*/ 	.word	0x00000008
.L_406:


//--------------------- .nv.info._ZN6thrust24THRUST_300001_SM_1000_NS8cuda_cub4core6detail13_kernel_agentINS1_8__reduce10DrainAgentIiEEJN3cub18CUB_300001_SM_10009GridQueueIjEEiEEEvDpT0_ --------------------------
	.section	.nv.info._ZN6thrust24THRUST_300001_SM_1000_NS8cuda_cub4core6detail13_kernel_agentINS1_8__reduce10DrainAgentIiEEJN3cub18CUB_300001_SM_10009GridQueueIjEEiEEEvDpT0_,"",@"SHT_CUDA_INFO"
	.sectionflags	@""
	.align	4


	//----- nvinfo : EIATTR_CUDA_API_VERSION
	.align		4
        /*0000*/ 	.byte	0x04, 0x37
        /*0002*/ 	.short	(.L_408 - .L_407)
.L_407:
        /*0004*/ 	.word	0x00000082


	//----- nvinfo : EIATTR_KPARAM_INFO
	.align		4
.L_408:
        /*0008*/ 	.byte	0x04, 0x17
        /*000a*/ 	.short	(.L_410 - .L_409)
.L_409:
        /*000c*/ 	.word	0x00000000
        /*0010*/ 	.short	0x0001
        /*0012*/ 	.short	0x0008
        /*0014*/ 	.byte	0x00, 0xf0, 0x11, 0x00


	//----- nvinfo : EIATTR_KPARAM_INFO
	.align		4
.L_410:
        /*0018*/ 	.byte	0x04, 0x17
        /*001a*/ 	.short	(.L_412 - .L_411)
.L_411:
        /*001c*/ 	.word	0x00000000
        /*0020*/ 	.short	0x0000
        /*0022*/ 	.short	0x0000
        /*0024*/ 	.byte	0x00, 0xf0, 0x21, 0x00


	//----- nvinfo : EIATTR_SPARSE_MMA_MASK
	.align		4
.L_412:
        /*0028*/ 	.byte	0x03, 0x50
        /*002a*/ 	.short	0x0000


	//----- nvinfo : EIATTR_MAXREG_COUNT
	.align		4
        /*002c*/ 	.byte	0x03, 0x1b
        /*002e*/ 	.short	0x00ff


	//----- nvinfo : EIATTR_MERCURY_ISA_VERSION
	.align		4
        /*0030*/ 	.byte	0x03, 0x5f
        /*0032*/ 	.short	0x0101


	//----- nvinfo : EIATTR_VRC_CTA_INIT_COUNT
	.align		4
        /*0034*/ 	.byte	0x02, 0x4a
	.zero		1
	.zero		1


	//----- nvinfo : EIATTR_EXIT_INSTR_OFFSETS
	.align		4
        /*0038*/ 	.byte	0x04, 0x1c
        /*003a*/ 	.short	(.L_414 - .L_413)


	//   ....[0]....
.L_413:
        /*003c*/ 	.word	0x00000060


	//----- nvinfo : EIATTR_MAX_THREADS
	.align		4
.L_414:
        /*0040*/ 	.byte	0x04, 0x05
        /*0042*/ 	.short	(.L_416 - .L_415)
.L_415:
        /*0044*/ 	.word	0x00000001
        /*0048*/ 	.word	0x00000001
        /*004c*/ 	.word	0x00000001


	//----- nvinfo : EIATTR_CBANK_PARAM_SIZE
	.align		4
.L_416:
        /*0050*/ 	.byte	0x03, 0x19
        /*0052*/ 	.short	0x000c


	//----- nvinfo : EIATTR_PARAM_CBANK
	.align		4
        /*0054*/ 	.byte	0x04, 0x0a
        /*0056*/ 	.short	(.L_418 - .L_417)
	.align		4
.L_417:
        /*0058*/ 	.word	index@(.nv.constant0._ZN6thrust24THRUST_300001_SM_1000_NS8cuda_cub4core6detail13_kernel_agentINS1_8__reduce10DrainAgentIiEEJN3cub18CUB_300001_SM_10009GridQueueIjEEiEEEvDpT0_)
        /*005c*/ 	.short	0x0380
        /*005e*/ 	.short	0x000c


	//----- nvinfo : EIATTR_SW_WAR
	.align		4
.L_418:
        /*0060*/ 	.byte	0x04, 0x36
        /*0062*/ 	.short	(.L_420 - .L_419)
.L_419:
        /*0064*/ 	.word	0x00000008
.L_420:


//--------------------- .nv.info._ZN6thrust24THRUST_300001_SM_1000_NS8cuda_cub4core6detail13_kernel_agentINS1_8__reduce11ReduceAgentINS0_18transform_iteratorINS1_9__extrema12arg_minmax_fIilN4cuda3std3__44lessIiEEE15duplicate_tupleENS0_12zip_iteratorINSC_5tupleIJNS0_6detail15normal_iteratorINS0_10device_ptrIiEEEENS0_17counting_iteratorIlNS0_11use_defaultESP_SP_EEEEEEENSI_IJNSI_IJilEEEST_EEESU_EEPSU_SU_iSF_EEJSV_SW_iN3cub18CUB_300001_SM_100013GridEvenShareIiEENSZ_9GridQueueIjEESF_EEEvDpT0_ --------------------------
	.section	.nv.info._ZN6thrust24THRUST_300001_SM_1000_NS8cuda_cub4core6detail13_kernel_agentINS1_8__reduce11ReduceAgentINS0_18transform_iteratorINS1_9__extrema12arg_minmax_fIilN4cuda3std3__44lessIiEEE15duplicate_tupleENS0_12zip_iteratorINSC_5tupleIJNS0_6detail15normal_iteratorINS0_10device_ptrIiEEEENS0_17counting_iteratorIlNS0_11use_defaultESP_SP_EEEEEEENSI_IJNSI_IJilEEEST_EEESU_EEPSU_SU_iSF_EEJSV_SW_iN3cub18CUB_300001_SM_100013GridEvenShareIiEENSZ_9GridQueueIjEESF_EEEvDpT0_,"",@"SHT_CUDA_INFO"
	.sectionflags	@""
	.align	4


	//----- nvinfo : EIATTR_CUDA_API_VERSION
	.align		4
        /*0000*/ 	.byte	0x04, 0x37
        /*0002*/ 	.short	(.L_422 - .L_421)
.L_421:
        /*0004*/ 	.word	0x00000082


	//----- nvinfo : EIATTR_KPARAM_INFO
	.align		4
.L_422:
        /*0008*/ 	.byte	0x04, 0x17
        /*000a*/ 	.short	(.L_424 - .L_423)
.L_423:
        /*000c*/ 	.word	0x00000000
        /*0010*/ 	.short	0x0005
        /*0012*/ 	.short	0x0058
        /*0014*/ 	.byte	0x00, 0xf0, 0x05, 0x00


	//----- nvinfo : EIATTR_KPARAM_INFO
	.align		4
.L_424:
        /*0018*/ 	.byte	0x04, 0x17
        /*001a*/ 	.short	(.L_426 - .L_425)
.L_425:
        /*001c*/ 	.word	0x00000000
        /*0020*/ 	.short	0x0004
        /*0022*/ 	.short	0x0050
        /*0024*/ 	.byte	0x00, 0xf0, 0x21, 0x00


	//----- nvinfo : EIATTR_KPARAM_INFO
	.align		4
.L_426:
        /*0028*/ 	.byte	0x04, 0x17
        /*002a*/ 	.short	(.L_428 - .L_427)
.L_427:
        /*002c*/ 	.word	0x00000000
        /*0030*/ 	.short	0x0003
        /*0032*/ 	.short	0x0024
        /*0034*/ 	.byte	0x00, 0xf0, 0xa1, 0x00


	//----- nvinfo : EIATTR_KPARAM_INFO
	.align		4
.L_428:
        /*0038*/ 	.byte	0x04, 0x17
        /*003a*/ 	.short	(.L_430 - .L_429)
.L_429:
        /*003c*/ 	.word	0x00000000
        /*0040*/ 	.short	0x0002
        /*0042*/ 	.short	0x0020
        /*0044*/ 	.byte	0x00, 0xf0, 0x11, 0x00


	//----- nvinfo : EIATTR_KPARAM_INFO
	.align		4
.L_430:
        /*0048*/ 	.byte	0x04, 0x17
        /*004a*/ 	.short	(.L_432 - .L_431)
.L_431:
        /*004c*/ 	.word	0x00000000
        /*0050*/ 	.short	0x0001
        /*0052*/ 	.short	0x0018
        /*0054*/ 	.byte	0x00, 0xf5, 0x21, 0x00


	//----- nvinfo : EIATTR_KPARAM_INFO
	.align		4
.L_432:
        /*0058*/ 	.byte	0x04, 0x17
        /*005a*/ 	.short	(.L_434 - .L_433)
.L_433:
        /*005c*/ 	.word	0x00000000
        /*0060*/ 	.short	0x0000
        /*0062*/ 	.short	0x0000
        /*0064*/ 	.byte	0x00, 0xf0, 0x61, 0x00


	//----- nvinfo : EIATTR_SPARSE_MMA_MASK
	.align		4
.L_434:
        /*0068*/ 	.byte	0x03, 0x50
        /*006a*/ 	.short	0x0000


	//----- nvinfo : EIATTR_MAXREG_COUNT
	.align		4
        /*006c*/ 	.byte	0x03, 0x1b
        /*006e*/ 	.short	0x00ff


	//----- nvinfo : EIATTR_NUM_BARRIERS
	.align		4
        /*0070*/ 	.byte	0x02, 0x4c
        /*0072*/ 	.byte	0x01
	.zero		1


	//----- nvinfo : EIATTR_MERCURY_ISA_VERSION
	.align		4
        /*0074*/ 	.byte	0x03, 0x5f
        /*0076*/ 	.short	0x0101


	//----- nvinfo : EIATTR_COOP_GROUP_MASK_REGIDS
	.align		4
        /*0078*/ 	.byte	0x04, 0x29
        /*007a*/ 	.short	(.L_436 - .L_435)


	//   ....[0]....
.L_435:
        /*007c*/ 	.word	0xffffffff


	//   ....[1]....
        /*0080*/ 	.word	0xffffffff


	//   ....[2]....
        /*0084*/ 	.word	0xffffffff


	//   ....[3]....
        /*0088*/ 	.word	0xffffffff


	//   ....[4]....
        /*008c*/ 	.word	0xffffffff


	//   ....[5]....
        /*0090*/ 	.word	0xffffffff


	//   ....[6]....
        /*0094*/ 	.word	0xffffffff


	//   ....[7]....
        /*0098*/ 	.word	0xffffffff


	//   ....[8]....
        /*009c*/ 	.word	0xffffffff


	//   ....[9]....
        /*00a0*/ 	.word	0xffffffff


	//   ....[10]....
        /*00a4*/ 	.word	0xffffffff


	//   ....[11]....
        /*00a8*/ 	.word	0xffffffff


	//   ....[12]....
        /*00ac*/ 	.word	0xffffffff


	//   ....[13]....
        /*00b0*/ 	.word	0xffffffff


	//   ....[14]....
        /*00b4*/ 	.word	0xffffffff


	//   ....[15]....
        /*00b8*/ 	.word	0xffffffff


	//   ....[16]....
        /*00bc*/ 	.word	0xffffffff


	//   ....[17]....
        /*00c0*/ 	.word	0xffffffff


	//   ....[18]....
        /*00c4*/ 	.word	0xffffffff


	//   ....[19]....
        /*00c8*/ 	.word	0xffffffff


	//   ....[20]....
        /*00cc*/ 	.word	0xffffffff


	//   ....[21]....
        /*00d0*/ 	.word	0xffffffff


	//   ....[22]....
        /*00d4*/ 	.word	0xffffffff


	//   ....[23]....
        /*00d8*/ 	.word	0xffffffff


	//   ....[24]....
        /*00dc*/ 	.word	0xffffffff


	//   ....[25]....
        /*00e0*/ 	.word	0xffffffff


	//   ....[26]....
        /*00e4*/ 	.word	0xffffffff


	//   ....[27]....
        /*00e8*/ 	.word	0xffffffff


	//   ....[28]....
        /*00ec*/ 	.word	0xffffffff


	//   ....[29]....
        /*00f0*/ 	.word	0xffffffff


	//   ....[30]....
        /*00f4*/ 	.word	0xffffffff


	//   ....[31]....
        /*00f8*/ 	.word	0xffffffff


	//   ....[32]....
        /*00fc*/ 	.word	0xffffffff


	//   ....[33]....
        /*0100*/ 	.word	0xffffffff


	//   ....[34]....
        /*0104*/ 	.word	0xffffffff


	//   ....[35]....
        /*0108*/ 	.word	0xffffffff


	//   ....[36]....
        /*010c*/ 	.word	0xffffffff


	//   ....[37]....
        /*0110*/ 	.word	0xffffffff


	//   ....[38]....
        /*0114*/ 	.word	0xffffffff


	//   ....[39]....
        /*0118*/ 	.word	0xffffffff


	//   ....[40]....
        /*011c*/ 	.word	0xffffffff


	//   ....[41]....
        /*0120*/ 	.word	0xffffffff


	//   ....[42]....
        /*0124*/ 	.word	0xffffffff


	//   ....[43]....
        /*0128*/ 	.word	0xffffffff


	//   ....[44]....
        /*012c*/ 	.word	0xffffffff


	//   ....[45]....
        /*0130*/ 	.word	0xffffffff


	//   ....[46]....
        /*0134*/ 	.word	0xffffffff


	//   ....[47]....
        /*0138*/ 	.word	0xffffffff


	//   ....[48]....
        /*013c*/ 	.word	0xffffffff


	//   ....[49]....
        /*0140*/ 	.word	0xffffffff


	//   ....[50]....
        /*0144*/ 	.word	0xffffffff


	//   ....[51]....
        /*0148*/ 	.word	0xffffffff


	//   ....[52]....
        /*014c*/ 	.word	0xffffffff


	//   ....[53]....
        /*0150*/ 	.word	0xffffffff


	//   ....[54]....
        /*0154*/ 	.word	0xffffffff


	//   ....[55]....
        /*0158*/ 	.word	0xffffffff


	//   ....[56]....
        /*015c*/ 	.word	0xffffffff


	//   ....[57]....
        /*0160*/ 	.word	0xffffffff


	//   ....[58]....
        /*0164*/ 	.word	0xffffffff


	//   ....[59]....
        /*0168*/ 	.word	0xffffffff


	//   ....[60]....
        /*016c*/ 	.word	0xffffffff


	//   ....[61]....
        /*0170*/ 	.word	0xffffffff


	//   ....[62]....
        /*0174*/ 	.word	0xffffffff


	//   ....[63]....
        /*0178*/ 	.word	0xffffffff


	//   ....[64]....
        /*017c*/ 	.word	0xffffffff


	//   ....[65]....
        /*0180*/ 	.word	0xffffffff


	//   ....[66]....
        /*0184*/ 	.word	0xffffffff


	//   ....[67]....
        /*0188*/ 	.word	0xffffffff


	//   ....[68]....
        /*018c*/ 	.word	0xffffffff


	//   ....[69]....
        /*0190*/ 	.word	0xffffffff


	//   ....[70]....
        /*0194*/ 	.word	0xffffffff


	//   ....[71]....
        /*0198*/ 	.word	0xffffffff


	//   ....[72]....
        /*019c*/ 	.word	0xffffffff


	//   ....[73]....
        /*01a0*/ 	.word	0xffffffff


	//   ....[74]....
        /*01a4*/ 	.word	0xffffffff


	//   ....[75]....
        /*01a8*/ 	.word	0xffffffff


	//   ....[76]....
        /*01ac*/ 	.word	0xffffffff


	//   ....[77]....
        /*01b0*/ 	.word	0xffffffff


	//   ....[78]....
        /*01b4*/ 	.word	0xffffffff


	//   ....[79]....
        /*01b8*/ 	.word	0xffffffff


	//   ....[80]....
        /*01bc*/ 	.word	0xffffffff


	//   ....[81]....
        /*01c0*/ 	.word	0xffffffff


	//   ....[82]....
        /*01c4*/ 	.word	0xffffffff


	//   ....[83]....
        /*01c8*/ 	.word	0xffffffff


	//   ....[84]....
        /*01cc*/ 	.word	0xffffffff


	//   ....[85]....
        /*01d0*/ 	.word	0xffffffff


	//   ....[86]....
        /*01d4*/ 	.word	0xffffffff


	//   ....[87]....
        /*01d8*/ 	.word	0xffffffff


	//   ....[88]....
        /*01dc*/ 	.word	0xffffffff


	//   ....[89]....
        /*01e0*/ 	.word	0xffffffff


	//----- nvinfo : EIATTR_COOP_GROUP_INSTR_OFFSETS
	.align		4
.L_436:
        /*01e4*/ 	.byte	0x04, 0x28
        /*01e6*/ 	.short	(.L_438 - .L_437)


	//   ....[0]....
.L_437:
        /*01e8*/ 	.word	0x00001150


	//   ....[1]....
        /*01ec*/ 	.word	0x00001180


	//   ....[2]....
        /*01f0*/ 	.word	0x000011b0


	//   ....[3]....
        /*01f4*/ 	.word	0x000011d0


	//   ....[4]....
        /*01f8*/ 	.word	0x000011e0


	//   ....[5]....
        /*01fc*/ 	.word	0x000011f0


	//   ....[6]....
        /*0200*/ 	.word	0x00001460


	//   ....[7]....
        /*0204*/ 	.word	0x00001490


	//   ....[8]....
        /*0208*/ 	.word	0x000014c0


	//   ....[9]....
        /*020c*/ 	.word	0x000014d0


	//   ....[10]....
        /*0210*/ 	.word	0x000014e0


	//   ....[11]....
        /*0214*/ 	.word	0x000014f0


	//   ....[12]....
        /*0218*/ 	.word	0x000017e0


	//   ....[13]....
        /*021c*/ 	.word	0x00001810


	//   ....[14]....
        /*0220*/ 	.word	0x00001840


	//   ....[15]....
        /*0224*/ 	.word	0x00001850


	//   ....[16]....
        /*0228*/ 	.word	0x00001860


	//   ....[17]....
        /*022c*/ 	.word	0x00001870


	//   ....[18]....
        /*0230*/ 	.word	0x00001b60


	//   ....[19]....
        /*0234*/ 	.word	0x00001b90


	//   ....[20]....
        /*0238*/ 	.word	0x00001bc0


	//   ....[21]....
        /*023c*/ 	.word	0x00001bd0


	//   ....[22]....
        /*0240*/ 	.word	0x00001be0


	//   ....[23]....
        /*0244*/ 	.word	0x00001bf0


	//   ....[24]....
        /*0248*/ 	.word	0x00001ee0


	//   ....[25]....
        /*024c*/ 	.word	0x00001f10


	//   ....[26]....
        /*0250*/ 	.word	0x00001f40


	//   ....[27]....
        /*0254*/ 	.word	0x00001f50


	//   ....[28]....
        /*0258*/ 	.word	0x00001f60


	//   ....[29]....
        /*025c*/ 	.word	0x00001f70


	//   ....[30]....
        /*0260*/ 	.word	0x000035f0


	//   ....[31]....
        /*0264*/ 	.word	0x00003600


	//   ....[32]....
        /*0268*/ 	.word	0x00003610


	//   ....[33]....
        /*026c*/ 	.word	0x00003630


	//   ....[34]....
        /*0270*/ 	.word	0x00003640


	//   ....[35]....
        /*0274*/ 	.word	0x00003650


	//   ....[36]....
        /*0278*/ 	.word	0x000038b0


	//   ....[37]....
        /*027c*/ 	.word	0x000038f0


	//   ....[38]....
        /*0280*/ 	.word	0x00003920


	//   ....[39]....
        /*0284*/ 	.word	0x00003930


	//   ....[40]....
        /*0288*/ 	.word	0x00003940


	//   ....[41]....
        /*028c*/ 	.word	0x00003950


	//   ....[42]....
        /*0290*/ 	.word	0x00003c40


	//   ....[43]....
        /*0294*/ 	.word	0x00003c80


	//   ....[44]....
        /*0298*/ 	.word	0x00003cb0


	//   ....[45]....
        /*029c*/ 	.word	0x00003cc0


	//   ....[46]....
        /*02a0*/ 	.word	0x00003cd0


	//   ....[47]....
        /*02a4*/ 	.word	0x00003ce0


	//   ....[48]....
        /*02a8*/ 	.word	0x00003fd0


	//   ....[49]....
        /*02ac*/ 	.word	0x00004010


	//   ....[50]....
        /*02b0*/ 	.word	0x00004040


	//   ....[51]....
        /*02b4*/ 	.word	0x00004050


	//   ....[52]....
        /*02b8*/ 	.word	0x00004060


	//   ....[53]....
        /*02bc*/ 	.word	0x00004070


	//   ....[54]....
        /*02c0*/ 	.word	0x00004360


	//   ....[55]....
        /*02c4*/ 	.word	0x000043a0


	//   ....[56]....
        /*02c8*/ 	.word	0x000043d0


	//   ....[57]....
        /*02cc*/ 	.word	0x000043e0


	//   ....[58]....
        /*02d0*/ 	.word	0x000043f0


	//   ....[59]....
        /*02d4*/ 	.word	0x00004400


	//   ....[60]....
        /*02d8*/ 	.word	0x000076d0


	//   ....[61]....
        /*02dc*/ 	.word	0x00007700


	//   ....[62]....
        /*02e0*/ 	.word	0x00007710


	//   ....[63]....
        /*02e4*/ 	.word	0x00007720


	//   ....[64]....
        /*02e8*/ 	.word	0x00007730


	//   ....[65]....
        /*02ec*/ 	.word	0x00007740


	//   ....[66]....
        /*02f0*/ 	.word	0x00007a40


	//   ....[67]....
        /*02f4*/ 	.word	0x00007a70


	//   ....[68]....
        /*02f8*/ 	.word	0x00007aa0


	//   ....[69]....
        /*02fc*/ 	.word	0x00007ab0


	//   ....[70]....
        /*0300*/ 	.word	0x00007ac0


	//   ....[71]....
        /*0304*/ 	.word	0x00007ad0


	//   ....[72]....
        /*0308*/ 	.word	0x00007dc0


	//   ....[73]....
        /*030c*/ 	.word	0x00007df0


	//   ....[74]....
        /*0310*/ 	.word	0x00007e20


	//   ....[75]....
        /*0314*/ 	.word	0x00007e30


	//   ....[76]....
        /*0318*/ 	.word	0x00007e40


	//   ....[77]....
        /*031c*/ 	.word	0x00007e50


	//   ....[78]....
        /*0320*/ 	.word	0x00008140


	//   ....[79]....
        /*0324*/ 	.word	0x00008170


	//   ....[80]....
        /*0328*/ 	.word	0x000081a0


	//   ....[81]....
        /*032c*/ 	.word	0x000081b0


	//   ....[82]....
        /*0330*/ 	.word	0x000081c0


	//   ....[83]....
        /*0334*/ 	.word	0x000081d0


	//   ....[84]....
        /*0338*/ 	.word	0x000084c0


	//   ....[85]....
        /*033c*/ 	.word	0x000084f0


	//   ....[86]....
        /*0340*/ 	.word	0x00008520


	//   ....[87]....
        /*0344*/ 	.word	0x00008530


	//   ....[88]....
        /*0348*/ 	.word	0x00008540


	//   ....[89]....
        /*034c*/ 	.word	0x00008550


	//----- nvinfo : EIATTR_VRC_CTA_INIT_COUNT
	.align		4
.L_438:
        /*0350*/ 	.byte	0x02, 0x4a
	.zero		1
	.zero		1


	//----- nvinfo : EIATTR_EXIT_INSTR_OFFSETS
	.align		4
        /*0354*/ 	.byte	0x04, 0x1c
        /*0356*/ 	.short	(.L_440 - .L_439)


	//   ....[0]....
.L_439:
        /*0358*/ 	.word	0x00009ae0


	//   ....[1]....
        /*035c*/ 	.word	0x00009b80


	//----- nvinfo : EIATTR_MAX_THREADS
	.align		4
.L_440:
        /*0360*/ 	.byte	0x04, 0x05
        /*0362*/ 	.short	(.L_442 - .L_441)
.L_441:
        /*0364*/ 	.word	0x00000100
        /*0368*/ 	.word	0x00000001
        /*036c*/ 	.word	0x00000001


	//----- nvinfo : EIATTR_CRS_STACK_SIZE
	.align		4
.L_442:
        /*0370*/ 	.byte	0x04, 0x1e
        /*0372*/ 	.short	(.L_444 - .L_443)
.L_443:
        /*0374*/ 	.word	0x00000000


	//----- nvinfo : EIATTR_CBANK_PARAM_SIZE
	.align		4
.L_444:
        /*0378*/ 	.byte	0x03, 0x19
        /*037a*/ 	.short	0x0059


	//----- nvinfo : EIATTR_PARAM_CBANK
	.align		4
        /*037c*/ 	.byte	0x04, 0x0a
        /*037e*/ 	.short	(.L_446 - .L_445)
	.align		4
.L_445:
        /*0380*/ 	.word	index@(.nv.constant0._ZN6thrust24THRUST_300001_SM_1000_NS8cuda_cub4core6detail13_kernel_agentINS1_8__reduce11ReduceAgentINS0_18transform_iteratorINS1_9__extrema12arg_minmax_fIilN4cuda3std3__44lessIiEEE15duplicate_tupleENS0_12zip_iteratorINSC_5tupleIJNS0_6detail15normal_iteratorINS0_10device_ptrIiEEEENS0_17counting_iteratorIlNS0_11use_defaultESP_SP_EEEEEEENSI_IJNSI_IJilEEEST_EEESU_EEPSU_SU_iSF_EEJSV_SW_iN3cub18CUB_300001_SM_100013GridEvenShareIiEENSZ_9GridQueueIjEESF_EEEvDpT0_)
        /*0384*/ 	.short	0x0380
        /*0386*/ 	.short	0x0059


	//----- nvinfo : EIATTR_SW_WAR
	.align		4
.L_446:
        /*0388*/ 	.byte	0x04, 0x36
        /*038a*/ 	.short	(.L_448 - .L_447)
.L_447:
        /*038c*/ 	.word	0x00000008
.L_448:


//--------------------- .nv.info._ZN6thrust24THRUST_300001_SM_1000_NS8cuda_cub4core6detail13_kernel_agentINS1_8__reduce11ReduceAgentINS0_18transform_iteratorINS1_9__extrema12arg_minmax_fIilN4cuda3std3__44lessIiEEE15duplicate_tupleENS0_12zip_iteratorINSC_5tupleIJNS0_6detail15normal_iteratorINS0_10device_ptrIiEEEENS0_17counting_iteratorIlNS0_11use_defaultESP_SP_EEEEEEENSI_IJNSI_IJilEEEST_EEESU_EEPSU_SU_iSF_EEJSV_SW_iSF_EEEvDpT0_ --------------------------
	.section	.nv.info._ZN6thrust24THRUST_300001_SM_1000_NS8cuda_cub4core6detail13_kernel_agentINS1_8__reduce11ReduceAgentINS0_18transform_iteratorINS1_9__extrema12arg_minmax_fIilN4cuda3std3__44lessIiEEE15duplicate_tupleENS0_12zip_iteratorINSC_5tupleIJNS0_6detail15normal_iteratorINS0_10device_ptrIiEEEENS0_17counting_iteratorIlNS0_11use_defaultESP_SP_EEEEEEENSI_IJNSI_IJilEEEST_EEESU_EEPSU_SU_iSF_EEJSV_SW_iSF_EEEvDpT0_,"",@"SHT_CUDA_INFO"
	.sectionflags	@""
	.align	4


	//----- nvinfo : EIATTR_CUDA_API_VERSION
	.align		4
        /*0000*/ 	.byte	0x04, 0x37
        /*0002*/ 	.short	(.L_450 - .L_449)
.L_449:
        /*0004*/ 	.word	0x00000082


	//----- nvinfo : EIATTR_KPARAM_INFO
	.align		4
.L_450:
        /*0008*/ 	.byte	0x04, 0x17
        /*000a*/ 	.short	(.L_452 - .L_451)
.L_451:
        /*000c*/ 	.word	0x00000000
        /*0010*/ 	.short	0x0003
        /*0012*/ 	.short	0x0024
        /*0014*/ 	.byte	0x00, 0xf0, 0x05, 0x00


	//----- nvinfo : EIATTR_KPARAM_INFO
	.align		4
.L_452:
        /*0018*/ 	.byte	0x04, 0x17
        /*001a*/ 	.short	(.L_454 - .L_453)
.L_453:
        /*001c*/ 	.word	0x00000000
        /*0020*/ 	.short	0x0002
        /*0022*/ 	.short	0x0020
        /*0024*/ 	.byte	0x00, 0xf0, 0x11, 0x00


	//----- nvinfo : EIATTR_KPARAM_INFO
	.align		4
.L_454:
        /*0028*/ 	.byte	0x04, 0x17
        /*002a*/ 	.short	(.L_456 - .L_455)
.L_455:
        /*002c*/ 	.word	0x00000000
        /*0030*/ 	.short	0x0001
        /*0032*/ 	.short	0x0018
        /*0034*/ 	.byte	0x00, 0xf5, 0x21, 0x00


	//----- nvinfo : EIATTR_KPARAM_INFO
	.align		4
.L_456:
        /*0038*/ 	.byte	0x04, 0x17
        /*003a*/ 	.short	(.L_458 - .L_457)
.L_457:
        /*003c*/ 	.word	0x00000000
        /*0040*/ 	.short	0x0000
        /*0042*/ 	.short	0x0000
        /*0044*/ 	.byte	0x00, 0xf0, 0x61, 0x00


	//----- nvinfo : EIATTR_SPARSE_MMA_MASK
	.align		4
.L_458:
        /*0048*/ 	.byte	0x03, 0x50
        /*004a*/ 	.short	0x0000


	//----- nvinfo : EIATTR_MAXREG_COUNT
	.align		4
        /*004c*/ 	.byte	0x03, 0x1b
        /*004e*/ 	.short	0x00ff


	//----- nvinfo : EIATTR_NUM_BARRIERS
	.align		4
        /*0050*/ 	.byte	0x02, 0x4c
        /*0052*/ 	.byte	0x01
	.zero		1


	//----- nvinfo : EIATTR_MERCURY_ISA_VERSION
	.align		4
        /*0054*/ 	.byte	0x03, 0x5f
        /*0056*/ 	.short	0x0101


	//----- nvinfo : EIATTR_COOP_GROUP_MASK_REGIDS
	.align		4
        /*0058*/ 	.byte	0x04, 0x29
        /*005a*/ 	.short	(.L_460 - .L_459)


	//   ....[0]....
.L_459:
        /*005c*/ 	.word	0xffffffff


	//   ....[1]....
        /*0060*/ 	.word	0xffffffff


	//   ....[2]....
        /*0064*/ 	.word	0xffffffff


	//   ....[3]....
        /*0068*/ 	.word	0xffffffff


	//   ....[4]....
        /*006c*/ 	.word	0xffffffff


	//   ....[5]....
        /*0070*/ 	.word	0xffffffff


	//   ....[6]....
        /*0074*/ 	.word	0xffffffff


	//   ....[7]....
        /*0078*/ 	.word	0xffffffff


	//   ....[8]....
        /*007c*/ 	.word	0xffffffff


	//   ....[9]....
        /*0080*/ 	.word	0xffffffff


	//   ....[10]....
        /*0084*/ 	.word	0xffffffff


	//   ....[11]....
        /*0088*/ 	.word	0xffffffff


	//   ....[12]....
        /*008c*/ 	.word	0xffffffff


	//   ....[13]....
        /*0090*/ 	.word	0xffffffff


	//   ....[14]....
        /*0094*/ 	.word	0xffffffff


	//   ....[15]....
        /*0098*/ 	.word	0xffffffff


	//   ....[16]....
        /*009c*/ 	.word	0xffffffff


	//   ....[17]....
        /*00a0*/ 	.word	0xffffffff


	//   ....[18]....
        /*00a4*/ 	.word	0xffffffff


	//   ....[19]....
        /*00a8*/ 	.word	0xffffffff


	//   ....[20]....
        /*00ac*/ 	.word	0xffffffff


	//   ....[21]....
        /*00b0*/ 	.word	0xffffffff


	//   ....[22]....
        /*00b4*/ 	.word	0xffffffff


	//   ....[23]....
        /*00b8*/ 	.word	0xffffffff


	//   ....[24]....
        /*00bc*/ 	.word	0xffffffff


	//   ....[25]....
        /*00c0*/ 	.word	0xffffffff


	//   ....[26]....
        /*00c4*/ 	.word	0xffffffff


	//   ....[27]....
        /*00c8*/ 	.word	0xffffffff


	//   ....[28]....
        /*00cc*/ 	.word	0xffffffff


	//   ....[29]....
        /*00d0*/ 	.word	0xffffffff


	//   ....[30]....
        /*00d4*/ 	.word	0xffffffff


	//   ....[31]....
        /*00d8*/ 	.word	0xffffffff


	//   ....[32]....
        /*00dc*/ 	.word	0xffffffff


	//   ....[33]....
        /*00e0*/ 	.word	0xffffffff


	//   ....[34]....
        /*00e4*/ 	.word	0xffffffff


	//   ....[35]....
        /*00e8*/ 	.word	0xffffffff


	//   ....[36]....
        /*00ec*/ 	.word	0xffffffff


	//   ....[37]....
        /*00f0*/ 	.word	0xffffffff


	//   ....[38]....
        /*00f4*/ 	.word	0xffffffff


	//   ....[39]....
        /*00f8*/ 	.word	0xffffffff


	//   ....[40]....
        /*00fc*/ 	.word	0xffffffff


	//   ....[41]....
        /*0100*/ 	.word	0xffffffff


	//   ....[42]....
        /*0104*/ 	.word	0xffffffff


	//   ....[43]....
        /*0108*/ 	.word	0xffffffff


	//   ....[44]....
        /*010c*/ 	.word	0xffffffff


	//   ....[45]....
        /*0110*/ 	.word	0xffffffff


	//   ....[46]....
        /*0114*/ 	.word	0xffffffff


	//   ....[47]....
        /*0118*/ 	.word	0xffffffff


	//   ....[48]....
        /*011c*/ 	.word	0xffffffff


	//   ....[49]....
        /*0120*/ 	.word	0xffffffff


	//   ....[50]....
        /*0124*/ 	.word	0xffffffff


	//   ....[51]....
        /*0128*/ 	.word	0xffffffff


	//   ....[52]....
        /*012c*/ 	.word	0xffffffff


	//   ....[53]....
        /*0130*/ 	.word	0xffffffff


	//   ....[54]....
        /*0134*/ 	.word	0xffffffff


	//   ....[55]....
        /*0138*/ 	.word	0xffffffff


	//   ....[56]....
        /*013c*/ 	.word	0xffffffff


	//   ....[57]....
        /*0140*/ 	.word	0xffffffff


	//   ....[58]....
        /*0144*/ 	.word	0xffffffff


	//   ....[59]....
        /*0148*/ 	.word	0xffffffff


	//   ....[60]....
        /*014c*/ 	.word	0xffffffff


	//   ....[61]....
        /*0150*/ 	.word	0xffffffff


	//   ....[62]....
        /*0154*/ 	.word	0xffffffff


	//   ....[63]....
        /*0158*/ 	.word	0xffffffff


	//   ....[64]....
        /*015c*/ 	.word	0xffffffff


	//   ....[65]....
        /*0160*/ 	.word	0xffffffff


	//   ....[66]....
        /*0164*/ 	.word	0xffffffff


	//   ....[67]....
        /*0168*/ 	.word	0xffffffff


	//   ....[68]....
        /*016c*/ 	.word	0xffffffff


	//   ....[69]....
        /*0170*/ 	.word	0xffffffff


	//   ....[70]....
        /*0174*/ 	.word	0xffffffff


	//   ....[71]....
        /*0178*/ 	.word	0xffffffff


	//   ....[72]....
        /*017c*/ 	.word	0xffffffff


	//   ....[73]....
        /*0180*/ 	.word	0xffffffff


	//   ....[74]....
        /*0184*/ 	.word	0xffffffff


	//   ....[75]....
        /*0188*/ 	.word	0xffffffff


	//   ....[76]....
        /*018c*/ 	.word	0xffffffff


	//   ....[77]....
        /*0190*/ 	.word	0xffffffff


	//   ....[78]....
        /*0194*/ 	.word	0xffffffff


	//   ....[79]....
        /*0198*/ 	.word	0xffffffff


	//   ....[80]....
        /*019c*/ 	.word	0xffffffff


	//   ....[81]....
        /*01a0*/ 	.word	0xffffffff


	//   ....[82]....
        /*01a4*/ 	.word	0xffffffff


	//   ....[83]....
        /*01a8*/ 	.word	0xffffffff


	//   ....[84]....
        /*01ac*/ 	.word	0xffffffff


	//   ....[85]....
        /*01b0*/ 	.word	0xffffffff


	//   ....[86]....
        /*01b4*/ 	.word	0xffffffff


	//   ....[87]....
        /*01b8*/ 	.word	0xffffffff


	//   ....[88]....
        /*01bc*/ 	.word	0xffffffff


	//   ....[89]....
        /*01c0*/ 	.word	0xffffffff


	//----- nvinfo : EIATTR_COOP_GROUP_INSTR_OFFSETS
	.align		4
.L_460:
        /*01c4*/ 	.byte	0x04, 0x28
        /*01c6*/ 	.short	(.L_462 - .L_461)


	//   ....[0]....
.L_461:
        /*01c8*/ 	.word	0x00001140


	//   ....[1]....
        /*01cc*/ 	.word	0x00001170


	//   ....[2]....
        /*01d0*/ 	.word	0x000011a0


	//   ....[3]....
        /*01d4*/ 	.word	0x000011c0


	//   ....[4]....
        /*01d8*/ 	.word	0x000011d0


	//   ....[5]....
        /*01dc*/ 	.word	0x000011e0


	//   ....[6]....
        /*01e0*/ 	.word	0x00001450


	//   ....[7]....
        /*01e4*/ 	.word	0x00001480


	//   ....[8]....
        /*01e8*/ 	.word	0x000014b0


	//   ....[9]....
        /*01ec*/ 	.word	0x000014c0


	//   ....[10]....
        /*01f0*/ 	.word	0x000014d0


	//   ....[11]....
        /*01f4*/ 	.word	0x000014e0


	//   ....[12]....
        /*01f8*/ 	.word	0x000017d0


	//   ....[13]....
        /*01fc*/ 	.word	0x00001800


	//   ....[14]....
        /*0200*/ 	.word	0x00001830


	//   ....[15]....
        /*0204*/ 	.word	0x00001840


	//   ....[16]....
        /*0208*/ 	.word	0x00001850


	//   ....[17]....
        /*020c*/ 	.word	0x00001860


	//   ....[18]....
        /*0210*/ 	.word	0x00001b50


	//   ....[19]....
        /*0214*/ 	.word	0x00001b80


	//   ....[20]....
        /*0218*/ 	.word	0x00001bb0


	//   ....[21]....
        /*021c*/ 	.word	0x00001bc0


	//   ....[22]....
        /*0220*/ 	.word	0x00001bd0


	//   ....[23]....
        /*0224*/ 	.word	0x00001be0


	//   ....[24]....
        /*0228*/ 	.word	0x00001ed0


	//   ....[25]....
        /*022c*/ 	.word	0x00001f00


	//   ....[26]....
        /*0230*/ 	.word	0x00001f30


	//   ....[27]....
        /*0234*/ 	.word	0x00001f40


	//   ....[28]....
        /*0238*/ 	.word	0x00001f50


	//   ....[29]....
        /*023c*/ 	.word	0x00001f60


	//   ....[30]....
        /*0240*/ 	.word	0x000035b0


	//   ....[31]....
        /*0244*/ 	.word	0x000035c0


	//   ....[32]....
        /*0248*/ 	.word	0x000035d0


	//   ....[33]....
        /*024c*/ 	.word	0x000035f0


	//   ....[34]....
        /*0250*/ 	.word	0x00003600


	//   ....[35]....
        /*0254*/ 	.word	0x00003610


	//   ....[36]....
        /*0258*/ 	.word	0x00003870


	//   ....[37]....
        /*025c*/ 	.word	0x000038b0


	//   ....[38]....
        /*0260*/ 	.word	0x000038e0


	//   ....[39]....
        /*0264*/ 	.word	0x000038f0


	//   ....[40]....
        /*0268*/ 	.word	0x00003900


	//   ....[41]....
        /*026c*/ 	.word	0x00003910


	//   ....[42]....
        /*0270*/ 	.word	0x00003c00


	//   ....[43]....
        /*0274*/ 	.word	0x00003c40


	//   ....[44]....
        /*0278*/ 	.word	0x00003c70


	//   ....[45]....
        /*027c*/ 	.word	0x00003c80


	//   ....[46]....
        /*0280*/ 	.word	0x00003c90


	//   ....[47]....
        /*0284*/ 	.word	0x00003ca0


	//   ....[48]....
        /*0288*/ 	.word	0x00003f90


	//   ....[49]....
        /*028c*/ 	.word	0x00003fd0


	//   ....[50]....
        /*0290*/ 	.word	0x00004000


	//   ....[51]....
        /*0294*/ 	.word	0x00004010


	//   ....[52]....
        /*0298*/ 	.word	0x00004020


	//   ....[53]....
        /*029c*/ 	.word	0x00004030


	//   ....[54]....
        /*02a0*/ 	.word	0x00004320


	//   ....[55]....
        /*02a4*/ 	.word	0x00004360


	//   ....[56]....
        /*02a8*/ 	.word	0x00004390


	//   ....[57]....
        /*02ac*/ 	.word	0x000043a0


	//   ....[58]....
        /*02b0*/ 	.word	0x000043b0


	//   ....[59]....
        /*02b4*/ 	.word	0x000043c0


	//   ....[60]....
        /*02b8*/ 	.word	0x00007540


	//   ....[61]....
        /*02bc*/ 	.word	0x00007570


	//   ....[62]....
        /*02c0*/ 	.word	0x00007580


	//   ....[63]....
        /*02c4*/ 	.word	0x00007590


	//   ....[64]....
        /*02c8*/ 	.word	0x000075a0


	//   ....[65]....
        /*02cc*/ 	.word	0x000075b0


	//   ....[66]....
        /*02d0*/ 	.word	0x000078b0


	//   ....[67]....
        /*02d4*/ 	.word	0x000078e0


	//   ....[68]....
        /*02d8*/ 	.word	0x00007910


	//   ....[69]....
        /*02dc*/ 	.word	0x00007920


	//   ....[70]....
        /*02e0*/ 	.word	0x00007930


	//   ....[71]....
        /*02e4*/ 	.word	0x00007940


	//   ....[72]....
        /*02e8*/ 	.word	0x00007c30


	//   ....[73]....
        /*02ec*/ 	.word	0x00007c60


	//   ....[74]....
        /*02f0*/ 	.word	0x00007c90


	//   ....[75]....
        /*02f4*/ 	.word	0x00007ca0


	//   ....[76]....
        /*02f8*/ 	.word	0x00007cb0


	//   ....[77]....
        /*02fc*/ 	.word	0x00007cc0


	//   ....[78]....
        /*0300*/ 	.word	0x00007fb0


	//   ....[79]....
        /*0304*/ 	.word	0x00007fe0


	//   ....[80]....
        /*0308*/ 	.word	0x00008010


	//   ....[81]....
        /*030c*/ 	.word	0x00008020


	//   ....[82]....
        /*0310*/ 	.word	0x00008030


	//   ....[83]....
        /*0314*/ 	.word	0x00008040


	//   ....[84]....
        /*0318*/ 	.word	0x00008330


	//   ....[85]....
        /*031c*/ 	.word	0x00008360


	//   ....[86]....
        /*0320*/ 	.word	0x00008390


	//   ....[87]....
        /*0324*/ 	.word	0x000083a0


	//   ....[88]....
        /*0328*/ 	.word	0x000083b0


	//   ....[89]....
        /*032c*/ 	.word	0x000083c0


	//----- nvinfo : EIATTR_VRC_CTA_INIT_COUNT
	.align		4
.L_462:
        /*0330*/ 	.byte	0x02, 0x4a
	.zero		1
	.zero		1


	//----- nvinfo : EIATTR_EXIT_INSTR_OFFSETS
	.align		4
        /*0334*/ 	.byte	0x04, 0x1c
        /*0336*/ 	.short	(.L_464 - .L_463)


	//   ....[0]....
.L_463:
        /*0338*/ 	.word	0x00000030


	//   ....[1]....
        /*033c*/ 	.word	0x00009920


	//   ....[2]....
        /*0340*/ 	.word	0x000099a0


	//----- nvinfo : EIATTR_MAX_THREADS
	.align		4
.L_464:
        /*0344*/ 	.byte	0x04, 0x05
        /*0346*/ 	.short	(.L_466 - .L_465)
.L_465:
        /*0348*/ 	.word	0x00000100
        /*034c*/ 	.word	0x00000001
        /*0350*/ 	.word	0x00000001


	//----- nvinfo : EIATTR_CRS_STACK_SIZE
	.align		4
.L_466:
        /*0354*/ 	.byte	0x04, 0x1e
        /*0356*/ 	.short	(.L_468 - .L_467)
.L_467:
        /*0358*/ 	.word	0x00000000


	//----- nvinfo : EIATTR_CBANK_PARAM_SIZE
	.align		4
.L_468:
        /*035c*/ 	.byte	0x03, 0x19
        /*035e*/ 	.short	0x0025


	//----- nvinfo : EIATTR_PARAM_CBANK
	.align		4
        /*0360*/ 	.byte	0x04, 0x0a
        /*0362*/ 	.short	(.L_470 - .L_469)
	.align		4
.L_469:
        /*0364*/ 	.word	index@(.nv.constant0._ZN6thrust24THRUST_300001_SM_1000_NS8cuda_cub4core6detail13_kernel_agentINS1_8__reduce11ReduceAgentINS0_18transform_iteratorINS1_9__extrema12arg_minmax_fIilN4cuda3std3__44lessIiEEE15duplicate_tupleENS0_12zip_iteratorINSC_5tupleIJNS0_6detail15normal_iteratorINS0_10device_ptrIiEEEENS0_17counting_iteratorIlNS0_11use_defaultESP_SP_EEEEEEENSI_IJNSI_IJilEEEST_EEESU_EEPSU_SU_iSF_EEJSV_SW_iSF_EEEvDpT0_)
        /*0368*/ 	.short	0x0380
        /*036a*/ 	.short	0x0025


	//----- nvinfo : EIATTR_SW_WAR
	.align		4
.L_470:
        /*036c*/ 	.byte	0x04, 0x36
        /*036e*/ 	.short	(.L_472 - .L_471)
.L_471:
        /*0370*/ 	.word	0x00000008
.L_472:


//--------------------- .nv.callgraph             --------------------------
	.section	.nv.callgraph,"",@"SHT_CUDA_CALLGRAPH"
	.align	4
	.sectionentsize	8
	.align		4
        /*0000*/ 	.word	0x00000000
	.align		4
        /*0004*/ 	.word	0xffffffff
	.align		4
        /*0008*/ 	.word	0x00000000
	.align		4
        /*000c*/ 	.word	0xfffffffe
	.align		4
        /*0010*/ 	.word	0x00000000
	.align		4
        /*0014*/ 	.word	0xfffffffd
	.align		4
        /*0018*/ 	.word	0x00000000
	.align		4
        /*001c*/ 	.word	0xfffffffc


//--------------------- .nv.constant4             --------------------------
	.section	.nv.constant4,"a",@progbits
	.align	8
	.align		8
.nv.constant4:
        /*0000*/ 	.dword	_ZN34_INTERNAL_82f6d20c_4_k_cu_0da159924cuda3std3__45__cpo5beginE
	.align		8
        /*0008*/ 	.dword	_ZN34_INTERNAL_82f6d20c_4_k_cu_0da159924cuda3std3__45__cpo3endE
	.align		8
        /*0010*/ 	.dword	_ZN34_INTERNAL_82f6d20c_4_k_cu_0da159924cuda3std3__45__cpo6cbeginE
	.align		8
        /*0018*/ 	.dword	_ZN34_INTERNAL_82f6d20c_4_k_cu_0da159924cuda3std3__45__cpo4cendE
	.align		8
        /*0020*/ 	.dword	_ZN34_INTERNAL_82f6d20c_4_k_cu_0da159924cuda3std3__45__cpo6rbeginE
	.align		8
        /*0028*/ 	.dword	_ZN34_INTERNAL_82f6d20c_4_k_cu_0da159924cuda3std3__45__cpo4rendE
	.align		8
        /*0030*/ 	.dword	_ZN34_INTERNAL_82f6d20c_4_k_cu_0da159924cuda3std3__45__cpo7crbeginE
	.align		8
        /*0038*/ 	.dword	_ZN34_INTERNAL_82f6d20c_4_k_cu_0da159924cuda3std3__45__cpo5crendE
	.align		8
        /*0040*/ 	.dword	_ZN34_INTERNAL_82f6d20c_4_k_cu_0da159924cuda3std3__436_GLOBAL__N__82f6d20c_4_k_cu_0da159926ignoreE
	.align		8
        /*0048*/ 	.dword	_ZN34_INTERNAL_82f6d20c_4_k_cu_0da159924cuda3std3__419piecewise_constructE
	.align		8
        /*0050*/ 	.dword	_ZN34_INTERNAL_82f6d20c_4_k_cu_0da159924cuda3std3__48in_placeE
	.align		8
        /*0058*/ 	.dword	_ZN34_INTERNAL_82f6d20c_4_k_cu_0da159924cuda3std3__420unreachable_sentinelE
	.align		8
        /*0060*/ 	.dword	_ZN34_INTERNAL_82f6d20c_4_k_cu_0da159924cuda3std3__47nulloptE
	.align		8
        /*0068*/ 	.dword	_ZN34_INTERNAL_82f6d20c_4_k_cu_0da159924cuda3std3__48unexpectE
	.align		8
        /*0070*/ 	.dword	_ZN34_INTERNAL_82f6d20c_4_k_cu_0da159924cuda3std6ranges3__45__cpo4swapE
	.align		8
        /*0078*/ 	.dword	_ZN34_INTERNAL_82f6d20c_4_k_cu_0da159924cuda3std6ranges3__45__cpo9iter_moveE
	.align		8
        /*0080*/ 	.dword	_ZN34_INTERNAL_82f6d20c_4_k_cu_0da159924cuda3std6ranges3__45__cpo5beginE
	.align		8
        /*0088*/ 	.dword	_ZN34_INTERNAL_82f6d20c_4_k_cu_0da159924cuda3std6ranges3__45__cpo3endE
	.align		8
        /*0090*/ 	.dword	_ZN34_INTERNAL_82f6d20c_4_k_cu_0da159924cuda3std6ranges3__45__cpo6cbeginE
	.align		8
        /*0098*/ 	.dword	_ZN34_INTERNAL_82f6d20c_4_k_cu_0da159924cuda3std6ranges3__45__cpo4cendE
	.align		8
        /*00a0*/ 	.dword	_ZN34_INTERNAL_82f6d20c_4_k_cu_0da159924cuda3std6ranges3__45__cpo7advanceE
	.align		8
        /*00a8*/ 	.dword	_ZN34_INTERNAL_82f6d20c_4_k_cu_0da159924cuda3std6ranges3__45__cpo9iter_swapE
	.align		8
        /*00b0*/ 	.dword	_ZN34_INTERNAL_82f6d20c_4_k_cu_0da159924cuda3std6ranges3__45__cpo4nextE
	.align		8
        /*00b8*/ 	.dword	_ZN34_INTERNAL_82f6d20c_4_k_cu_0da159924cuda3std6ranges3__45__cpo4prevE
	.align		8
        /*00c0*/ 	.dword	_ZN34_INTERNAL_82f6d20c_4_k_cu_0da159924cuda3std6ranges3__45__cpo4dataE
	.align		8
        /*00c8*/ 	.dword	_ZN34_INTERNAL_82f6d20c_4_k_cu_0da159924cuda3std6ranges3__45__cpo5cdataE
	.align		8
        /*00d0*/ 	.dword	_ZN34_INTERNAL_82f6d20c_4_k_cu_0da159924cuda3std6ranges3__45__cpo4sizeE
	.align		8
        /*00d8*/ 	.dword	_ZN34_INTERNAL_82f6d20c_4_k_cu_0da159924cuda3std6ranges3__45__cpo5ssizeE
	.align		8
        /*00e0*/ 	.dword	_ZN34_INTERNAL_82f6d20c_4_k_cu_0da159924cuda3std6ranges3__45__cpo8distanceE
	.align		8
        /*00e8*/ 	.dword	_ZN34_INTERNAL_82f6d20c_4_k_cu_0da159926thrust24THRUST_300001_SM_1000_NS8cuda_cub3parE
	.align		8
        /*00f0*/ 	.dword	_ZN34_INTERNAL_82f6d20c_4_k_cu_0da159926thrust24THRUST_300001_SM_1000_NS8cuda_cub10par_nosyncE
	.align		8
        /*00f8*/ 	.dword	_ZN34_INTERNAL_82f6d20c_4_k_cu_0da159926thrust24THRUST_300001_SM_1000_NS6system6detail10sequential3seqE
	.align		8
        /*0100*/ 	.dword	_ZN34_INTERNAL_82f6d20c_4_k_cu_0da159926thrust24THRUST_300001_SM_1000_NS6system3cpp3parE
	.align		8
        /*0108*/ 	.dword	_ZN34_INTERNAL_82f6d20c_4_k_cu_0da159926thrust24THRUST_300001_SM_1000_NS12placeholders2_1E
	.align		8
        /*0110*/ 	.dword	_ZN34_INTERNAL_82f6d20c_4_k_cu_0da159926thrust24THRUST_300001_SM_1000_NS12placeholders2_2E
	.align		8
        /*0118*/ 	.dword	_ZN34_INTERNAL_82f6d20c_4_k_cu_0da159926thrust24THRUST_300001_SM_1000_NS12placeholders2_3E
	.align		8
        /*0120*/ 	.dword	_ZN34_INTERNAL_82f6d20c_4_k_cu_0da159926thrust24THRUST_300001_SM_1000_NS12placeholders2_4E
	.align		8
        /*0128*/ 	.dword	_ZN34_INTERNAL_82f6d20c_4_k_cu_0da159926thrust24THRUST_300001_SM_1000_NS12placeholders2_5E
	.align		8
        /*0130*/ 	.dword	_ZN34_INTERNAL_82f6d20c_4_k_cu_0da159926thrust24THRUST_300001_SM_1000_NS12placeholders2_6E
	.align		8
        /*0138*/ 	.dword	_ZN34_INTERNAL_82f6d20c_4_k_cu_0da159926thrust24THRUST_300001_SM_1000_NS12placeholders2_7E
	.align		8
        /*0140*/ 	.dword	_ZN34_INTERNAL_82f6d20c_4_k_cu_0da159926thrust24THRUST_300001_SM_1000_NS12placeholders2_8E
	.align		8
        /*0148*/ 	.dword	_ZN34_INTERNAL_82f6d20c_4_k_cu_0da159926thrust24THRUST_300001_SM_1000_NS12placeholders2_9E
	.align		8
        /*0150*/ 	.dword	_ZN34_INTERNAL_82f6d20c_4_k_cu_0da159926thrust24THRUST_300001_SM_1000_NS12placeholders3_10E
	.align		8
        /*0158*/ 	.dword	_ZN34_INTERNAL_82f6d20c_4_k_cu_0da159926thrust24THRUST_300001_SM_1000_NS3seqE
	.align		8
        /*0160*/ 	.dword	_ZN34_INTERNAL_82f6d20c_4_k_cu_0da159926thrust24THRUST_300001_SM_1000_NS6deviceE


//--------------------- .text._ZN3cub18CUB_300001_SM_10006detail11EmptyKernelIvEEvv --------------------------
	.section	.text._ZN3cub18CUB_300001_SM_10006detail11EmptyKernelIvEEvv,"ax",@progbits
	.align	128
        .global         _ZN3cub18CUB_300001_SM_10006detail11EmptyKernelIvEEvv
        .type           _ZN3cub18CUB_300001_SM_10006detail11EmptyKernelIvEEvv,@function
        .size           _ZN3cub18CUB_300001_SM_10006detail11EmptyKernelIvEEvv,(.L_x_2545 - _ZN3cub18CUB_300001_SM_10006detail11EmptyKernelIvEEvv)
        .other          _ZN3cub18CUB_300001_SM_10006detail11EmptyKernelIvEEvv,@"STO_CUDA_ENTRY STV_DEFAULT"
_ZN3cub18CUB_300001_SM_10006detail11EmptyKernelIvEEvv:
.text._ZN3cub18CUB_300001_SM_10006detail11EmptyKernelIvEEvv:
[----:B------:R-:W-:Y:S01]  /*0000*/  LDC R1, c[0x0][0x37c] ;  /* 0x0000df00ff017b82 */ /* 0x000fe20000000800 */
[----:B------:R-:W-:Y:S05]  /*0010*/  EXIT ;  /* 0x000000000000794d */ /* 0x000fea0003800000 */
.L_x_0:
[----:B------:R-:W-:-:S00]  /*0020*/  BRA `(.L_x_0) ;  /* 0xfffffffc00fc7947 */ /* 0x000fc0000383ffff */
[----:B------:R-:W-:-:S00]  /*0030*/  NOP ;  /* 0x0000000000007918 */ /* 0x000fc00000000000 */
        /* <DEDUP_REMOVED lines=12> */
.L_x_2545:


//--------------------- .text._ZN6thrust24THRUST_300001_SM_1000_NS8cuda_cub4core6detail13_kernel_agentINS1_8__reduce11ReduceAgentIPN4cuda3std3__45tupleIJNSA_IJ9key_valuelEEESC_EEESE_SD_lNS1_9__extrema12arg_minmax_fISB_l17compare_key_valueEEEEJSE_SE_iSI_EEEvDpT0_ --------------------------
	.section	.text._ZN6thrust24THRUST_300001_SM_1000_NS8cuda_cub4core6detail13_kernel_agentINS1_8__reduce11ReduceAgentIPN4cuda3std3__45tupleIJNSA_IJ9key_valuelEEESC_EEESE_SD_lNS1_9__extrema12arg_minmax_fISB_l17compare_key_valueEEEEJSE_SE_iSI_EEEvDpT0_,"ax",@progbits
	.align	128
        .global         _ZN6thrust24THRUST_300001_SM_1000_NS8cuda_cub4core6detail13_kernel_agentINS1_8__reduce11ReduceAgentIPN4cuda3std3__45tupleIJNSA_IJ9key_valuelEEESC_EEESE_SD_lNS1_9__extrema12arg_minmax_fISB_l17compare_key_valueEEEEJSE_SE_iSI_EEEvDpT0_
        .type           _ZN6thrust24THRUST_300001_SM_1000_NS8cuda_cub4core6detail13_kernel_agentINS1_8__reduce11ReduceAgentIPN4cuda3std3__45tupleIJNSA_IJ9key_valuelEEESC_EEESE_SD_lNS1_9__extrema12arg_minmax_fISB_l17compare_key_valueEEEEJSE_SE_iSI_EEEvDpT0_,@function
        .size           _ZN6thrust24THRUST_300001_SM_1000_NS8cuda_cub4core6detail13_kernel_agentINS1_8__reduce11ReduceAgentIPN4cuda3std3__45tupleIJNSA_IJ9key_valuelEEESC_EEESE_SD_lNS1_9__extrema12arg_minmax_fISB_l17compare_key_valueEEEEJSE_SE_iSI_EEEvDpT0_,(.L_x_2546 - _ZN6thrust24THRUST_300001_SM_1000_NS8cuda_cub4core6detail13_kernel_agentINS1_8__reduce11ReduceAgentIPN4cuda3std3__45tupleIJNSA_IJ9key_valuelEEESC_EEESE_SD_lNS1_9__extrema12arg_minmax_fISB_l17compare_key_valueEEEEJSE_SE_iSI_EEEvDpT0_)
        .other          _ZN6thrust24THRUST_300001_SM_1000_NS8cuda_cub4core6detail13_kernel_agentINS1_8__reduce11ReduceAgentIPN4cuda3std3__45tupleIJNSA_IJ9key_valuelEEESC_EEESE_SD_lNS1_9__extrema12arg_minmax_fISB_l17compare_key_valueEEEEJSE_SE_iSI_EEEvDpT0_,@"STO_CUDA_ENTRY STV_DEFAULT"
_ZN6thrust24THRUST_300001_SM_1000_NS8cuda_cub4core6detail13_kernel_agentINS1_8__reduce11ReduceAgentIPN4cuda3std3__45tupleIJNSA_IJ9key_valuelEEESC_EEESE_SD_lNS1_9__extrema12arg_minmax_fISB_l17compare_key_valueEEEEJSE_SE_iSI_EEEvDpT0_:
.text._ZN6thrust24THRUST_300001_SM_1000_NS8cuda_cub4core6detail13_kernel_agentINS1_8__reduce11ReduceAgentIPN4cuda3std3__45tupleIJNSA_IJ9key_valuelEEESC_EEESE_SD_lNS1_9__extrema12arg_minmax_fISB_l17compare_key_valueEEEEJSE_SE_iSI_EEEvDpT0_:
[----:B------:R-:W-:Y:S01]  /*0000*/  LDC R1, c[0x0][0x37c] ;  /* 0x0000df00ff017b82 */ /* 0x000fe20000000800 */
[----:B------:R-:W0:Y:S02]  /*0010*/  LDCU UR5, c[0x0][0x390] ;  /* 0x00007200ff0577ac */ /* 0x000e240008000800 */
[----:B0-----:R-:W-:-:S13]  /*0020*/  ISETP.NE.AND P0, PT, RZ, UR5, PT ;  /* 0x00000005ff007c0c */ /* 0x001fda000bf05270 */
[----:B------:R-:W-:Y:S05]  /*0030*/  @!P0 EXIT ;  /* 0x000000000000894d */ /* 0x000fea0003800000 */
[----:B------:R-:W-:Y:S01]  /*0040*/  UISETP.GT.AND UP0, UPT, UR5, 0x1ff, UPT ;  /* 0x000001ff0500788c */ /* 0x000fe2000bf04270 */
[----:B------:R-:W-:Y:S01]  /*0050*/  BSSY.RECONVERGENT B0, `(.L_x_1) ;  /* 0x0000c11000007945 */ /* 0x000fe20003800200 */
[----:B------:R-:W0:Y:S07]  /*0060*/  LDCU.64 UR8, c[0x0][0x358] ;  /* 0x00006b00ff0877ac */ /* 0x000e2e0008000a00 */
[----:B------:R-:W-:Y:S05]  /*0070*/  BRA.U UP0, `(.L_x_2) ;  /* 0x0000006d00f47547 */ /* 0x000fea000b800000 */
[----:B------:R-:W1:Y:S01]  /*0080*/  S2R R0, SR_TID.X ;  /* 0x0000000000007919 */ /* 0x000e620000002100 */
[----:B------:R-:W-:Y:S02]  /*0090*/  CS2R R6, SRZ ;  /* 0x0000000000067805 */ /* 0x000fe4000001ff00 */
[----:B------:R-:W-:Y:S02]  /*00a0*/  CS2R R22, SRZ ;  /* 0x0000000000167805 */ /* 0x000fe4000001ff00 */
[----:B------:R-:W-:Y:S02]  /*00b0*/  CS2R R4, SRZ ;  /* 0x0000000000047805 */ /* 0x000fe4000001ff00 */
[----:B------:R-:W-:Y:S01]  /*00c0*/  CS2R R8, SRZ ;  /* 0x0000000000087805 */ /* 0x000fe2000001ff00 */
[----:B------:R-:W2:Y:S01]  /*00d0*/  LDCU UR4, c[0x0][0x390] ;  /* 0x00007200ff0477ac */ /* 0x000ea20008000800 */
[----:B-1----:R-:W-:-:S13]  /*00e0*/  ISETP.GE.AND P0, PT, R0, UR5, PT ;  /* 0x0000000500007c0c */ /* 0x002fda000bf06270 */
[----:B------:R-:W1:Y:S01]  /*00f0*/  @!P0 LDC.64 R10, c[0x0][0x380] ;  /* 0x0000e000ff0a8b82 */ /* 0x000e620000000a00 */
[----:B------:R-:W-:Y:S02]  /*0100*/  IMAD.MOV.U32 R2, RZ, RZ, R0 ;  /* 0x000000ffff027224 */ /* 0x000fe400078e0000 */
[C---:B------:R-:W-:Y:S01]  /*0110*/  @!P0 VIADD R2, R0.reuse, 0x100 ;  /* 0x0000010000028836 */ /* 0x040fe20000000000 */
[----:B------:R-:W-:Y:S01]  /*0120*/  BSSY.RECONVERGENT B2, `(.L_x_3) ;  /* 0x000010d000027945 */ /* 0x000fe20003800200 */
[----:B-1----:R-:W-:-:S05]  /*0130*/  @!P0 IMAD.WIDE.U32 R10, R0, 0x20, R10 ;  /* 0x00000020000a8825 */ /* 0x002fca00078e000a */
[----:B0-----:R0:W5:Y:S04]  /*0140*/  @!P0 LDG.E.64.CONSTANT R6, desc[UR8][R10.64+0x8] ;  /* 0x000008080a068981 */ /* 0x001168000c1e9b00 */
[----:B------:R0:W5:Y:S04]  /*0150*/  @!P0 LDG.E.64.CONSTANT R22, desc[UR8][R10.64+0x18] ;  /* 0x000018080a168981 */ /* 0x000168000c1e9b00 */
[----:B------:R0:W5:Y:S04]  /*0160*/  @!P0 LDG.E.64.CONSTANT R4, desc[UR8][R10.64] ;  /* 0x000000080a048981 */ /* 0x000168000c1e9b00 */
[----:B------:R0:W5:Y:S01]  /*0170*/  @!P0 LDG.E.64.CONSTANT R8, desc[UR8][R10.64+0x10] ;  /* 0x000010080a088981 */ /* 0x000162000c1e9b00 */
[----:B------:R-:W-:-:S13]  /*0180*/  ISETP.GE.AND P0, PT, R2, UR5, PT ;  /* 0x0000000502007c0c */ /* 0x000fda000bf06270 */
[----:B0-2---:R-:W-:Y:S05]  /*0190*/  @P0 BRA `(.L_x_4) ;  /* 0x0000001000140947 */ /* 0x005fea0003800000 */
[----:B------:R-:W-:Y:S01]  /*01a0*/  LOP3.LUT R3, RZ, R2, RZ, 0x33, !PT ;  /* 0x00000002ff037212 */ /* 0x000fe200078e33ff */
[----:B------:R-:W-:Y:S04]  /*01b0*/  BSSY.RECONVERGENT B1, `(.L_x_5) ;  /* 0x0000044000017945 */ /* 0x000fe80003800200 */
[----:B------:R-:W-:-:S05]  /*01c0*/  VIADD R3, R3, UR5 ;  /* 0x0000000503037c36 */ /* 0x000fca0008000000 */
[----:B------:R-:W-:-:S04]  /*01d0*/  LOP3.LUT R10, R3, 0x300, RZ, 0xc0, !PT ;  /* 0x00000300030a7812 */ /* 0x000fc800078ec0ff */
[----:B------:R-:W-:-:S13]  /*01e0*/  ISETP.NE.AND P0, PT, R10, 0x300, PT ;  /* 0x000003000a00780c */ /* 0x000fda0003f05270 */
[----:B------:R-:W-:Y:S05]  /*01f0*/  @!P0 BRA `(.L_x_6) ;  /* 0x0000000000fc8947 */ /* 0x000fea0003800000 */
[----:B------:R-:W0:Y:S01]  /*0200*/  LDC.64 R10, c[0x0][0x380] ;  /* 0x0000e000ff0a7b82 */ /* 0x000e220000000a00 */
[----:B------:R-:W-:-:S04]  /*0210*/  LEA.HI R12, R3, 0x1, RZ, 0x18 ;  /* 0x00000001030c7811 */ /* 0x000fc800078fc0ff */
[----:B------:R-:W-:-:S05]  /*0220*/  LOP3.LUT R12, R12, 0x3, RZ, 0xc0, !PT ;  /* 0x000000030c0c7812 */ /* 0x000fca00078ec0ff */
[----:B------:R-:W-:Y:S02]  /*0230*/  IMAD.MOV R20, RZ, RZ, -R12 ;  /* 0x000000ffff147224 */ /* 0x000fe400078e0a0c */
[----:B0-----:R-:W-:-:S07]  /*0240*/  IMAD.WIDE.U32 R10, R2, 0x20, R10 ;  /* 0x00000020020a7825 */ /* 0x001fce00078e000a */
.L_x_11:
[----:B------:R-:W2:Y:S04]  /*0250*/  LDG.E.64.CONSTANT R16, desc[UR8][R10.64] ;  /* 0x000000080a107981 */ /* 0x000ea8000c1e9b00 */
[----:B------:R-:W3:Y:S04]  /*0260*/  LDG.E.64.CONSTANT R12, desc[UR8][R10.64+0x10] ;  /* 0x000010080a0c7981 */ /* 0x000ee8000c1e9b00 */
[----:B-----5:R0:W5:Y:S01]  /*0270*/  LDG.E.64.CONSTANT R14, desc[UR8][R10.64+0x18] ;  /* 0x000018080a0e7981 */ /* 0x020162000c1e9b00 */
[----:B------:R-:W-:Y:S01]  /*0280*/  VIADD R20, R20, 0x1 ;  /* 0x0000000114147836 */ /* 0x000fe20000000000 */
[----:B------:R-:W-:Y:S01]  /*0290*/  BSSY.RECONVERGENT B3, `(.L_x_7) ;  /* 0x000001a000037945 */ /* 0x000fe20003800200 */
[----:B------:R-:W-:-:S02]  /*02a0*/  IMAD.MOV.U32 R29, RZ, RZ, R22 ;  /* 0x000000ffff1d7224 */ /* 0x000fc400078e0016 */
[----:B------:R-:W-:Y:S01]  /*02b0*/  IMAD.MOV.U32 R31, RZ, RZ, R23 ;  /* 0x000000ffff1f7224 */ /* 0x000fe200078e0017 */
[----:B------:R-:W-:Y:S02]  /*02c0*/  ISETP.NE.AND P2, PT, R20, RZ, PT ;  /* 0x000000ff1400720c */ /* 0x000fe40003f45270 */
[----:B--2---:R-:W-:Y:S02]  /*02d0*/  ISETP.GE.AND P0, PT, R4, R16, PT ;  /* 0x000000100400720c */ /* 0x004fe40003f06270 */
[----:B---3--:R-:W-:-:S11]  /*02e0*/  ISETP.GE.AND P3, PT, R8, R12, PT ;  /* 0x0000000c0800720c */ /* 0x008fd60003f66270 */
[----:B0-----:R-:W-:Y:S05]  /*02f0*/  @!P0 BRA `(.L_x_8) ;  /* 0x00000000004c8947 */ /* 0x001fea0003800000 */
[----:B------:R-:W2:Y:S01]  /*0300*/  LDG.E.64.CONSTANT R18, desc[UR8][R10.64+0x8] ;  /* 0x000008080a127981 */ /* 0x000ea2000c1e9b00 */
[----:B------:R-:W-:Y:S01]  /*0310*/  ISETP.GE.AND P0, PT, R16, R4, PT ;  /* 0x000000041000720c */ /* 0x000fe20003f06270 */
[----:B------:R-:W-:Y:S02]  /*0320*/  IMAD.MOV.U32 R27, RZ, RZ, R7 ;  /* 0x000000ffff1b7224 */ /* 0x000fe400078e0007 */
[----:B------:R-:W-:Y:S02]  /*0330*/  IMAD.MOV.U32 R25, RZ, RZ, R6 ;  /* 0x000000ffff197224 */ /* 0x000fe400078e0006 */
[----:B------:R-:W-:Y:S02]  /*0340*/  IMAD.MOV.U32 R21, RZ, RZ, R5 ;  /* 0x000000ffff157224 */ /* 0x000fe400078e0005 */
[----:B------:R-:W-:Y:S02]  /*0350*/  IMAD.MOV.U32 R23, RZ, RZ, R4 ;  /* 0x000000ffff177224 */ /* 0x000fe400078e0004 */
[----:B------:R-:W-:-:S02]  /*0360*/  IMAD.MOV.U32 R5, RZ, RZ, R17 ;  /* 0x000000ffff057224 */ /* 0x000fc400078e0011 */
[----:B------:R-:W-:Y:S02]  /*0370*/  IMAD.MOV.U32 R4, RZ, RZ, R16 ;  /* 0x000000ffff047224 */ /* 0x000fe400078e0010 */
[----:B--2---:R-:W-:Y:S02]  /*0380*/  IMAD.MOV.U32 R6, RZ, RZ, R18 ;  /* 0x000000ffff067224 */ /* 0x004fe400078e0012 */
[----:B------:R-:W-:Y:S01]  /*0390*/  IMAD.MOV.U32 R7, RZ, RZ, R19 ;  /* 0x000000ffff077224 */ /* 0x000fe200078e0013 */
[----:B------:R-:W-:Y:S06]  /*03a0*/  @!P0 BRA `(.L_x_8) ;  /* 0x0000000000208947 */ /* 0x000fec0003800000 */
[CC--:B------:R-:W-:Y:S02]  /*03b0*/  ISETP.LT.U32.AND P1, PT, R25.reuse, R18.reuse, PT ;  /* 0x000000121900720c */ /* 0x0c0fe40003f21070 */
[-C--:B------:R-:W-:Y:S02]  /*03c0*/  ISETP.GE.U32.AND P0, PT, R25, R18.reuse, PT ;  /* 0x000000121900720c */ /* 0x080fe40003f06070 */
[CC--:B------:R-:W-:Y:S02]  /*03d0*/  ISETP.LT.AND.EX P1, PT, R27.reuse, R19.reuse, PT, P1 ;  /* 0x000000131b00720c */ /* 0x0c0fe40003f21310 */
[-C--:B------:R-:W-:Y:S02]  /*03e0*/  ISETP.GE.AND.EX P0, PT, R27, R19.reuse, PT, P0 ;  /* 0x000000131b00720c */ /* 0x080fe40003f06300 */
[----:B------:R-:W-:Y:S02]  /*03f0*/  SEL R6, R25, R18, P1 ;  /* 0x0000001219067207 */ /* 0x000fe40000800000 */
[----:B------:R-:W-:-:S02]  /*0400*/  SEL R7, R27, R19, P1 ;  /* 0x000000131b077207 */ /* 0x000fc40000800000 */
[----:B------:R-:W-:Y:S02]  /*0410*/  SEL R5, R21, R17, !P0 ;  /* 0x0000001115057207 */ /* 0x000fe40004000000 */
[----:B------:R-:W-:-:S07]  /*0420*/  SEL R4, R23, R16, !P0 ;  /* 0x0000001017047207 */ /* 0x000fce0004000000 */
.L_x_8:
[----:B------:R-:W-:Y:S05]  /*0430*/  BSYNC.RECONVERGENT B3 ;  /* 0x0000000000037941 */ /* 0x000fea0003800200 */
.L_x_7:
[----:B------:R-:W-:Y:S01]  /*0440*/  BSSY.RECONVERGENT B3, `(.L_x_9) ;  /* 0x0000016000037945 */ /* 0x000fe20003800200 */
[----:B------:R-:W-:Y:S02]  /*0450*/  IMAD.MOV.U32 R17, RZ, RZ, R9 ;  /* 0x000000ffff117224 */ /* 0x000fe400078e0009 */
[----:B------:R-:W-:Y:S02]  /*0460*/  IMAD.MOV.U32 R19, RZ, RZ, R8 ;  /* 0x000000ffff137224 */ /* 0x000fe400078e0008 */
[----:B-----5:R-:W-:Y:S02]  /*0470*/  IMAD.MOV.U32 R22, RZ, RZ, R14 ;  /* 0x000000ffff167224 */ /* 0x020fe400078e000e */
[----:B------:R-:W-:Y:S02]  /*0480*/  IMAD.MOV.U32 R23, RZ, RZ, R15 ;  /* 0x000000ffff177224 */ /* 0x000fe400078e000f */
[----:B------:R-:W-:Y:S02]  /*0490*/  IMAD.MOV.U32 R9, RZ, RZ, R13 ;  /* 0x000000ffff097224 */ /* 0x000fe400078e000d */
[----:B------:R-:W-:Y:S01]  /*04a0*/  IMAD.MOV.U32 R8, RZ, RZ, R12 ;  /* 0x000000ffff087224 */ /* 0x000fe200078e000c */
[----:B------:R-:W-:Y:S06]  /*04b0*/  @!P3 BRA `(.L_x_10) ;  /* 0x000000000038b947 */ /* 0x000fec0003800000 */
[----:B------:R-:W-:Y:S01]  /*04c0*/  ISETP.GE.AND P0, PT, R12, R19, PT ;  /* 0x000000130c00720c */ /* 0x000fe20003f06270 */
[----:B------:R-:W-:Y:S02]  /*04d0*/  IMAD.MOV.U32 R9, RZ, RZ, R17 ;  /* 0x000000ffff097224 */ /* 0x000fe400078e0011 */
[----:B------:R-:W-:Y:S02]  /*04e0*/  IMAD.MOV.U32 R8, RZ, RZ, R19 ;  /* 0x000000ffff087224 */ /* 0x000fe400078e0013 */
[----:B------:R-:W-:Y:S02]  /*04f0*/  IMAD.MOV.U32 R22, RZ, RZ, R29 ;  /* 0x000000ffff167224 */ /* 0x000fe400078e001d */
[----:B------:R-:W-:-:S06]  /*0500*/  IMAD.MOV.U32 R23, RZ, RZ, R31 ;  /* 0x000000ffff177224 */ /* 0x000fcc00078e001f */
[----:B------:R-:W-:Y:S05]  /*0510*/  @!P0 BRA `(.L_x_10) ;  /* 0x0000000000208947 */ /* 0x000fea0003800000 */
        /* <DEDUP_REMOVED lines=8> */
.L_x_10:
[----:B------:R-:W-:Y:S05]  /*05a0*/  BSYNC.RECONVERGENT B3 ;  /* 0x0000000000037941 */ /* 0x000fea0003800200 */
.L_x_9:
[----:B------:R-:W-:Y:S01]  /*05b0*/  IADD3 R10, P0, PT, R10, 0x2000, RZ ;  /* 0x000020000a0a7810 */ /* 0x000fe20007f1e0ff */
[----:B------:R-:W-:-:S04]  /*05c0*/  VIADD R2, R2, 0x100 ;  /* 0x0000010002027836 */ /* 0x000fc80000000000 */
[----:B------:R-:W-:Y:S01]  /*05d0*/  IMAD.X R11, RZ, RZ, R11, P0 ;  /* 0x000000ffff0b7224 */ /* 0x000fe200000e060b */
[----:B------:R-:W-:Y:S07]  /*05e0*/  @P2 BRA `(.L_x_11) ;  /* 0xfffffffc00182947 */ /* 0x000fee000383ffff */
.L_x_6:
[----:B------:R-:W-:Y:S05]  /*05f0*/  BSYNC.RECONVERGENT B1 ;  /* 0x0000000000017941 */ /* 0x000fea0003800200 */
.L_x_5:
[----:B------:R-:W0:Y:S01]  /*0600*/  LDC.64 R16, c[0x0][0x380] ;  /* 0x0000e000ff107b82 */ /* 0x000e220000000a00 */
[----:B------:R-:W-:-:S13]  /*0610*/  ISETP.GE.U32.AND P0, PT, R3, 0x300, PT ;  /* 0x000003000300780c */ /* 0x000fda0003f06070 */
[----:B------:R-:W-:Y:S05]  /*0620*/  @!P0 BRA `(.L_x_4) ;  /* 0x0000000800f08947 */ /* 0x000fea0003800000 */
.L_x_28:
[----:B0-----:R-:W-:-:S05]  /*0630*/  IMAD.WIDE R14, R2, 0x20, R16 ;  /* 0x00000020020e7825 */ /* 0x001fca00078e0210 */
[----:B------:R-:W2:Y:S04]  /*0640*/  LDG.E.64.CONSTANT R34, desc[UR8][R14.64] ;  /* 0x000000080e227981 */ /* 0x000ea8000c1e9b00 */
[----:B------:R-:W3:Y:S04]  /*0650*/  LDG.E.64.CONSTANT R26, desc[UR8][R14.64+0x10] ;  /* 0x000010080e1a7981 */ /* 0x000ee8000c1e9b00 */
[----:B-----5:R0:W5:Y:S04]  /*0660*/  LDG.E.64.CONSTANT R28, desc[UR8][R14.64+0x18] ;  /* 0x000018080e1c7981 */ /* 0x020168000c1e9b00 */
[----:B------:R0:W5:Y:S04]  /*0670*/  LDG.E.64.CONSTANT R20, desc[UR8][R14.64+0x2000] ;  /* 0x002000080e147981 */ /* 0x000168000c1e9b00 */
[----:B------:R0:W5:Y:S04]  /*0680*/  LDG.E.64.CONSTANT R12, desc[UR8][R14.64+0x2010] ;  /* 0x002010080e0c7981 */ /* 0x000168000c1e9b00 */
[----:B------:R0:W5:Y:S01]  /*0690*/  LDG.E.64.CONSTANT R10, desc[UR8][R14.64+0x2018] ;  /* 0x002018080e0a7981 */ /* 0x000162000c1e9b00 */
[----:B------:R-:W-:Y:S01]  /*06a0*/  BSSY.RECONVERGENT B1, `(.L_x_12) ;  /* 0x0000016000017945 */ /* 0x000fe20003800200 */
[----:B------:R-:W-:-:S02]  /*06b0*/  IMAD.MOV.U32 R18, RZ, RZ, R6 ;  /* 0x000000ffff127224 */ /* 0x000fc400078e0006 */
[----:B------:R-:W-:Y:S02]  /*06c0*/  IMAD.MOV.U32 R19, RZ, RZ, R7 ;  /* 0x000000ffff137224 */ /* 0x000fe400078e0007 */
[----:B------:R-:W-:Y:S02]  /*06d0*/  IMAD.MOV.U32 R25, RZ, RZ, R5 ;  /* 0x000000ffff197224 */ /* 0x000fe400078e0005 */
[----:B------:R-:W-:Y:S01]  /*06e0*/  IMAD.MOV.U32 R33, RZ, RZ, R4 ;  /* 0x000000ffff217224 */ /* 0x000fe200078e0004 */
[----:B--2---:R-:W-:Y:S02]  /*06f0*/  ISETP.GE.AND P0, PT, R4, R34, PT ;  /* 0x000000220400720c */ /* 0x004fe40003f06270 */
[----:B---3--:R-:W-:-:S11]  /*0700*/  ISETP.GE.AND P3, PT, R8, R26, PT ;  /* 0x0000001a0800720c */ /* 0x008fd60003f66270 */
[----:B0-----:R-:W-:Y:S05]  /*0710*/  @!P0 BRA `(.L_x_13) ;  /* 0x0000000000388947 */ /* 0x001fea0003800000 */
[----:B------:R-:W2:Y:S01]  /*0720*/  LDG.E.64.CONSTANT R30, desc[UR8][R14.64+0x8] ;  /* 0x000008080e1e7981 */ /* 0x000ea2000c1e9b00 */
[----:B------:R-:W-:Y:S01]  /*0730*/  ISETP.GE.AND P2, PT, R34, R4, PT ;  /* 0x000000042200720c */ /* 0x000fe20003f46270 */
[----:B------:R-:W-:Y:S02]  /*0740*/  IMAD.MOV.U32 R25, RZ, RZ, R35 ;  /* 0x000000ffff197224 */ /* 0x000fe400078e0023 */
[----:B------:R-:W-:-:S10]  /*0750*/  IMAD.MOV.U32 R33, RZ, RZ, R34 ;  /* 0x000000ffff217224 */ /* 0x000fd400078e0022 */
[CC--:B--2---:R-:W-:Y:S01]  /*0760*/  @P2 ISETP.LT.U32.AND P1, PT, R6.reuse, R30.reuse, PT ;  /* 0x0000001e0600220c */ /* 0x0c4fe20003f21070 */
[----:B------:R-:W-:Y:S01]  /*0770*/  IMAD.MOV.U32 R18, RZ, RZ, R30 ;  /* 0x000000ffff127224 */ /* 0x000fe200078e001e */
[CC--:B------:R-:W-:Y:S01]  /*0780*/  @P2 ISETP.GE.U32.AND P0, PT, R6.reuse, R30.reuse, PT ;  /* 0x0000001e0600220c */ /* 0x0c0fe20003f06070 */
[----:B------:R-:W-:Y:S01]  /*0790*/  IMAD.MOV.U32 R19, RZ, RZ, R31 ;  /* 0x000000ffff137224 */ /* 0x000fe200078e001f */
[CC--:B------:R-:W-:Y:S02]  /*07a0*/  @P2 ISETP.LT.AND.EX P1, PT, R7.reuse, R31.reuse, PT, P1 ;  /* 0x0000001f0700220c */ /* 0x0c0fe40003f21310 */
[CC--:B------:R-:W-:Y:S02]  /*07b0*/  @P2 ISETP.GE.AND.EX P0, PT, R7.reuse, R31.reuse, PT, P0 ;  /* 0x0000001f0700220c */ /* 0x0c0fe40003f06300 */
[----:B------:R-:W-:Y:S02]  /*07c0*/  @P2 SEL R18, R6, R30, P1 ;  /* 0x0000001e06122207 */ /* 0x000fe40000800000 */
[----:B------:R-:W-:-:S02]  /*07d0*/  @P2 SEL R19, R7, R31, P1 ;  /* 0x0000001f07132207 */ /* 0x000fc40000800000 */
[----:B------:R-:W-:Y:S02]  /*07e0*/  @P2 SEL R25, R5, R35, !P0 ;  /* 0x0000002305192207 */ /* 0x000fe40004000000 */
[----:B------:R-:W-:-:S07]  /*07f0*/  @P2 SEL R33, R4, R34, !P0 ;  /* 0x0000002204212207 */ /* 0x000fce0004000000 */
.L_x_13:
[----:B------:R-:W-:Y:S05]  /*0800*/  BSYNC.RECONVERGENT B1 ;  /* 0x0000000000017941 */ /* 0x000fea0003800200 */
.L_x_12:
[----:B------:R-:W-:Y:S01]  /*0810*/  BSSY.RECONVERGENT B1, `(.L_x_14) ;  /* 0x0000013000017945 */ /* 0x000fe20003800200 */
[----:B------:R-:W-:Y:S02]  /*0820*/  IMAD.MOV.U32 R3, RZ, RZ, R27 ;  /* 0x000000ffff037224 */ /* 0x000fe400078e001b */
[----:B------:R-:W-:Y:S02]  /*0830*/  IMAD.MOV.U32 R4, RZ, RZ, R26 ;  /* 0x000000ffff047224 */ /* 0x000fe400078e001a */
[----:B-----5:R-:W-:Y:S02]  /*0840*/  IMAD.MOV.U32 R6, RZ, RZ, R28 ;  /* 0x000000ffff067224 */ /* 0x020fe400078e001c */
[----:B------:R-:W-:Y:S01]  /*0850*/  IMAD.MOV.U32 R5, RZ, RZ, R29 ;  /* 0x000000ffff057224 */ /* 0x000fe200078e001d */
[----:B------:R-:W-:Y:S06]  /*0860*/  @!P3 BRA `(.L_x_15) ;  /* 0x000000000034b947 */ /* 0x000fec0003800000 */
[----:B------:R-:W-:Y:S01]  /*0870*/  ISETP.GE.AND P2, PT, R26, R8, PT ;  /* 0x000000081a00720c */ /* 0x000fe20003f46270 */
[----:B------:R-:W-:Y:S01]  /*0880*/  IMAD.MOV.U32 R6, RZ, RZ, R22 ;  /* 0x000000ffff067224 */ /* 0x000fe200078e0016 */
[----:B------:R-:W-:Y:S01]  /*0890*/  MOV R3, R9 ;  /* 0x0000000900037202 */ /* 0x000fe20000000f00 */
[----:B------:R-:W-:Y:S02]  /*08a0*/  IMAD.MOV.U32 R5, RZ, RZ, R23 ;  /* 0x000000ffff057224 */ /* 0x000fe400078e0017 */
[----:B------:R-:W-:-:S08]  /*08b0*/  IMAD.MOV.U32 R4, RZ, RZ, R8 ;  /* 0x000000ffff047224 */ /* 0x000fd000078e0008 */
[CC--:B------:R-:W-:Y:S02]  /*08c0*/  @P2 ISETP.LT.U32.AND P1, PT, R22.reuse, R28.reuse, PT ;  /* 0x0000001c1600220c */ /* 0x0c0fe40003f21070 */
[CC--:B------:R-:W-:Y:S02]  /*08d0*/  @P2 ISETP.GE.U32.AND P0, PT, R22.reuse, R28.reuse, PT ;  /* 0x0000001c1600220c */ /* 0x0c0fe40003f06070 */
[CC--:B------:R-:W-:Y:S02]  /*08e0*/  @P2 ISETP.LT.AND.EX P1, PT, R23.reuse, R29.reuse, PT, P1 ;  /* 0x0000001d1700220c */ /* 0x0c0fe40003f21310 */
[CC--:B------:R-:W-:Y:S02]  /*08f0*/  @P2 ISETP.GE.AND.EX P0, PT, R23.reuse, R29.reuse, PT, P0 ;  /* 0x0000001d1700220c */ /* 0x0c0fe40003f06300 */
[----:B------:R-:W-:Y:S02]  /*0900*/  @P2 SEL R6, R22, R28, P1 ;  /* 0x0000001c16062207 */ /* 0x000fe40000800000 */
[----:B------:R-:W-:-:S02]  /*0910*/  @P2 SEL R5, R23, R29, P1 ;  /* 0x0000001d17052207 */ /* 0x000fc40000800000 */
[----:B------:R-:W-:Y:S02]  /*0920*/  @P2 SEL R3, R9, R27, !P0 ;  /* 0x0000001b09032207 */ /* 0x000fe40004000000 */
[----:B------:R-:W-:-:S07]  /*0930*/  @P2 SEL R4, R8, R26, !P0 ;  /* 0x0000001a08042207 */ /* 0x000fce0004000000 */
.L_x_15:
[----:B------:R-:W-:Y:S05]  /*0940*/  BSYNC.RECONVERGENT B1 ;  /* 0x0000000000017941 */ /* 0x000fea0003800200 */
.L_x_14:
[----:B------:R-:W-:Y:S01]  /*0950*/  ISETP.GE.AND P0, PT, R33, R20, PT ;  /* 0x000000142100720c */ /* 0x000fe20003f06270 */
[----:B------:R-:W-:Y:S01]  /*0960*/  BSSY.RECONVERGENT B1, `(.L_x_16) ;  /* 0x0000014000017945 */ /* 0x000fe20003800200 */
[----:B------:R-:W-:Y:S02]  /*0970*/  IMAD.MOV.U32 R8, RZ, RZ, R18 ;  /* 0x000000ffff087224 */ /* 0x000fe400078e0012 */
[----:B------:R-:W-:Y:S02]  /*0980*/  IMAD.MOV.U32 R7, RZ, RZ, R19 ;  /* 0x000000ffff077224 */ /* 0x000fe400078e0013 */
[----:B------:R-:W-:Y:S02]  /*0990*/  IMAD.MOV.U32 R9, RZ, RZ, R25 ;  /* 0x000000ffff097224 */ /* 0x000fe400078e0019 */
[----:B------:R-:W-:-:S05]  /*09a0*/  IMAD.MOV.U32 R31, RZ, RZ, R33 ;  /* 0x000000ffff1f7224 */ /* 0x000fca00078e0021 */
[----:B------:R-:W-:Y:S05]  /*09b0*/  @!P0 BRA `(.L_x_17) ;  /* 0x0000000000388947 */ /* 0x000fea0003800000 */
        /* <DEDUP_REMOVED lines=14> */
.L_x_17:
[----:B------:R-:W-:Y:S05]  /*0aa0*/  BSYNC.RECONVERGENT B1 ;  /* 0x0000000000017941 */ /* 0x000fea0003800200 */
.L_x_16:
[----:B------:R0:W5:Y:S04]  /*0ab0*/  LDG.E.64.CONSTANT R18, desc[UR8][R14.64+0x4000] ;  /* 0x004000080e127981 */ /* 0x000168000c1e9b00 */
[----:B------:R0:W5:Y:S04]  /*0ac0*/  LDG.E.64.CONSTANT R20, desc[UR8][R14.64+0x4010] ;  /* 0x004010080e147981 */ /* 0x000168000c1e9b00 */
[----:B------:R0:W5:Y:S04]  /*0ad0*/  LDG.E.64.CONSTANT R22, desc[UR8][R14.64+0x4018] ;  /* 0x004018080e167981 */ /* 0x000168000c1e9b00 */
[----:B------:R0:W5:Y:S04]  /*0ae0*/  LDG.E.64.CONSTANT R24, desc[UR8][R14.64+0x6000] ;  /* 0x006000080e187981 */ /* 0x000168000c1e9b00 */
[----:B------:R0:W5:Y:S04]  /*0af0*/  LDG.E.64.CONSTANT R26, desc[UR8][R14.64+0x6010] ;  /* 0x006010080e1a7981 */ /* 0x000168000c1e9b00 */
[----:B------:R0:W5:Y:S01]  /*0b00*/  LDG.E.64.CONSTANT R28, desc[UR8][R14.64+0x6018] ;  /* 0x006018080e1c7981 */ /* 0x000162000c1e9b00 */
[----:B------:R-:W-:Y:S01]  /*0b10*/  ISETP.GE.AND P0, PT, R4, R12, PT ;  /* 0x0000000c0400720c */ /* 0x000fe20003f06270 */
[----:B------:R-:W-:Y:S01]  /*0b20*/  BSSY.RECONVERGENT B1, `(.L_x_18) ;  /* 0x0000013000017945 */ /* 0x000fe20003800200 */
[----:B------:R-:W-:-:S02]  /*0b30*/  IMAD.MOV.U32 R30, RZ, RZ, R13 ;  /* 0x000000ffff1e7224 */ /* 0x000fc400078e000d */
[----:B------:R-:W-:Y:S02]  /*0b40*/  IMAD.MOV.U32 R37, RZ, RZ, R12 ;  /* 0x000000ffff257224 */ /* 0x000fe400078e000c */
[----:B------:R-:W-:Y:S02]  /*0b50*/  IMAD.MOV.U32 R35, RZ, RZ, R10 ;  /* 0x000000ffff237224 */ /* 0x000fe400078e000a */
[----:B------:R-:W-:-:S05]  /*0b60*/  IMAD.MOV.U32 R33, RZ, RZ, R11 ;  /* 0x000000ffff217224 */ /* 0x000fca00078e000b */
[----:B0-----:R-:W-:Y:S05]  /*0b70*/  @!P0 BRA `(.L_x_19) ;  /* 0x0000000000348947 */ /* 0x001fea0003800000 */
[----:B------:R-:W-:Y:S01]  /*0b80*/  ISETP.GE.AND P2, PT, R12, R4, PT ;  /* 0x000000040c00720c */ /* 0x000fe20003f46270 */
[----:B------:R-:W-:Y:S02]  /*0b90*/  IMAD.MOV.U32 R35, RZ, RZ, R6 ;  /* 0x000000ffff237224 */ /* 0x000fe400078e0006 */
[----:B------:R-:W-:Y:S02]  /*0ba0*/  IMAD.MOV.U32 R33, RZ, RZ, R5 ;  /* 0x000000ffff217224 */ /* 0x000fe400078e0005 */
[----:B------:R-:W-:Y:S02]  /*0bb0*/  IMAD.MOV.U32 R30, RZ, RZ, R3 ;  /* 0x000000ffff1e7224 */ /* 0x000fe400078e0003 */
[----:B------:R-:W-:-:S06]  /*0bc0*/  IMAD.MOV.U32 R37, RZ, RZ, R4 ;  /* 0x000000ffff257224 */ /* 0x000fcc00078e0004 */
        /* <DEDUP_REMOVED lines=8> */
.L_x_19:
[----:B------:R-:W-:Y:S05]  /*0c50*/  BSYNC.RECONVERGENT B1 ;  /* 0x0000000000017941 */ /* 0x000fea0003800200 */
.L_x_18:
[----:B-----5:R-:W-:Y:S01]  /*0c60*/  ISETP.GE.AND P0, PT, R31, R18, PT ;  /* 0x000000121f00720c */ /* 0x020fe20003f06270 */
        /* <DEDUP_REMOVED lines=20> */
.L_x_21:
[----:B------:R-:W-:Y:S05]  /*0db0*/  BSYNC.RECONVERGENT B1 ;  /* 0x0000000000017941 */ /* 0x000fea0003800200 */
.L_x_20:
[----:B------:R-:W-:Y:S01]  /*0dc0*/  ISETP.GE.AND P0, PT, R37, R20, PT ;  /* 0x000000142500720c */ /* 0x000fe20003f06270 */
[----:B------:R-:W-:Y:S01]  /*0dd0*/  BSSY.RECONVERGENT B1, `(.L_x_22) ;  /* 0x0000013000017945 */ /* 0x000fe20003800200 */
[----:B------:R-:W-:Y:S02]  /*0de0*/  IMAD.MOV.U32 R12, RZ, RZ, R21 ;  /* 0x000000ffff0c7224 */ /* 0x000fe400078e0015 */
[----:B------:R-:W-:Y:S02]  /*0df0*/  IMAD.MOV.U32 R31, RZ, RZ, R20 ;  /* 0x000000ffff1f7224 */ /* 0x000fe400078e0014 */
[----:B------:R-:W-:Y:S02]  /*0e00*/  IMAD.MOV.U32 R18, RZ, RZ, R22 ;  /* 0x000000ffff127224 */ /* 0x000fe400078e0016 */
[----:B------:R-:W-:-:S05]  /*0e10*/  IMAD.MOV.U32 R19, RZ, RZ, R23 ;  /* 0x000000ffff137224 */ /* 0x000fca00078e0017 */
[----:B------:R-:W-:Y:S05]  /*0e20*/  @!P0 BRA `(.L_x_23) ;  /* 0x0000000000348947 */ /* 0x000fea0003800000 */
[----:B------:R-:W-:Y:S01]  /*0e30*/  ISETP.GE.AND P2, PT, R20, R37, PT ;  /* 0x000000251400720c */ /* 0x000fe20003f46270 */
[----:B------:R-:W-:Y:S02]  /*0e40*/  IMAD.MOV.U32 R18, RZ, RZ, R35 ;  /* 0x000000ffff127224 */ /* 0x000fe400078e0023 */
[----:B------:R-:W-:Y:S02]  /*0e50*/  IMAD.MOV.U32 R19, RZ, RZ, R33 ;  /* 0x000000ffff137224 */ /* 0x000fe400078e0021 */
[----:B------:R-:W-:Y:S02]  /*0e60*/  IMAD.MOV.U32 R12, RZ, RZ, R30 ;  /* 0x000000ffff0c7224 */ /* 0x000fe400078e001e */
[----:B------:R-:W-:-:S06]  /*0e70*/  IMAD.MOV.U32 R31, RZ, RZ, R37 ;  /* 0x000000ffff1f7224 */ /* 0x000fcc00078e0025 */
[CC--:B------:R-:W-:Y:S02]  /*0e80*/  @P2 ISETP.LT.U32.AND P1, PT, R35.reuse, R22.reuse, PT ;  /* 0x000000162300220c */ /* 0x0c0fe40003f21070 */
[-C--:B------:R-:W-:Y:S02]  /*0e90*/  @P2 ISETP.GE.U32.AND P0, PT, R35, R22.reuse, PT ;  /* 0x000000162300220c */ /* 0x080fe40003f06070 */
[CC--:B------:R-:W-:Y:S02]  /*0ea0*/  @P2 ISETP.LT.AND.EX P1, PT, R33.reuse, R23.reuse, PT, P1 ;  /* 0x000000172100220c */ /* 0x0c0fe40003f21310 */
[-C--:B------:R-:W-:Y:S02]  /*0eb0*/  @P2 ISETP.GE.AND.EX P0, PT, R33, R23.reuse, PT, P0 ;  /* 0x000000172100220c */ /* 0x080fe40003f06300 */
[----:B------:R-:W-:Y:S02]  /*0ec0*/  @P2 SEL R18, R35, R22, P1 ;  /* 0x0000001623122207 */ /* 0x000fe40000800000 */
[----:B------:R-:W-:-:S02]  /*0ed0*/  @P2 SEL R19, R33, R23, P1 ;  /* 0x0000001721132207 */ /* 0x000fc40000800000 */
[----:B------:R-:W-:Y:S02]  /*0ee0*/  @P2 SEL R12, R30, R21, !P0 ;  /* 0x000000151e0c2207 */ /* 0x000fe40004000000 */
[----:B------:R-:W-:-:S07]  /*0ef0*/  @P2 SEL R31, R37, R20, !P0 ;  /* 0x00000014251f2207 */ /* 0x000fce0004000000 */
.L_x_23:
[----:B------:R-:W-:Y:S05]  /*0f00*/  BSYNC.RECONVERGENT B1 ;  /* 0x0000000000017941 */ /* 0x000fea0003800200 */
.L_x_22:
[----:B------:R-:W-:Y:S01]  /*0f10*/  ISETP.GE.AND P0, PT, R3, R24, PT ;  /* 0x000000180300720c */ /* 0x000fe20003f06270 */
[----:B------:R-:W-:Y:S01]  /*0f20*/  BSSY.RECONVERGENT B1, `(.L_x_24) ;  /* 0x0000013000017945 */ /* 0x000fe20003800200 */
[----:B------:R-:W-:Y:S02]  /*0f30*/  IMAD.MOV.U32 R6, RZ, RZ, R13 ;  /* 0x000000ffff067224 */ /* 0x000fe400078e000d */
[----:B------:R-:W-:Y:S02]  /*0f40*/  IMAD.MOV.U32 R7, RZ, RZ, R10 ;  /* 0x000000ffff077224 */ /* 0x000fe400078e000a */
[----:B------:R-:W-:Y:S02]  /*0f50*/  IMAD.MOV.U32 R5, RZ, RZ, R11 ;  /* 0x000000ffff057224 */ /* 0x000fe400078e000b */
[----:B------:R-:W-:-:S05]  /*0f60*/  IMAD.MOV.U32 R4, RZ, RZ, R3 ;  /* 0x000000ffff047224 */ /* 0x000fca00078e0003 */
[----:B------:R-:W-:Y:S05]  /*0f70*/  @!P0 BRA `(.L_x_25) ;  /* 0x0000000000348947 */ /* 0x000fea0003800000 */
[----:B------:R0:W5:Y:S01]  /*0f80*/  LDG.E.64.CONSTANT R6, desc[UR8][R14.64+0x6008] ;  /* 0x006008080e067981 */ /* 0x000162000c1e9b00 */
[----:B------:R-:W-:Y:S01]  /*0f90*/  ISETP.GE.AND P0, PT, R24, R3, PT ;  /* 0x000000031800720c */ /* 0x000fe20003f06270 */
[----:B------:R-:W-:Y:S02]  /*0fa0*/  IMAD.MOV.U32 R5, RZ, RZ, R25 ;  /* 0x000000ffff057224 */ /* 0x000fe400078e0019 */
[----:B------:R-:W-:-:S10]  /*0fb0*/  IMAD.MOV.U32 R4, RZ, RZ, R24 ;  /* 0x000000ffff047224 */ /* 0x000fd400078e0018 */
[----:B0-----:R-:W-:Y:S05]  /*0fc0*/  @!P0 BRA `(.L_x_25) ;  /* 0x0000000000208947 */ /* 0x001fea0003800000 */
[CC--:B-----5:R-:W-:Y:S02]  /*0fd0*/  ISETP.LT.U32.AND P1, PT, R13.reuse, R6.reuse, PT ;  /* 0x000000060d00720c */ /* 0x0e0fe40003f21070 */
[CC--:B------:R-:W-:Y:S02]  /*0fe0*/  ISETP.GE.U32.AND P0, PT, R13.reuse, R6.reuse, PT ;  /* 0x000000060d00720c */ /* 0x0c0fe40003f06070 */
[CC--:B------:R-:W-:Y:S02]  /*0ff0*/  ISETP.LT.AND.EX P1, PT, R10.reuse, R7.reuse, PT, P1 ;  /* 0x000000070a00720c */ /* 0x0c0fe40003f21310 */
[CC--:B------:R-:W-:Y:S02]  /*1000*/  ISETP.GE.AND.EX P0, PT, R10.reuse, R7.reuse, PT, P0 ;  /* 0x000000070a00720c */ /* 0x0c0fe40003f06300 */
[----:B------:R-:W-:Y:S02]  /*1010*/  SEL R6, R13, R6, P1 ;  /* 0x000000060d067207 */ /* 0x000fe40000800000 */
[----:B------:R-:W-:-:S02]  /*1020*/  SEL R7, R10, R7, P1 ;  /* 0x000000070a077207 */ /* 0x000fc40000800000 */
[----:B------:R-:W-:Y:S02]  /*1030*/  SEL R5, R11, R25, !P0 ;  /* 0x000000190b057207 */ /* 0x000fe40004000000 */
[----:B------:R-:W-:-:S07]  /*1040*/  SEL R4, R3, R24, !P0 ;  /* 0x0000001803047207 */ /* 0x000fce0004000000 */
.L_x_25:
[----:B------:R-:W-:Y:S05]  /*1050*/  BSYNC.RECONVERGENT B1 ;  /* 0x0000000000017941 */ /* 0x000fea0003800200 */
.L_x_24:
[----:B------:R-:W-:Y:S01]  /*1060*/  ISETP.GE.AND P0, PT, R31, R26, PT ;  /* 0x0000001a1f00720c */ /* 0x000fe20003f06270 */
[----:B------:R-:W-:Y:S01]  /*1070*/  BSSY.RECONVERGENT B1, `(.L_x_26) ;  /* 0x0000014000017945 */ /* 0x000fe20003800200 */
[----:B------:R-:W-:Y:S01]  /*1080*/  IMAD.MOV.U32 R22, RZ, RZ, R28 ;  /* 0x000000ffff167224 */ /* 0x000fe200078e001c */
[----:B------:R-:W-:Y:S01]  /*1090*/  MOV R23, R29 ;  /* 0x0000001d00177202 */ /* 0x000fe20000000f00 */
[----:B------:R-:W-:Y:S02]  /*10a0*/  IMAD.MOV.U32 R9, RZ, RZ, R27 ;  /* 0x000000ffff097224 */ /* 0x000fe400078e001b */
[----:B------:R-:W-:-:S07]  /*10b0*/  IMAD.MOV.U32 R8, RZ, RZ, R26 ;  /* 0x000000ffff087224 */ /* 0x000fce00078e001a */
[----:B------:R-:W-:Y:S05]  /*10c0*/  @!P0 BRA `(.L_x_27) ;  /* 0x0000000000388947 */ /* 0x000fea0003800000 */
[----:B------:R-:W-:Y:S01]  /*10d0*/  ISETP.GE.AND P0, PT, R26, R31, PT ;  /* 0x0000001f1a00720c */ /* 0x000fe20003f06270 */
[----:B------:R-:W-:Y:S02]  /*10e0*/  IMAD.MOV.U32 R9, RZ, RZ, R12 ;  /* 0x000000ffff097224 */ /* 0x000fe400078e000c */
[----:B------:R-:W-:Y:S02]  /*10f0*/  IMAD.MOV.U32 R8, RZ, RZ, R31 ;  /* 0x000000ffff087224 */ /* 0x000fe400078e001f */
[----:B------:R-:W-:Y:S02]  /*1100*/  IMAD.MOV.U32 R22, RZ, RZ, R18 ;  /* 0x000000ffff167224 */ /* 0x000fe400078e0012 */
[----:B------:R-:W-:-:S06]  /*1110*/  IMAD.MOV.U32 R23, RZ, RZ, R19 ;  /* 0x000000ffff177224 */ /* 0x000fcc00078e0013 */
[----:B------:R-:W-:Y:S05]  /*1120*/  @!P0 BRA `(.L_x_27) ;  /* 0x0000000000208947 */ /* 0x000fea0003800000 */
[CC--:B------:R-:W-:Y:S02]  /*1130*/  ISETP.LT.U32.AND P1, PT, R18.reuse, R28.reuse, PT ;  /* 0x0000001c1200720c */ /* 0x0c0fe40003f21070 */
[CC--:B------:R-:W-:Y:S02]  /*1140*/  ISETP.GE.U32.AND P0, PT, R18.reuse, R28.reuse, PT ;  /* 0x0000001c1200720c */ /* 0x0c0fe40003f06070 */
[CC--:B------:R-:W-:Y:S02]  /*1150*/  ISETP.LT.AND.EX P1, PT, R19.reuse, R29.reuse, PT, P1 ;  /* 0x0000001d1300720c */ /* 0x0c0fe40003f21310 */
[CC--:B------:R-:W-:Y:S02]  /*1160*/  ISETP.GE.AND.EX P0, PT, R19.reuse, R29.reuse, PT, P0 ;  /* 0x0000001d1300720c */ /* 0x0c0fe40003f06300 */
[----:B------:R-:W-:Y:S02]  /*1170*/  SEL R22, R18, R28, P1 ;  /* 0x0000001c12167207 */ /* 0x000fe40000800000 */
[----:B------:R-:W-:-:S02]  /*1180*/  SEL R23, R19, R29, P1 ;  /* 0x0000001d13177207 */ /* 0x000fc40000800000 */
[----:B------:R-:W-:Y:S02]  /*1190*/  SEL R9, R12, R27, !P0 ;  /* 0x0000001b0c097207 */ /* 0x000fe40004000000 */
[----:B------:R-:W-:-:S07]  /*11a0*/  SEL R8, R31, R26, !P0 ;  /* 0x0000001a1f087207 */ /* 0x000fce0004000000 */
.L_x_27:
[----:B------:R-:W-:Y:S05]  /*11b0*/  BSYNC.RECONVERGENT B1 ;  /* 0x0000000000017941 */ /* 0x000fea0003800200 */
.L_x_26:
[----:B------:R-:W-:-:S05]  /*11c0*/  VIADD R2, R2, 0x400 ;  /* 0x0000040002027836 */ /* 0x000fca0000000000 */
[----:B------:R-:W-:-:S13]  /*11d0*/  ISETP.GE.AND P0, PT, R2, UR4, PT ;  /* 0x0000000402007c0c */ /* 0x000fda000bf06270 */
[----:B------:R-:W-:Y:S05]  /*11e0*/  @!P0 BRA `(.L_x_28) ;  /* 0xfffffff400108947 */ /* 0x000fea000383ffff */
.L_x_4:
[----:B------:R-:W-:Y:S05]  /*11f0*/  BSYNC.RECONVERGENT B2 ;  /* 0x0000000000027941 */ /* 0x000fea0003800200 */
.L_x_3:
[----:B------:R-:W1:Y:S02]  /*1200*/  LDCU UR6, c[0x0][0x390] ;  /* 0x00007200ff0677ac */ /* 0x000e640008000800 */
[----:B-1----:R-:W-:-:S09]  /*1210*/  UISETP.GE.AND UP0, UPT, UR6, 0x100, UPT ;  /* 0x000001000600788c */ /* 0x002fd2000bf06270 */
[----:B------:R-:W-:Y:S05]  /*1220*/  BRA.U !UP0, `(.L_x_29) ;  /* 0x00000029088c7547 */ /* 0x000fea000b800000 */
[----:B0-----:R-:W0:Y:S01]  /*1230*/  S2R R16, SR_LANEID ;  /* 0x0000000000107919 */ /* 0x001e220000000000 */
[----:B------:R-:W-:Y:S01]  /*1240*/  BSSY.RECONVERGENT B1, `(.L_x_30) ;  /* 0x000003b000017945 */ /* 0x000fe20003800200 */
[----:B-----5:R-:W-:Y:S01]  /*1250*/  IMAD.MOV.U32 R15, RZ, RZ, R22 ;  /* 0x000000ffff0f7224 */ /* 0x020fe200078e0016 */
[----:B------:R1:W2:Y:S01]  /*1260*/  SHFL.DOWN PT, R17, R4, 0x1, 0x1f ;  /* 0x08201f0004117f89 */ /* 0x0002a200000e0000 */
[----:B------:R-:W-:Y:S02]  /*1270*/  IMAD.MOV.U32 R14, RZ, RZ, R23 ;  /* 0x000000ffff0e7224 */ /* 0x000fe400078e0017 */
[----:B------:R-:W-:Y:S01]  /*1280*/  IMAD.MOV.U32 R13, RZ, RZ, R9 ;  /* 0x000000ffff0d7224 */ /* 0x000fe200078e0009 */
[----:B------:R1:W3:Y:S01]  /*1290*/  SHFL.DOWN PT, R18, R5, 0x1, 0x1f ;  /* 0x08201f0005127f89 */ /* 0x0002e200000e0000 */
[----:B------:R-:W-:Y:S02]  /*12a0*/  IMAD.MOV.U32 R12, RZ, RZ, R8 ;  /* 0x000000ffff0c7224 */ /* 0x000fe400078e0008 */
[----:B------:R-:W-:Y:S01]  /*12b0*/  IMAD.MOV.U32 R11, RZ, RZ, R6 ;  /* 0x000000ffff0b7224 */ /* 0x000fe200078e0006 */
[----:B------:R1:W4:Y:S01]  /*12c0*/  SHFL.DOWN PT, R19, R6, 0x1, 0x1f ;  /* 0x08201f0006137f89 */ /* 0x00032200000e0000 */
[----:B------:R-:W-:-:S02]  /*12d0*/  IMAD.MOV.U32 R10, RZ, RZ, R7 ;  /* 0x000000ffff0a7224 */ /* 0x000fc400078e0007 */
[----:B------:R-:W-:Y:S01]  /*12e0*/  IMAD.MOV.U32 R3, RZ, RZ, R5 ;  /* 0x000000ffff037224 */ /* 0x000fe200078e0005 */
[----:B------:R1:W1:Y:S01]  /*12f0*/  SHFL.DOWN PT, R21, R7, 0x1, 0x1f ;  /* 0x08201f0007157f89 */ /* 0x00026200000e0000 */
[----:B------:R-:W-:-:S03]  /*1300*/  IMAD.MOV.U32 R2, RZ, RZ, R4 ;  /* 0x000000ffff027224 */ /* 0x000fc600078e0004 */
[----:B------:R0:W1:Y:S04]  /*1310*/  SHFL.DOWN PT, R25, R8, 0x1, 0x1f ;  /* 0x08201f0008197f89 */ /* 0x00006800000e0000 */
[----:B------:R0:W1:Y:S04]  /*1320*/  SHFL.DOWN PT, R20, R9, 0x1, 0x1f ;  /* 0x08201f0009147f89 */ /* 0x00006800000e0000 */
[----:B------:R1:W1:Y:S01]  /*1330*/  SHFL.DOWN PT, R27, R22, 0x1, 0x1f ;  /* 0x08201f00161b7f89 */ /* 0x00026200000e0000 */
[----:B0-----:R-:W-:-:S03]  /*1340*/  ISETP.GT.AND P0, PT, R16, 0x1e, PT ;  /* 0x0000001e1000780c */ /* 0x001fc60003f04270 */
[----:B------:R0:W0:Y:S10]  /*1350*/  SHFL.DOWN PT, R29, R23, 0x1, 0x1f ;  /* 0x08201f00171d7f89 */ /* 0x00003400000e0000 */
[----:B--234-:R-:W-:Y:S05]  /*1360*/  @P0 BRA `(.L_x_31) ;  /* 0x0000000000a00947 */ /* 0x01cfea0003800000 */
[----:B------:R-:W-:Y:S01]  /*1370*/  ISETP.GE.AND P0, PT, R4, R17, PT ;  /* 0x000000110400720c */ /* 0x000fe20003f06270 */
[----:B------:R-:W-:Y:S01]  /*1380*/  BSSY.RECONVERGENT B2, `(.L_x_32) ;  /* 0x0000015000027945 */ /* 0x000fe20003800200 */
[----:B-1----:R-:W-:Y:S01]  /*1390*/  ISETP.GE.AND P3, PT, R8, R25, PT ;  /* 0x000000190800720c */ /* 0x002fe20003f66270 */
[----:B------:R-:W-:Y:S02]  /*13a0*/  IMAD.MOV.U32 R11, RZ, RZ, R6 ;  /* 0x000000ffff0b7224 */ /* 0x000fe400078e0006 */
[----:B------:R-:W-:Y:S02]  /*13b0*/  IMAD.MOV.U32 R10, RZ, RZ, R7 ;  /* 0x000000ffff0a7224 */ /* 0x000fe400078e0007 */
[----:B------:R-:W-:Y:S02]  /*13c0*/  IMAD.MOV.U32 R15, RZ, RZ, R27 ;  /* 0x000000ffff0f7224 */ /* 0x000fe400078e001b */
[----:B------:R-:W-:Y:S02]  /*13d0*/  IMAD.MOV.U32 R3, RZ, RZ, R5 ;  /* 0x000000ffff037224 */ /* 0x000fe400078e0005 */
[----:B------:R-:W-:-:S02]  /*13e0*/  IMAD.MOV.U32 R2, RZ, RZ, R4 ;  /* 0x000000ffff027224 */ /* 0x000fc400078e0004 */
[----:B------:R-:W-:Y:S05]  /*13f0*/  @!P0 BRA `(.L_x_33) ;  /* 0x0000000000348947 */ /* 0x000fea0003800000 */
[----:B------:R-:W-:Y:S01]  /*1400*/  ISETP.GE.AND P2, PT, R17, R4, PT ;  /* 0x000000041100720c */ /* 0x000fe20003f46270 */
[----:B------:R-:W-:Y:S02]  /*1410*/  IMAD.MOV.U32 R11, RZ, RZ, R19 ;  /* 0x000000ffff0b7224 */ /* 0x000fe400078e0013 */
[----:B------:R-:W-:Y:S02]  /*1420*/  IMAD.MOV.U32 R10, RZ, RZ, R21 ;  /* 0x000000ffff0a7224 */ /* 0x000fe400078e0015 */
[----:B------:R-:W-:Y:S02]  /*1430*/  IMAD.MOV.U32 R3, RZ, RZ, R18 ;  /* 0x000000ffff037224 */ /* 0x000fe400078e0012 */
[----:B------:R-:W-:-:S06]  /*1440*/  IMAD.MOV.U32 R2, RZ, RZ, R17 ;  /* 0x000000ffff027224 */ /* 0x000fcc00078e0011 */
[CC--:B------:R-:W-:Y:S02]  /*1450*/  @P2 ISETP.LT.U32.AND P1, PT, R6.reuse, R19.reuse, PT ;  /* 0x000000130600220c */ /* 0x0c0fe40003f21070 */
[C---:B------:R-:W-:Y:S02]  /*1460*/  @P2 ISETP.GE.U32.AND P0, PT, R6.reuse, R19, PT ;  /* 0x000000130600220c */ /* 0x040fe40003f06070 */
[CC--:B------:R-:W-:Y:S02]  /*1470*/  @P2 ISETP.LT.AND.EX P1, PT, R7.reuse, R21.reuse, PT, P1 ;  /* 0x000000150700220c */ /* 0x0c0fe40003f21310 */
[C---:B------:R-:W-:Y:S02]  /*1480*/  @P2 ISETP.GE.AND.EX P0, PT, R7.reuse, R21, PT, P0 ;  /* 0x000000150700220c */ /* 0x040fe40003f06300 */
[----:B------:R-:W-:Y:S02]  /*1490*/  @P2 SEL R11, R6, R19, P1 ;  /* 0x00000013060b2207 */ /* 0x000fe40000800000 */
[----:B------:R-:W-:-:S02]  /*14a0*/  @P2 SEL R10, R7, R21, P1 ;  /* 0x00000015070a2207 */ /* 0x000fc40000800000 */
[----:B------:R-:W-:Y:S02]  /*14b0*/  @P2 SEL R3, R5, R18, !P0 ;  /* 0x0000001205032207 */ /* 0x000fe40004000000 */
[----:B------:R-:W-:-:S07]  /*14c0*/  @P2 SEL R2, R4, R17, !P0 ;  /* 0x0000001104022207 */ /* 0x000fce0004000000 */
.L_x_33:
[----:B------:R-:W-:Y:S05]  /*14d0*/  BSYNC.RECONVERGENT B2 ;  /* 0x0000000000027941 */ /* 0x000fea0003800200 */
.L_x_32:
[----:B0-----:R-:W-:Y:S02]  /*14e0*/  IMAD.MOV.U32 R14, RZ, RZ, R29 ;  /* 0x000000ffff0e7224 */ /* 0x001fe400078e001d */
        /* <DEDUP_REMOVED lines=16> */
.L_x_31:
[----:B------:R-:W-:Y:S05]  /*15f0*/  BSYNC.RECONVERGENT B1 ;  /* 0x0000000000017941 */ /* 0x000fea0003800200 */
.L_x_30:
[----:B------:R-:W-:Y:S01]  /*1600*/  ISETP.GT.AND P0, PT, R16, 0x1d, PT ;  /* 0x0000001d1000780c */ /* 0x000fe20003f04270 */
[----:B------:R2:W3:Y:S01]  /*1610*/  SHFL.DOWN PT, R19, R2, 0x2, 0x1f ;  /* 0x08401f0002137f89 */ /* 0x0004e200000e0000 */
[----:B------:R-:W-:Y:S01]  /*1620*/  BSSY.RECONVERGENT B1, `(.L_x_34) ;  /* 0x0000041000017945 */ /* 0x000fe20003800200 */
[----:B-1----:R-:W-:Y:S02]  /*1630*/  IMAD.MOV.U32 R7, RZ, RZ, R15 ;  /* 0x000000ffff077224 */ /* 0x002fe400078e000f */
[----:B------:R2:W1:Y:S01]  /*1640*/  SHFL.DOWN PT, R20, R3, 0x2, 0x1f ;  /* 0x08401f0003147f89 */ /* 0x00046200000e0000 */
[----:B------:R-:W-:Y:S02]  /*1650*/  IMAD.MOV.U32 R6, RZ, RZ, R14 ;  /* 0x000000ffff067224 */ /* 0x000fe400078e000e */
[----:B------:R-:W-:Y:S01]  /*1660*/  IMAD.MOV.U32 R5, RZ, RZ, R13 ;  /* 0x000000ffff057224 */ /* 0x000fe200078e000d */
[----:B------:R2:W4:Y:S01]  /*1670*/  SHFL.DOWN PT, R22, R11, 0x2, 0x1f ;  /* 0x08401f000b167f89 */ /* 0x00052200000e0000 */
[----:B------:R-:W-:-:S03]  /*1680*/  IMAD.MOV.U32 R4, RZ, RZ, R12 ;  /* 0x000000ffff047224 */ /* 0x000fc600078e000c */
[----:B------:R2:W1:Y:S04]  /*1690*/  SHFL.DOWN PT, R21, R10, 0x2, 0x1f ;  /* 0x08401f000a157f89 */ /* 0x00046800000e0000 */
[----:B0-----:R2:W0:Y:S04]  /*16a0*/  SHFL.DOWN PT, R23, R12, 0x2, 0x1f ;  /* 0x08401f000c177f89 */ /* 0x00142800000e0000 */
[----:B------:R2:W0:Y:S04]  /*16b0*/  SHFL.DOWN PT, R24, R13, 0x2, 0x1f ;  /* 0x08401f000d187f89 */ /* 0x00042800000e0000 */
[----:B------:R2:W0:Y:S04]  /*16c0*/  SHFL.DOWN PT, R26, R15, 0x2, 0x1f ;  /* 0x08401f000f1a7f89 */ /* 0x00042800000e0000 */
[----:B------:R2:W0:Y:S01]  /*16d0*/  SHFL.DOWN PT, R25, R14, 0x2, 0x1f ;  /* 0x08401f000e197f89 */ /* 0x00042200000e0000 */
[----:B---3--:R-:W-:Y:S05]  /*16e0*/  @P0 BRA `(.L_x_35) ;  /* 0x0000000000d00947 */ /* 0x008fea0003800000 */
[----:B------:R-:W-:Y:S01]  /*16f0*/  ISETP.GE.AND P0, PT, R2, R19, PT ;  /* 0x000000130200720c */ /* 0x000fe20003f06270 */
[----:B------:R-:W-:Y:S01]  /*1700*/  BSSY.RECONVERGENT B2, `(.L_x_36) ;  /* 0x0000015000027945 */ /* 0x000fe20003800200 */
[----:B0-----:R-:W-:Y:S01]  /*1710*/  ISETP.GE.AND P3, PT, R12, R23, PT ;  /* 0x000000170c00720c */ /* 0x001fe20003f66270 */
[----:B------:R-:W-:Y:S02]  /*1720*/  IMAD.MOV.U32 R17, RZ, RZ, R11 ;  /* 0x000000ffff117224 */ /* 0x000fe400078e000b */
[----:B------:R-:W-:Y:S02]  /*1730*/  IMAD.MOV.U32 R18, RZ, RZ, R10 ;  /* 0x000000ffff127224 */ /* 0x000fe400078e000a */
[----:B------:R-:W-:Y:S02]  /*1740*/  IMAD.MOV.U32 R8, RZ, RZ, R3 ;  /* 0x000000ffff087224 */ /* 0x000fe400078e0003 */
[----:B------:R-:W-:Y:S02]  /*1750*/  IMAD.MOV.U32 R7, RZ, RZ, R26 ;  /* 0x000000ffff077224 */ /* 0x000fe400078e001a */
[----:B------:R-:W-:-:S02]  /*1760*/  IMAD.MOV.U32 R9, RZ, RZ, R2 ;  /* 0x000000ffff097224 */ /* 0x000fc400078e0002 */
[----:B------:R-:W-:Y:S05]  /*1770*/  @!P0 BRA `(.L_x_37) ;  /* 0x0000000000348947 */ /* 0x000fea0003800000 */
[----:B------:R-:W-:Y:S01]  /*1780*/  ISETP.GE.AND P2, PT, R19, R2, PT ;  /* 0x000000021300720c */ /* 0x000fe20003f46270 */
[----:B-1----:R-:W-:Y:S01]  /*1790*/  IMAD.MOV.U32 R18, RZ, RZ, R21 ;  /* 0x000000ffff127224 */ /* 0x002fe200078e0015 */
[----:B----4-:R-:W-:Y:S01]  /*17a0*/  MOV R17, R22 ;  /* 0x0000001600117202 */ /* 0x010fe20000000f00 */
        /* <DEDUP_REMOVED lines=10> */
.L_x_37:
[----:B------:R-:W-:Y:S05]  /*1850*/  BSYNC.RECONVERGENT B2 ;  /* 0x0000000000027941 */ /* 0x000fea0003800200 */
.L_x_36:
[----:B------:R-:W-:Y:S02]  /*1860*/  IMAD.MOV.U32 R6, RZ, RZ, R25 ;  /* 0x000000ffff067224 */ /* 0x000fe400078e0019 */
[----:B------:R-:W-:Y:S02]  /*1870*/  IMAD.MOV.U32 R5, RZ, RZ, R24 ;  /* 0x000000ffff057224 */ /* 0x000fe400078e0018 */
[----:B------:R-:W-:Y:S02]  /*1880*/  IMAD.MOV.U32 R4, RZ, RZ, R23 ;  /* 0x000000ffff047224 */ /* 0x000fe400078e0017 */
[----:B--2---:R-:W-:Y:S02]  /*1890*/  IMAD.MOV.U32 R11, RZ, RZ, R17 ;  /* 0x000000ffff0b7224 */ /* 0x004fe400078e0011 */
[----:B------:R-:W-:Y:S02]  /*18a0*/  IMAD.MOV.U32 R10, RZ, RZ, R18 ;  /* 0x000000ffff0a7224 */ /* 0x000fe400078e0012 */
[----:B------:R-:W-:-:S02]  /*18b0*/  IMAD.MOV.U32 R3, RZ, RZ, R8 ;  /* 0x000000ffff037224 */ /* 0x000fc400078e0008 */
[----:B------:R-:W-:Y:S01]  /*18c0*/  IMAD.MOV.U32 R2, RZ, RZ, R9 ;  /* 0x000000ffff027224 */ /* 0x000fe200078e0009 */
[----:B------:R-:W-:Y:S06]  /*18d0*/  @!P3 BRA `(.L_x_35) ;  /* 0x000000000054b947 */ /* 0x000fec0003800000 */
[----:B------:R-:W-:Y:S01]  /*18e0*/  ISETP.GE.AND P2, PT, R23, R12, PT ;  /* 0x0000000c1700720c */ /* 0x000fe20003f46270 */
[----:B------:R-:W-:Y:S02]  /*18f0*/  IMAD.MOV.U32 R11, RZ, RZ, R17 ;  /* 0x000000ffff0b7224 */ /* 0x000fe400078e0011 */
[----:B------:R-:W-:Y:S02]  /*1900*/  IMAD.MOV.U32 R7, RZ, RZ, R15 ;  /* 0x000000ffff077224 */ /* 0x000fe400078e000f */
[----:B------:R-:W-:Y:S02]  /*1910*/  IMAD.MOV.U32 R10, RZ, RZ, R18 ;  /* 0x000000ffff0a7224 */ /* 0x000fe400078e0012 */
[----:B------:R-:W-:Y:S02]  /*1920*/  IMAD.MOV.U32 R6, RZ, RZ, R14 ;  /* 0x000000ffff067224 */ /* 0x000fe400078e000e */
[----:B------:R-:W-:Y:S02]  /*1930*/  IMAD.MOV.U32 R5, RZ, RZ, R13 ;  /* 0x000000ffff057224 */ /* 0x000fe400078e000d */
[----:B------:R-:W-:-:S02]  /*1940*/  IMAD.MOV.U32 R4, RZ, RZ, R12 ;  /* 0x000000ffff047224 */ /* 0x000fc400078e000c */
[CC--:B------:R-:W-:Y:S01]  /*1950*/  @P2 ISETP.LT.U32.AND P1, PT, R15.reuse, R26.reuse, PT ;  /* 0x0000001a0f00220c */ /* 0x0c0fe20003f21070 */
[----:B------:R-:W-:Y:S01]  /*1960*/  IMAD.MOV.U32 R3, RZ, RZ, R8 ;  /* 0x000000ffff037224 */ /* 0x000fe200078e0008 */
[CC--:B------:R-:W-:Y:S01]  /*1970*/  @P2 ISETP.GE.U32.AND P0, PT, R15.reuse, R26.reuse, PT ;  /* 0x0000001a0f00220c */ /* 0x0c0fe20003f06070 */
[----:B------:R-:W-:Y:S01]  /*1980*/  IMAD.MOV.U32 R2, RZ, RZ, R9 ;  /* 0x000000ffff027224 */ /* 0x000fe200078e0009 */
[CC--:B------:R-:W-:Y:S01]  /*1990*/  @P2 ISETP.LT.AND.EX P1, PT, R14.reuse, R25.reuse, PT, P1 ;  /* 0x000000190e00220c */ /* 0x0c0fe20003f21310 */
[----:B------:R-:W-:Y:S01]  /*19a0*/  @P2 IMAD.MOV.U32 R11, RZ, RZ, R17 ;  /* 0x000000ffff0b2224 */ /* 0x000fe200078e0011 */
[CC--:B------:R-:W-:Y:S01]  /*19b0*/  @P2 ISETP.GE.AND.EX P0, PT, R14.reuse, R25.reuse, PT, P0 ;  /* 0x000000190e00220c */ /* 0x0c0fe20003f06300 */
[----:B------:R-:W-:Y:S01]  /*19c0*/  @P2 IMAD.MOV.U32 R10, RZ, RZ, R18 ;  /* 0x000000ffff0a2224 */ /* 0x000fe200078e0012 */
[----:B------:R-:W-:Y:S01]  /*19d0*/  @P2 SEL R7, R15, R26, P1 ;  /* 0x0000001a0f072207 */ /* 0x000fe20000800000 */
[----:B------:R-:W-:Y:S01]  /*19e0*/  @P2 IMAD.MOV.U32 R3, RZ, RZ, R8 ;  /* 0x000000ffff032224 */ /* 0x000fe200078e0008 */
[----:B------:R-:W-:Y:S01]  /*19f0*/  @P2 SEL R6, R14, R25, P1 ;  /* 0x000000190e062207 */ /* 0x000fe20000800000 */
[----:B------:R-:W-:Y:S01]  /*1a00*/  @P2 IMAD.MOV.U32 R2, RZ, RZ, R9 ;  /* 0x000000ffff022224 */ /* 0x000fe200078e0009 */
[----:B------:R-:W-:-:S02]  /*1a10*/  @P2 SEL R5, R13, R24, !P0 ;  /* 0x000000180d052207 */ /* 0x000fc40004000000 */
[----:B------:R-:W-:-:S07]  /*1a20*/  @P2 SEL R4, R12, R23, !P0 ;  /* 0x000000170c042207 */ /* 0x000fce0004000000 */
.L_x_35:
[----:B------:R-:W-:Y:S05]  /*1a30*/  BSYNC.RECONVERGENT B1 ;  /* 0x0000000000017941 */ /* 0x000fea0003800200 */
.L_x_34:
[----:B------:R-:W-:Y:S01]  /*1a40*/  ISETP.GT.AND P0, PT, R16, 0x1b, PT ;  /* 0x0000001b1000780c */ /* 0x000fe20003f04270 */
[----:B------:R3:W3:Y:S01]  /*1a50*/  SHFL.DOWN PT, R19, R2, 0x4, 0x1f ;  /* 0x08801f0002137f89 */ /* 0x0006e200000e0000 */
[----:B------:R-:W-:Y:S01]  /*1a60*/  BSSY.RECONVERGENT B1, `(.L_x_38) ;  /* 0x0000041000017945 */ /* 0x000fe20003800200 */
[----:B--2---:R-:W-:Y:S02]  /*1a70*/  IMAD.MOV.U32 R13, RZ, RZ, R7 ;  /* 0x000000ffff0d7224 */ /* 0x004fe400078e0007 */
[----:B-1----:R1:W2:Y:S01]  /*1a80*/  SHFL.DOWN PT, R20, R3, 0x4, 0x1f ;  /* 0x08801f0003147f89 */ /* 0x0022a200000e0000 */
[----:B------:R-:W-:Y:S02]  /*1a90*/  IMAD.MOV.U32 R12, RZ, RZ, R6 ;  /* 0x000000ffff0c7224 */ /* 0x000fe400078e0006 */
[----:B------:R-:W-:Y:S01]  /*1aa0*/  IMAD.MOV.U32 R9, RZ, RZ, R5 ;  /* 0x000000ffff097224 */ /* 0x000fe200078e0005 */
[----:B----4-:R1:W4:Y:S01]  /*1ab0*/  SHFL.DOWN PT, R22, R11, 0x4, 0x1f ;  /* 0x08801f000b167f89 */ /* 0x01032200000e0000 */
[----:B------:R-:W-:-:S03]  /*1ac0*/  IMAD.MOV.U32 R8, RZ, RZ, R4 ;  /* 0x000000ffff087224 */ /* 0x000fc600078e0004 */
[----:B------:R1:W1:Y:S04]  /*1ad0*/  SHFL.DOWN PT, R21, R10, 0x4, 0x1f ;  /* 0x08801f000a157f89 */ /* 0x00026800000e0000 */
[----:B0-----:R0:W0:Y:S04]  /*1ae0*/  SHFL.DOWN PT, R23, R4, 0x4, 0x1f ;  /* 0x08801f0004177f89 */ /* 0x00102800000e0000 */
[----:B------:R0:W0:Y:S04]  /*1af0*/  SHFL.DOWN PT, R24, R5, 0x4, 0x1f ;  /* 0x08801f0005187f89 */ /* 0x00002800000e0000 */
[----:B------:R0:W0:Y:S04]  /*1b00*/  SHFL.DOWN PT, R26, R7, 0x4, 0x1f ;  /* 0x08801f00071a7f89 */ /* 0x00002800000e0000 */
[----:B------:R0:W0:Y:S01]  /*1b10*/  SHFL.DOWN PT, R25, R6, 0x4, 0x1f ;  /* 0x08801f0006197f89 */ /* 0x00002200000e0000 */
[----:B--23--:R-:W-:Y:S05]  /*1b20*/  @P0 BRA `(.L_x_39) ;  /* 0x0000000000d00947 */ /* 0x00cfea0003800000 */
        /* <DEDUP_REMOVED lines=10> */
[----:B----4-:R-:W-:Y:S02]  /*1bd0*/  IMAD.MOV.U32 R17, RZ, RZ, R22 ;  /* 0x000000ffff117224 */ /* 0x010fe400078e0016 */
[----:B-1----:R-:W-:Y:S02]  /*1be0*/  IMAD.MOV.U32 R18, RZ, RZ, R21 ;  /* 0x000000ffff127224 */ /* 0x002fe400078e0015 */
        /* <DEDUP_REMOVED lines=10> */
.L_x_41:
[----:B------:R-:W-:Y:S05]  /*1c90*/  BSYNC.RECONVERGENT B2 ;  /* 0x0000000000027941 */ /* 0x000fea0003800200 */
.L_x_40:
[----:B------:R-:W-:Y:S01]  /*1ca0*/  IMAD.MOV.U32 R12, RZ, RZ, R25 ;  /* 0x000000ffff0c7224 */ /* 0x000fe200078e0019 */
[----:B-1----:R-:W-:Y:S01]  /*1cb0*/  MOV R3, R14 ;  /* 0x0000000e00037202 */ /* 0x002fe20000000f00 */
[----:B------:R-:W-:Y:S02]  /*1cc0*/  IMAD.MOV.U32 R9, RZ, RZ, R24 ;  /* 0x000000ffff097224 */ /* 0x000fe400078e0018 */
[----:B------:R-:W-:Y:S02]  /*1cd0*/  IMAD.MOV.U32 R8, RZ, RZ, R23 ;  /* 0x000000ffff087224 */ /* 0x000fe400078e0017 */
        /* <DEDUP_REMOVED lines=25> */
.L_x_39:
[----:B------:R-:W-:Y:S05]  /*1e70*/  BSYNC.RECONVERGENT B1 ;  /* 0x0000000000017941 */ /* 0x000fea0003800200 */
.L_x_38:
[----:B------:R-:W-:Y:S01]  /*1e80*/  ISETP.GT.AND P0, PT, R16, 0x17, PT ;  /* 0x000000171000780c */ /* 0x000fe20003f04270 */
[----:B------:R2:W3:Y:S01]  /*1e90*/  SHFL.DOWN PT, R19, R2, 0x8, 0x1f ;  /* 0x09001f0002137f89 */ /* 0x0004e200000e0000 */
[----:B------:R-:W-:Y:S01]  /*1ea0*/  BSSY.RECONVERGENT B1, `(.L_x_42) ;  /* 0x0000041000017945 */ /* 0x000fe20003800200 */
[----:B------:R-:W-:Y:S02]  /*1eb0*/  IMAD.MOV.U32 R15, RZ, RZ, R13 ;  /* 0x000000ffff0f7224 */ /* 0x000fe400078e000d */
[----:B------:R2:W2:Y:S01]  /*1ec0*/  SHFL.DOWN PT, R20, R3, 0x8, 0x1f ;  /* 0x09001f0003147f89 */ /* 0x0004a200000e0000 */
[----:B------:R-:W-:Y:S02]  /*1ed0*/  IMAD.MOV.U32 R14, RZ, RZ, R12 ;  /* 0x000000ffff0e7224 */ /* 0x000fe400078e000c */
[----:B0-----:R-:W-:Y:S01]  /*1ee0*/  IMAD.MOV.U32 R7, RZ, RZ, R9 ;  /* 0x000000ffff077224 */ /* 0x001fe200078e0009 */
[----:B----4-:R0:W4:Y:S01]  /*1ef0*/  SHFL.DOWN PT, R22, R11, 0x8, 0x1f ;  /* 0x09001f000b167f89 */ /* 0x01012200000e0000 */
[----:B------:R-:W-:-:S03]  /*1f00*/  IMAD.MOV.U32 R6, RZ, RZ, R8 ;  /* 0x000000ffff067224 */ /* 0x000fc600078e0008 */
[----:B-1----:R0:W1:Y:S04]  /*1f10*/  SHFL.DOWN PT, R21, R10, 0x8, 0x1f ;  /* 0x09001f000a157f89 */ /* 0x00206800000e0000 */
[----:B------:R0:W0:Y:S04]  /*1f20*/  SHFL.DOWN PT, R23, R8, 0x8, 0x1f ;  /* 0x09001f0008177f89 */ /* 0x00002800000e0000 */
        /* <DEDUP_REMOVED lines=26> */
.L_x_45:
[----:B------:R-:W-:Y:S05]  /*20d0*/  BSYNC.RECONVERGENT B2 ;  /* 0x0000000000027941 */ /* 0x000fea0003800200 */
.L_x_44:
[----:B------:R-:W-:Y:S02]  /*20e0*/  IMAD.MOV.U32 R14, RZ, RZ, R25 ;  /* 0x000000ffff0e7224 */ /* 0x000fe400078e0019 */
[----:B------:R-:W-:Y:S02]  /*20f0*/  IMAD.MOV.U32 R7, RZ, RZ, R24 ;  /* 0x000000ffff077224 */ /* 0x000fe400078e0018 */
[----:B------:R-:W-:Y:S02]  /*2100*/  IMAD.MOV.U32 R6, RZ, RZ, R23 ;  /* 0x000000ffff067224 */ /* 0x000fe400078e0017 */
[----:B------:R-:W-:Y:S02]  /*2110*/  IMAD.MOV.U32 R11, RZ, RZ, R17 ;  /* 0x000000ffff0b7224 */ /* 0x000fe400078e0011 */
[----:B------:R-:W-:Y:S02]  /*2120*/  IMAD.MOV.U32 R10, RZ, RZ, R18 ;  /* 0x000000ffff0a7224 */ /* 0x000fe400078e0012 */
[----:B------:R-:W-:-:S02]  /*2130*/  IMAD.MOV.U32 R3, RZ, RZ, R4 ;  /* 0x000000ffff037224 */ /* 0x000fc400078e0004 */
[----:B------:R-:W-:Y:S01]  /*2140*/  IMAD.MOV.U32 R2, RZ, RZ, R5 ;  /* 0x000000ffff027224 */ /* 0x000fe200078e0005 */
[----:B------:R-:W-:Y:S06]  /*2150*/  @!P3 BRA `(.L_x_43) ;  /* 0x000000000054b947 */ /* 0x000fec0003800000 */
[-C--:B------:R-:W-:Y:S01]  /*2160*/  ISETP.GE.AND P2, PT, R23, R8.reuse, PT ;  /* 0x000000081700720c */ /* 0x080fe20003f46270 */
[----:B------:R-:W-:Y:S01]  /*2170*/  IMAD.MOV.U32 R11, RZ, RZ, R17 ;  /* 0x000000ffff0b7224 */ /* 0x000fe200078e0011 */
[----:B------:R-:W-:Y:S01]  /*2180*/  MOV R6, R8 ;  /* 0x0000000800067202 */ /* 0x000fe20000000f00 */
        /* <DEDUP_REMOVED lines=8> */
[----:B------:R-:W-:Y:S01]  /*2210*/  @P2 IMAD.MOV.U32 R11, RZ, RZ, R17 ;  /* 0x000000ffff0b2224 */ /* 0x000fe200078e0011 */
[CC--:B------:R-:W-:Y:S01]  /*2220*/  @P2 ISETP.LT.AND.EX P1, PT, R12.reuse, R25.reuse, PT, P1 ;  /* 0x000000190c00220c */ /* 0x0c0fe20003f21310 */
[----:B------:R-:W-:Y:S01]  /*2230*/  @P2 IMAD.MOV.U32 R10, RZ, RZ, R18 ;  /* 0x000000ffff0a2224 */ /* 0x000fe200078e0012 */
[CC--:B------:R-:W-:Y:S01]  /*2240*/  @P2 ISETP.GE.AND.EX P0, PT, R12.reuse, R25.reuse, PT, P0 ;  /* 0x000000190c00220c */ /* 0x0c0fe20003f06300 */
[----:B------:R-:W-:Y:S01]  /*2250*/  @P2 IMAD.MOV.U32 R3, RZ, RZ, R4 ;  /* 0x000000ffff032224 */ /* 0x000fe200078e0004 */
[----:B------:R-:W-:Y:S01]  /*2260*/  @P2 SEL R15, R13, R26, P1 ;  /* 0x0000001a0d0f2207 */ /* 0x000fe20000800000 */
[----:B------:R-:W-:Y:S01]  /*2270*/  @P2 IMAD.MOV.U32 R2, RZ, RZ, R5 ;  /* 0x000000ffff022224 */ /* 0x000fe200078e0005 */
[----:B------:R-:W-:-:S02]  /*2280*/  @P2 SEL R14, R12, R25, P1 ;  /* 0x000000190c0e2207 */ /* 0x000fc40000800000 */
[----:B------:R-:W-:Y:S02]  /*2290*/  @P2 SEL R7, R9, R24, !P0 ;  /* 0x0000001809072207 */ /* 0x000fe40004000000 */
[----:B------:R-:W-:-:S07]  /*22a0*/  @P2 SEL R6, R8, R23, !P0 ;  /* 0x0000001708062207 */ /* 0x000fce0004000000 */
.L_x_43:
[----:B------:R-:W-:Y:S05]  /*22b0*/  BSYNC.RECONVERGENT B1 ;  /* 0x0000000000017941 */ /* 0x000fea0003800200 */
.L_x_42:
[----:B------:R-:W-:Y:S01]  /*22c0*/  ISETP.GT.AND P0, PT, R16, 0xf, PT ;  /* 0x0000000f1000780c */ /* 0x000fe20003f04270 */
[----:B------:R2:W3:Y:S01]  /*22d0*/  SHFL.DOWN PT, R19, R2, 0x10, 0x1f ;  /* 0x0a001f0002137f89 */ /* 0x0004e200000e0000 */
[----:B------:R-:W-:Y:S01]  /*22e0*/  BSSY.RECONVERGENT B1, `(.L_x_46) ;  /* 0x0000041000017945 */ /* 0x000fe20003800200 */
[----:B0-----:R-:W-:Y:S02]  /*22f0*/  IMAD.MOV.U32 R13, RZ, RZ, R15 ;  /* 0x000000ffff0d7224 */ /* 0x001fe400078e000f */
[----:B------:R2:W0:Y:S01]  /*2300*/  SHFL.DOWN PT, R20, R3, 0x10, 0x1f ;  /* 0x0a001f0003147f89 */ /* 0x00042200000e0000 */
[----:B------:R-:W-:Y:S02]  /*2310*/  IMAD.MOV.U32 R12, RZ, RZ, R14 ;  /* 0x000000ffff0c7224 */ /* 0x000fe400078e000e */
[----:B------:R-:W-:Y:S01]  /*2320*/  IMAD.MOV.U32 R5, RZ, RZ, R7 ;  /* 0x000000ffff057224 */ /* 0x000fe200078e0007 */
[----:B----4-:R2:W4:Y:S01]  /*2330*/  SHFL.DOWN PT, R22, R11, 0x10, 0x1f ;  /* 0x0a001f000b167f89 */ /* 0x01052200000e0000 */
[----:B------:R-:W-:-:S03]  /*2340*/  IMAD.MOV.U32 R4, RZ, RZ, R6 ;  /* 0x000000ffff047224 */ /* 0x000fc600078e0006 */
[----:B-1----:R2:W1:Y:S04]  /*2350*/  SHFL.DOWN PT, R21, R10, 0x10, 0x1f ;  /* 0x0a001f000a157f89 */ /* 0x00246800000e0000 */
[----:B------:R2:W0:Y:S04]  /*2360*/  SHFL.DOWN PT, R23, R6, 0x10, 0x1f ;  /* 0x0a001f0006177f89 */ /* 0x00042800000e0000 */
        /* <DEDUP_REMOVED lines=26> */
.L_x_49:
[----:B------:R-:W-:Y:S05]  /*2510*/  BSYNC.RECONVERGENT B2 ;  /* 0x0000000000027941 */ /* 0x000fea0003800200 */
.L_x_48:
        /* <DEDUP_REMOVED lines=29> */
.L_x_47:
[----:B------:R-:W-:Y:S05]  /*26f0*/  BSYNC.RECONVERGENT B1 ;  /* 0x0000000000017941 */ /* 0x000fea0003800200 */
.L_x_46:
[----:B------:R-:W-:Y:S01]  /*2700*/  ISETP.NE.AND P0, PT, R16, RZ, PT ;  /* 0x000000ff1000720c */ /* 0x000fe20003f05270 */
[----:B------:R-:W-:-:S12]  /*2710*/  BSSY.RECONVERGENT B1, `(.L_x_50) ;  /* 0x000000f000017945 */ /* 0x000fd80003800200 */
[----:B------:R-:W-:Y:S05]  /*2720*/  @P0 BRA `(.L_x_51) ;  /* 0x0000000000340947 */ /* 0x000fea0003800000 */
[----:B------:R-:W3:Y:S01]  /*2730*/  S2R R8, SR_CgaCtaId ;  /* 0x0000000000087919 */ /* 0x000ee20000008800 */
[----:B--2---:R-:W-:Y:S02]  /*2740*/  MOV R7, 0x400 ;  /* 0x0000040000077802 */ /* 0x004fe40000000f00 */
[----:B------:R-:W-:Y:S02]  /*2750*/  LOP3.LUT R6, R0, 0x3e0, RZ, 0xc0, !PT ;  /* 0x000003e000067812 */ /* 0x000fe400078ec0ff */
[----:B------:R-:W-:Y:S02]  /*2760*/  MOV R9, R12 ;  /* 0x0000000c00097202 */ /* 0x000fe40000000f00 */
[----:B---3--:R-:W-:Y:S01]  /*2770*/  LEA R7, R8, R7, 0x18 ;  /* 0x0000000708077211 */ /* 0x008fe200078ec0ff */
[----:B------:R-:W-:-:S04]  /*2780*/  IMAD.MOV.U32 R8, RZ, RZ, R13 ;  /* 0x000000ffff087224 */ /* 0x000fc800078e000d */
[----:B------:R-:W-:Y:S02]  /*2790*/  IMAD.IADD R15, R6, 0x1, R7 ;  /* 0x00000001060f7824 */ /* 0x000fe400078e0207 */
[----:B------:R-:W-:Y:S02]  /*27a0*/  IMAD.MOV.U32 R6, RZ, RZ, R11 ;  /* 0x000000ffff067224 */ /* 0x000fe400078e000b */
[----:B------:R-:W-:Y:S01]  /*27b0*/  IMAD.MOV.U32 R7, RZ, RZ, R10 ;  /* 0x000000ffff077224 */ /* 0x000fe200078e000a */
[----:B------:R3:W-:Y:S04]  /*27c0*/  STS.64 [R15+0x20], R8 ;  /* 0x000020080f007388 */ /* 0x0007e80000000a00 */
[----:B------:R3:W-:Y:S04]  /*27d0*/  STS.64 [R15+0x10], R6 ;  /* 0x000010060f007388 */ /* 0x0007e80000000a00 */
[----:B------:R3:W-:Y:S04]  /*27e0*/  STS.64 [R15+0x8], R2 ;  /* 0x000008020f007388 */ /* 0x0007e80000000a00 */
[----:B------:R3:W-:Y:S02]  /*27f0*/  STS.64 [R15+0x18], R4 ;  /* 0x000018040f007388 */ /* 0x0007e40000000a00 */
.L_x_51:
[----:B------:R-:W-:Y:S05]  /*2800*/  BSYNC.RECONVERGENT B1 ;  /* 0x0000000000017941 */ /* 0x000fea0003800200 */
.L_x_50:
[----:B------:R-:W-:Y:S01]  /*2810*/  BAR.SYNC.DEFER_BLOCKING 0x0 ;  /* 0x0000000000007b1d */ /* 0x000fe20000010000 */
[----:B------:R-:W-:-:S13]  /*2820*/  ISETP.NE.AND P1, PT, R0, RZ, PT ;  /* 0x000000ff0000720c */ /* 0x000fda0003f25270 */
[----:B------:R-:W-:Y:S05]  /*2830*/  @P1 BRA `(.L_x_52) ;  /* 0x0000009800481947 */ /* 0x000fea0003800000 */
[----:B--23--:R-:W2:Y:S01]  /*2840*/  S2R R7, SR_CgaCtaId ;  /* 0x0000000000077919 */ /* 0x00cea20000008800 */
[----:B------:R-:W-:Y:S01]  /*2850*/  MOV R0, 0x400 ;  /* 0x0000040000007802 */ /* 0x000fe20000000f00 */
[----:B------:R-:W-:Y:S01]  /*2860*/  BSSY.RECONVERGENT B1, `(.L_x_53) ;  /* 0x000001d000017945 */ /* 0x000fe20003800200 */
[----:B------:R-:W-:Y:S02]  /*2870*/  IMAD.MOV.U32 R31, RZ, RZ, R11 ;  /* 0x000000ffff1f7224 */ /* 0x000fe400078e000b */
[----:B------:R-:W-:Y:S02]  /*2880*/  IMAD.MOV.U32 R30, RZ, RZ, R10 ;  /* 0x000000ffff1e7224 */ /* 0x000fe400078e000a */
[----:B----4-:R-:W-:Y:S02]  /*2890*/  IMAD.MOV.U32 R22, RZ, RZ, R3 ;  /* 0x000000ffff167224 */ /* 0x010fe400078e0003 */
[----:B0-----:R-:W-:Y:S01]  /*28a0*/  IMAD.MOV.U32 R23, RZ, RZ, R2 ;  /* 0x000000ffff177224 */ /* 0x001fe200078e0002 */
[----:B--2---:R-:W-:-:S05]  /*28b0*/  LEA R0, R7, R0, 0x18 ;  /* 0x0000000007007211 */ /* 0x004fca00078ec0ff */
[----:B------:R-:W0:Y:S04]  /*28c0*/  LDS.64 R16, [R0+0x28] ;  /* 0x0000280000107984 */ /* 0x000e280000000a00 */
[----:B-1----:R-:W1:Y:S04]  /*28d0*/  LDS.64 R20, [R0+0x38] ;  /* 0x0000380000147984 */ /* 0x002e680000000a00 */
[----:B------:R2:W3:Y:S04]  /*28e0*/  LDS.64 R18, [R0+0x40] ;  /* 0x0000400000127984 */ /* 0x0004e80000000a00 */
[----:B------:R2:W4:Y:S04]  /*28f0*/  LDS.64 R14, [R0+0x48] ;  /* 0x00004800000e7984 */ /* 0x0005280000000a00 */
[----:B------:R2:W2:Y:S04]  /*2900*/  LDS.64 R8, [R0+0x58] ;  /* 0x0000580000087984 */ /* 0x0004a80000000a00 */
[----:B------:R0:W2:Y:S02]  /*2910*/  LDS.64 R6, [R0+0x60] ;  /* 0x0000600000067984 */ /* 0x0000a40000000a00 */
[----:B0-----:R-:W-:-:S02]  /*2920*/  ISETP.GE.AND P0, PT, R2, R16, PT ;  /* 0x000000100200720c */ /* 0x001fc40003f06270 */
[----:B-1----:R-:W-:-:S11]  /*2930*/  ISETP.GE.AND P3, PT, R4, R20, PT ;  /* 0x000000140400720c */ /* 0x002fd60003f66270 */
[----:B---34-:R-:W-:Y:S05]  /*2940*/  @!P0 BRA `(.L_x_54) ;  /* 0x0000000000388947 */ /* 0x018fea0003800000 */
[----:B------:R-:W0:Y:S01]  /*2950*/  LDS.64 R24, [R0+0x30] ;  /* 0x0000300000187984 */ /* 0x000e220000000a00 */
[----:B------:R-:W-:Y:S01]  /*2960*/  ISETP.GE.AND P4, PT, R16, R2, PT ;  /* 0x000000021000720c */ /* 0x000fe20003f86270 */
[----:B------:R-:W-:Y:S02]  /*2970*/  IMAD.MOV.U32 R22, RZ, RZ, R17 ;  /* 0x000000ffff167224 */ /* 0x000fe400078e0011 */
[----:B------:R-:W-:-:S10]  /*2980*/  IMAD.MOV.U32 R23, RZ, RZ, R16 ;  /* 0x000000ffff177224 */ /* 0x000fd400078e0010 */
[CC--:B0-----:R-:W-:Y:S01]  /*2990*/  @P4 ISETP.GE.U32.AND P0, PT, R11.reuse, R24.reuse, PT ;  /* 0x000000180b00420c */ /* 0x0c1fe20003f06070 */
[----:B------:R-:W-:Y:S01]  /*29a0*/  IMAD.MOV.U32 R31, RZ, RZ, R24 ;  /* 0x000000ffff1f7224 */ /* 0x000fe200078e0018 */
[-C--:B------:R-:W-:Y:S01]  /*29b0*/  @P4 ISETP.LT.U32.AND P2, PT, R11, R24.reuse, PT ;  /* 0x000000180b00420c */ /* 0x080fe20003f41070 */
[----:B------:R-:W-:Y:S01]  /*29c0*/  IMAD.MOV.U32 R30, RZ, RZ, R25 ;  /* 0x000000ffff1e7224 */ /* 0x000fe200078e0019 */
[CC--:B------:R-:W-:Y:S02]  /*29d0*/  @P4 ISETP.GE.AND.EX P0, PT, R10.reuse, R25.reuse, PT, P0 ;  /* 0x000000190a00420c */ /* 0x0c0fe40003f06300 */
[----:B------:R-:W-:Y:S02]  /*29e0*/  @P4 ISETP.LT.AND.EX P2, PT, R10, R25, PT, P2 ;  /* 0x000000190a00420c */ /* 0x000fe40003f41320 */
[----:B------:R-:W-:Y:S02]  /*29f0*/  @P4 SEL R22, R3, R17, !P0 ;  /* 0x0000001103164207 */ /* 0x000fe40004000000 */
[----:B------:R-:W-:-:S02]  /*2a00*/  @P4 SEL R31, R11, R24, P2 ;  /* 0x000000180b1f4207 */ /* 0x000fc40001000000 */
[----:B------:R-:W-:Y:S02]  /*2a10*/  @P4 SEL R30, R10, R25, P2 ;  /* 0x000000190a1e4207 */ /* 0x000fe40001000000 */
[----:B------:R-:W-:-:S07]  /*2a20*/  @P4 SEL R23, R2, R16, !P0 ;  /* 0x0000001002174207 */ /* 0x000fce0004000000 */
.L_x_54:
[----:B------:R-:W-:Y:S05]  /*2a30*/  BSYNC.RECONVERGENT B1 ;  /* 0x0000000000017941 */ /* 0x000fea0003800200 */
.L_x_53:
[----:B------:R-:W-:Y:S01]  /*2a40*/  BSSY.RECONVERGENT B1, `(.L_x_55) ;  /* 0x0000014000017945 */ /* 0x000fe20003800200 */
        /* <DEDUP_REMOVED lines=19> */
.L_x_56:
[----:B------:R-:W-:Y:S05]  /*2b80*/  BSYNC.RECONVERGENT B1 ;  /* 0x0000000000017941 */ /* 0x000fea0003800200 */
.L_x_55:
[----:B------:R-:W-:Y:S01]  /*2b90*/  ISETP.GE.AND P0, PT, R23, R14, PT ;  /* 0x0000000e1700720c */ /* 0x000fe20003f06270 */
[----:B------:R-:W-:Y:S01]  /*2ba0*/  BSSY.RECONVERGENT B1, `(.L_x_57) ;  /* 0x0000014000017945 */ /* 0x000fe20003800200 */
[----:B------:R-:W-:Y:S02]  /*2bb0*/  IMAD.MOV.U32 R29, RZ, RZ, R31 ;  /* 0x000000ffff1d7224 */ /* 0x000fe400078e001f */
[----:B------:R-:W-:Y:S02]  /*2bc0*/  IMAD.MOV.U32 R28, RZ, RZ, R30 ;  /* 0x000000ffff1c7224 */ /* 0x000fe400078e001e */
[----:B------:R-:W-:Y:S02]  /*2bd0*/  IMAD.MOV.U32 R26, RZ, RZ, R22 ;  /* 0x000000ffff1a7224 */ /* 0x000fe400078e0016 */
[----:B------:R-:W-:-:S05]  /*2be0*/  IMAD.MOV.U32 R27, RZ, RZ, R23 ;  /* 0x000000ffff1b7224 */ /* 0x000fca00078e0017 */
[----:B------:R-:W-:Y:S05]  /*2bf0*/  @!P0 BRA `(.L_x_58) ;  /* 0x0000000000388947 */ /* 0x000fea0003800000 */
[----:B------:R-:W0:Y:S01]  /*2c00*/  LDS.64 R2, [R0+0x50] ;  /* 0x0000500000027984 */ /* 0x000e220000000a00 */
[----:B------:R-:W-:Y:S01]  /*2c10*/  ISETP.GE.AND P3, PT, R14, R23, PT ;  /* 0x000000170e00720c */ /* 0x000fe20003f66270 */
[----:B------:R-:W-:Y:S02]  /*2c20*/  IMAD.MOV.U32 R26, RZ, RZ, R15 ;  /* 0x000000ffff1a7224 */ /* 0x000fe400078e000f */
[----:B------:R-:W-:-:S10]  /*2c30*/  IMAD.MOV.U32 R27, RZ, RZ, R14 ;  /* 0x000000ffff1b7224 */ /* 0x000fd400078e000e */
[CC--:B0-----:R-:W-:Y:S01]  /*2c40*/  @P3 ISETP.GE.U32.AND P0, PT, R31.reuse, R2.reuse, PT ;  /* 0x000000021f00320c */ /* 0x0c1fe20003f06070 */
[----:B------:R-:W-:Y:S01]  /*2c50*/  IMAD.MOV.U32 R29, RZ, RZ, R2 ;  /* 0x000000ffff1d7224 */ /* 0x000fe200078e0002 */
[CC--:B------:R-:W-:Y:S01]  /*2c60*/  @P3 ISETP.LT.U32.AND P2, PT, R31.reuse, R2.reuse, PT ;  /* 0x000000021f00320c */ /* 0x0c0fe20003f41070 */
[----:B------:R-:W-:Y:S01]  /*2c70*/  IMAD.MOV.U32 R28, RZ, RZ, R3 ;  /* 0x000000ffff1c7224 */ /* 0x000fe200078e0003 */
[CC--:B------:R-:W-:Y:S02]  /*2c80*/  @P3 ISETP.GE.AND.EX P0, PT, R30.reuse, R3.reuse, PT, P0 ;  /* 0x000000031e00320c */ /* 0x0c0fe40003f06300 */
[----:B------:R-:W-:Y:S02]  /*2c90*/  @P3 ISETP.LT.AND.EX P2, PT, R30, R3, PT, P2 ;  /* 0x000000031e00320c */ /* 0x000fe40003f41320 */
[----:B------:R-:W-:Y:S02]  /*2ca0*/  @P3 SEL R26, R22, R15, !P0 ;  /* 0x0000000f161a3207 */ /* 0x000fe40004000000 */
[----:B------:R-:W-:-:S02]  /*2cb0*/  @P3 SEL R29, R31, R2, P2 ;  /* 0x000000021f1d3207 */ /* 0x000fc40001000000 */
[----:B------:R-:W-:Y:S02]  /*2cc0*/  @P3 SEL R28, R30, R3, P2 ;  /* 0x000000031e1c3207 */ /* 0x000fe40001000000 */
[----:B------:R-:W-:-:S07]  /*2cd0*/  @P3 SEL R27, R23, R14, !P0 ;  /* 0x0000000e171b3207 */ /* 0x000fce0004000000 */
.L_x_58:
[----:B------:R-:W-:Y:S05]  /*2ce0*/  BSYNC.RECONVERGENT B1 ;  /* 0x0000000000017941 */ /* 0x000fea0003800200 */
.L_x_57:
[----:B------:R0:W1:Y:S01]  /*2cf0*/  LDS.64 R22, [R0+0x68] ;  /* 0x0000680000167984 */ /* 0x0000620000000a00 */
[----:B--2---:R-:W-:Y:S01]  /*2d00*/  ISETP.GE.AND P0, PT, R25, R8, PT ;  /* 0x000000081900720c */ /* 0x004fe20003f06270 */
[----:B------:R-:W-:Y:S01]  /*2d10*/  BSSY.RECONVERGENT B1, `(.L_x_59) ;  /* 0x000001a000017945 */ /* 0x000fe20003800200 */
[----:B------:R-:W-:Y:S01]  /*2d20*/  IMAD.MOV.U32 R32, RZ, RZ, R9 ;  /* 0x000000ffff207224 */ /* 0x000fe200078e0009 */
[----:B------:R0:W2:Y:S01]  /*2d30*/  LDS.64 R18, [R0+0x78] ;  /* 0x0000780000127984 */ /* 0x0000a20000000a00 */
[----:B------:R-:W-:Y:S02]  /*2d40*/  IMAD.MOV.U32 R33, RZ, RZ, R8 ;  /* 0x000000ffff217224 */ /* 0x000fe400078e0008 */
[----:B------:R-:W-:Y:S01]  /*2d50*/  IMAD.MOV.U32 R31, RZ, RZ, R6 ;  /* 0x000000ffff1f7224 */ /* 0x000fe200078e0006 */
[----:B------:R0:W3:Y:S01]  /*2d60*/  LDS.64 R20, [R0+0x80] ;  /* 0x0000800000147984 */ /* 0x0000e20000000a00 */
[----:B------:R-:W-:-:S03]  /*2d70*/  IMAD.MOV.U32 R30, RZ, RZ, R7 ;  /* 0x000000ffff1e7224 */ /* 0x000fc600078e0007 */
[----:B------:R0:W4:Y:S04]  /*2d80*/  LDS.64 R10, [R0+0x88] ;  /* 0x00008800000a7984 */ /* 0x0001280000000a00 */
[----:B------:R0:W0:Y:S04]  /*2d90*/  LDS.64 R12, [R0+0x98] ;  /* 0x00009800000c7984 */ /* 0x0000280000000a00 */
[----:B------:R0:W0:Y:S04]  /*2da0*/  LDS.64 R14, [R0+0xa0] ;  /* 0x0000a000000e7984 */ /* 0x0000280000000a00 */
[----:B------:R0:W0:Y:S04]  /*2db0*/  LDS.64 R4, [R0+0xa8] ;  /* 0x0000a80000047984 */ /* 0x0000280000000a00 */
[----:B------:R0:W0:Y:S01]  /*2dc0*/  LDS.64 R2, [R0+0xb8] ;  /* 0x0000b80000027984 */ /* 0x0000220000000a00 */
[----:B------:R-:W-:Y:S05]  /*2dd0*/  @!P0 BRA `(.L_x_60) ;  /* 0x0000000000348947 */ /* 0x000fea0003800000 */
        /* <DEDUP_REMOVED lines=13> */
.L_x_60:
[----:B------:R-:W-:Y:S05]  /*2eb0*/  BSYNC.RECONVERGENT B1 ;  /* 0x0000000000017941 */ /* 0x000fea0003800200 */
.L_x_59:
[----:B-1----:R-:W-:Y:S01]  /*2ec0*/  ISETP.GE.AND P0, PT, R27, R22, PT ;  /* 0x000000161b00720c */ /* 0x002fe20003f06270 */
[----:B------:R-:W-:Y:S01]  /*2ed0*/  BSSY.RECONVERGENT B1, `(.L_x_61) ;  /* 0x0000012000017945 */ /* 0x000fe20003800200 */
[----:B------:R-:W-:Y:S02]  /*2ee0*/  IMAD.MOV.U32 R6, RZ, RZ, R29 ;  /* 0x000000ffff067224 */ /* 0x000fe400078e001d */
[----:B------:R-:W-:Y:S02]  /*2ef0*/  IMAD.MOV.U32 R7, RZ, RZ, R28 ;  /* 0x000000ffff077224 */ /* 0x000fe400078e001c */
[----:B------:R-:W-:Y:S02]  /*2f00*/  IMAD.MOV.U32 R8, RZ, RZ, R26 ;  /* 0x000000ffff087224 */ /* 0x000fe400078e001a */
[----:B------:R-:W-:-:S05]  /*2f10*/  IMAD.MOV.U32 R9, RZ, RZ, R27 ;  /* 0x000000ffff097224 */ /* 0x000fca00078e001b */
[----:B------:R-:W-:Y:S05]  /*2f20*/  @!P0 BRA `(.L_x_62) ;  /* 0x0000000000308947 */ /* 0x000fea0003800000 */
[----:B------:R-:W1:Y:S01]  /*2f30*/  LDS.64 R6, [R0+0x70] ;  /* 0x0000700000067984 */ /* 0x000e620000000a00 */
[----:B------:R-:W-:Y:S01]  /*2f40*/  ISETP.GE.AND P3, PT, R22, R27, PT ;  /* 0x0000001b1600720c */ /* 0x000fe20003f66270 */
[----:B------:R-:W-:Y:S02]  /*2f50*/  IMAD.MOV.U32 R8, RZ, RZ, R23 ;  /* 0x000000ffff087224 */ /* 0x000fe400078e0017 */
[----:B------:R-:W-:-:S10]  /*2f60*/  IMAD.MOV.U32 R9, RZ, RZ, R22 ;  /* 0x000000ffff097224 */ /* 0x000fd400078e0016 */
[CC--:B-1----:R-:W-:Y:S02]  /*2f70*/  @P3 ISETP.GE.U32.AND P0, PT, R29.reuse, R6.reuse, PT ;  /* 0x000000061d00320c */ /* 0x0c2fe40003f06070 */
[CC--:B------:R-:W-:Y:S02]  /*2f80*/  @P3 ISETP.LT.U32.AND P2, PT, R29.reuse, R6.reuse, PT ;  /* 0x000000061d00320c */ /* 0x0c0fe40003f41070 */
[CC--:B------:R-:W-:Y:S02]  /*2f90*/  @P3 ISETP.GE.AND.EX P0, PT, R28.reuse, R7.reuse, PT, P0 ;  /* 0x000000071c00320c */ /* 0x0c0fe40003f06300 */
[----:B------:R-:W-:Y:S02]  /*2fa0*/  @P3 ISETP.LT.AND.EX P2, PT, R28, R7, PT, P2 ;  /* 0x000000071c00320c */ /* 0x000fe40003f41320 */
[----:B------:R-:W-:Y:S02]  /*2fb0*/  @P3 SEL R8, R26, R23, !P0 ;  /* 0x000000171a083207 */ /* 0x000fe40004000000 */
[----:B------:R-:W-:-:S02]  /*2fc0*/  @P3 SEL R6, R29, R6, P2 ;  /* 0x000000061d063207 */ /* 0x000fc40001000000 */
[----:B------:R-:W-:Y:S02]  /*2fd0*/  @P3 SEL R7, R28, R7, P2 ;  /* 0x000000071c073207 */ /* 0x000fe40001000000 */
[----:B------:R-:W-:-:S07]  /*2fe0*/  @P3 SEL R9, R27, R22, !P0 ;  /* 0x000000161b093207 */ /* 0x000fce0004000000 */
.L_x_62:
[----:B------:R-:W-:Y:S05]  /*2ff0*/  BSYNC.RECONVERGENT B1 ;  /* 0x0000000000017941 */ /* 0x000fea0003800200 */
.L_x_61:
[----:B--2---:R-:W-:Y:S01]  /*3000*/  ISETP.GE.AND P0, PT, R33, R18, PT ;  /* 0x000000122100720c */ /* 0x004fe20003f06270 */
[----:B------:R-:W-:Y:S01]  /*3010*/  BSSY.RECONVERGENT B1, `(.L_x_63) ;  /* 0x0000013000017945 */ /* 0x000fe20003800200 */
[----:B------:R-:W-:Y:S01]  /*3020*/  IMAD.MOV.U32 R34, RZ, RZ, R19 ;  /* 0x000000ffff227224 */ /* 0x000fe200078e0013 */
[----:B---3--:R-:W-:Y:S01]  /*3030*/  MOV R37, R20 ;  /* 0x0000001400257202 */ /* 0x008fe20000000f00 */
        /* <DEDUP_REMOVED lines=16> */
.L_x_64:
[----:B------:R-:W-:Y:S05]  /*3140*/  BSYNC.RECONVERGENT B1 ;  /* 0x0000000000017941 */ /* 0x000fea0003800200 */
.L_x_63:
[----:B----4-:R-:W-:Y:S01]  /*3150*/  ISETP.GE.AND P0, PT, R9, R10, PT ;  /* 0x0000000a0900720c */ /* 0x010fe20003f06270 */
        /* <DEDUP_REMOVED lines=10> */
[CC--:B-1----:R-:W-:Y:S01]  /*3200*/  @P3 ISETP.GE.U32.AND P0, PT, R6.reuse, R16.reuse, PT ;  /* 0x000000100600320c */ /* 0x0c2fe20003f06070 */
        /* <DEDUP_REMOVED lines=9> */
.L_x_66:
[----:B------:R-:W-:Y:S05]  /*32a0*/  BSYNC.RECONVERGENT B1 ;  /* 0x0000000000017941 */ /* 0x000fea0003800200 */
.L_x_65:
[----:B0-----:R-:W-:Y:S01]  /*32b0*/  ISETP.GE.AND P0, PT, R35, R12, PT ;  /* 0x0000000c2300720c */ /* 0x001fe20003f06270 */
        /* <DEDUP_REMOVED lines=19> */
.L_x_68:
[----:B------:R-:W-:Y:S05]  /*33f0*/  BSYNC.RECONVERGENT B1 ;  /* 0x0000000000017941 */ /* 0x000fea0003800200 */
.L_x_67:
[----:B------:R0:W1:Y:S01]  /*3400*/  LDS.64 R10, [R0+0xc0] ;  /* 0x0000c000000a7984 */ /* 0x0000620000000a00 */
[----:B------:R-:W-:Y:S01]  /*3410*/  ISETP.GE.AND P0, PT, R23, R4, PT ;  /* 0x000000041700720c */ /* 0x000fe20003f06270 */
        /* <DEDUP_REMOVED lines=10> */
[----:B------:R0:W0:Y:S01]  /*34c0*/  LDS.64 R8, [R0+0x100] ;  /* 0x0001000000087984 */ /* 0x0000220000000a00 */
[----:B------:R-:W-:Y:S05]  /*34d0*/  @!P0 BRA `(.L_x_70) ;  /* 0x0000000000308947 */ /* 0x000fea0003800000 */
[----:B------:R-:W5:Y:S01]  /*34e0*/  LDS.64 R20, [R0+0xb0] ;  /* 0x0000b00000147984 */ /* 0x000f620000000a00 */
[----:B------:R-:W-:Y:S01]  /*34f0*/  ISETP.GE.AND P3, PT, R4, R23, PT ;  /* 0x000000170400720c */ /* 0x000fe20003f66270 */
[----:B------:R-:W-:Y:S02]  /*3500*/  IMAD.MOV.U32 R30, RZ, RZ, R5 ;  /* 0x000000ffff1e7224 */ /* 0x000fe400078e0005 */
[----:B------:R-:W-:-:S10]  /*3510*/  IMAD.MOV.U32 R31, RZ, RZ, R4 ;  /* 0x000000ffff1f7224 */ /* 0x000fd400078e0004 */
[CC--:B-----5:R-:W-:Y:S02]  /*3520*/  @P3 ISETP.GE.U32.AND P0, PT, R25.reuse, R20.reuse, PT ;  /* 0x000000141900320c */ /* 0x0e0fe40003f06070 */
[CC--:B------:R-:W-:Y:S02]  /*3530*/  @P3 ISETP.LT.U32.AND P2, PT, R25.reuse, R20.reuse, PT ;  /* 0x000000141900320c */ /* 0x0c0fe40003f41070 */
[CC--:B------:R-:W-:Y:S02]  /*3540*/  @P3 ISETP.GE.AND.EX P0, PT, R24.reuse, R21.reuse, PT, P0 ;  /* 0x000000151800320c */ /* 0x0c0fe40003f06300 */
[----:B------:R-:W-:Y:S02]  /*3550*/  @P3 ISETP.LT.AND.EX P2, PT, R24, R21, PT, P2 ;  /* 0x000000151800320c */ /* 0x000fe40003f41320 */
[----:B------:R-:W-:Y:S02]  /*3560*/  @P3 SEL R30, R22, R5, !P0 ;  /* 0x00000005161e3207 */ /* 0x000fe40004000000 */
[----:B------:R-:W-:-:S02]  /*3570*/  @P3 SEL R20, R25, R20, P2 ;  /* 0x0000001419143207 */ /* 0x000fc40001000000 */
[----:B------:R-:W-:Y:S02]  /*3580*/  @P3 SEL R21, R24, R21, P2 ;  /* 0x0000001518153207 */ /* 0x000fe40001000000 */
[----:B------:R-:W-:-:S07]  /*3590*/  @P3 SEL R31, R23, R4, !P0 ;  /* 0x00000004171f3207 */ /* 0x000fce0004000000 */
.L_x_70:
[----:B------:R-:W-:Y:S05]  /*35a0*/  BSYNC.RECONVERGENT B1 ;  /* 0x0000000000017941 */ /* 0x000fea0003800200 */
.L_x_69:
[----:B------:R-:W-:Y:S01]  /*35b0*/  ISETP.GE.AND P0, PT, R29, R2, PT ;  /* 0x000000021d00720c */ /* 0x000fe20003f06270 */
[----:B------:R-:W-:Y:S01]  /*35c0*/  BSSY.RECONVERGENT B1, `(.L_x_71) ;  /* 0x0000013000017945 */ /* 0x000fe20003800200 */
[----:B------:R-:W-:Y:S02]  /*35d0*/  IMAD.MOV.U32 R22, RZ, RZ, R3 ;  /* 0x000000ffff167224 */ /* 0x000fe400078e0003 */
[----:B------:R-:W-:Y:S02]  /*35e0*/  IMAD.MOV.U32 R23, RZ, RZ, R2 ;  /* 0x000000ffff177224 */ /* 0x000fe400078e0002 */
[----:B-1----:R-:W-:Y:S02]  /*35f0*/  IMAD.MOV.U32 R5, RZ, RZ, R10 ;  /* 0x000000ffff057224 */ /* 0x002fe400078e000a */
        /* <DEDUP_REMOVED lines=15> */
.L_x_72:
[----:B------:R-:W-:Y:S05]  /*36f0*/  BSYNC.RECONVERGENT B1 ;  /* 0x0000000000017941 */ /* 0x000fea0003800200 */
.L_x_71:
[----:B--2---:R-:W-:Y:S01]  /*3700*/  ISETP.GE.AND P0, PT, R31, R14, PT ;  /* 0x0000000e1f00720c */ /* 0x004fe20003f06270 */
        /* <DEDUP_REMOVED lines=12> */
[-C--:B------:R-:W-:Y:S02]  /*37d0*/  @P3 ISETP.LT.U32.AND P2, PT, R20, R2.reuse, PT ;  /* 0x000000021400320c */ /* 0x080fe40003f41070 */
[CC--:B------:R-:W-:Y:S02]  /*37e0*/  @P3 ISETP.GE.AND.EX P0, PT, R21.reuse, R3.reuse, PT, P0 ;  /* 0x000000031500320c */ /* 0x0c0fe40003f06300 */
[----:B------:R-:W-:Y:S02]  /*37f0*/  @P3 ISETP.LT.AND.EX P2, PT, R21, R3, PT, P2 ;  /* 0x000000031500320c */ /* 0x000fe40003f41320 */
[----:B------:R-:W-:Y:S02]  /*3800*/  MOV R27, R2 ;  /* 0x00000002001b7202 */ /* 0x000fe40000000f00 */
[----:B------:R-:W-:-:S02]  /*3810*/  @P3 SEL R24, R30, R15, !P0 ;  /* 0x0000000f1e183207 */ /* 0x000fc40004000000 */
[----:B------:R-:W-:Y:S02]  /*3820*/  @P3 SEL R27, R20, R2, P2 ;  /* 0x00000002141b3207 */ /* 0x000fe40001000000 */
[----:B------:R-:W-:Y:S02]  /*3830*/  @P3 SEL R26, R21, R3, P2 ;  /* 0x00000003151a3207 */ /* 0x000fe40001000000 */
[----:B------:R-:W-:-:S07]  /*3840*/  @P3 SEL R25, R31, R14, !P0 ;  /* 0x0000000e1f193207 */ /* 0x000fce0004000000 */
.L_x_74:
[----:B------:R-:W-:Y:S05]  /*3850*/  BSYNC.RECONVERGENT B1 ;  /* 0x0000000000017941 */ /* 0x000fea0003800200 */
.L_x_73:
[----:B---3--:R-:W-:Y:S01]  /*3860*/  ISETP.GE.AND P0, PT, R23, R16, PT ;  /* 0x000000101700720c */ /* 0x008fe20003f06270 */
[----:B------:R-:W-:Y:S01]  /*3870*/  BSSY.RECONVERGENT B1, `(.L_x_75) ;  /* 0x0000013000017945 */ /* 0x000fe20003800200 */
[----:B------:R-:W-:Y:S02]  /*3880*/  IMAD.MOV.U32 R14, RZ, RZ, R17 ;  /* 0x000000ffff0e7224 */ /* 0x000fe400078e0011 */
[----:B------:R-:W-:Y:S02]  /*3890*/  IMAD.MOV.U32 R15, RZ, RZ, R16 ;  /* 0x000000ffff0f7224 */ /* 0x000fe400078e0010 */
[----:B----4-:R-:W-:Y:S02]  /*38a0*/  IMAD.MOV.U32 R21, RZ, RZ, R18 ;  /* 0x000000ffff157224 */ /* 0x010fe400078e0012 */
        /* <DEDUP_REMOVED lines=15> */
.L_x_76:
[----:B------:R-:W-:Y:S05]  /*39a0*/  BSYNC.RECONVERGENT B1 ;  /* 0x0000000000017941 */ /* 0x000fea0003800200 */
.L_x_75:
[----:B0-----:R-:W-:Y:S01]  /*39b0*/  ISETP.GE.AND P0, PT, R25, R12, PT ;  /* 0x0000000c1900720c */ /* 0x001fe20003f06270 */
        /* <DEDUP_REMOVED lines=10> */
[CC--:B0-----:R-:W-:Y:S01]  /*3a60*/  @P3 ISETP.LT.U32.AND P2, PT, R27.reuse, R4.reuse, PT ;  /* 0x000000041b00320c */ /* 0x0c1fe20003f41070 */
        /* <DEDUP_REMOVED lines=9> */
.L_x_78:
[----:B------:R-:W-:Y:S05]  /*3b00*/  BSYNC.RECONVERGENT B1 ;  /* 0x0000000000017941 */ /* 0x000fea0003800200 */
.L_x_77:
[----:B------:R-:W-:Y:S01]  /*3b10*/  ISETP.GE.AND P0, PT, R15, R6, PT ;  /* 0x000000060f00720c */ /* 0x000fe20003f06270 */
[----:B------:R-:W-:Y:S02]  /*3b20*/  IMAD.MOV.U32 R13, RZ, RZ, R8 ;  /* 0x000000ffff0d7224 */ /* 0x000fe400078e0008 */
[----:B------:R-:W-:Y:S02]  /*3b30*/  IMAD.MOV.U32 R12, RZ, RZ, R9 ;  /* 0x000000ffff0c7224 */ /* 0x000fe400078e0009 */
[----:B------:R-:W-:Y:S02]  /*3b40*/  IMAD.MOV.U32 R5, RZ, RZ, R7 ;  /* 0x000000ffff057224 */ /* 0x000fe400078e0007 */
[----:B------:R-:W-:-:S06]  /*3b50*/  IMAD.MOV.U32 R4, RZ, RZ, R6 ;  /* 0x000000ffff047224 */ /* 0x000fcc00078e0006 */
        /* <DEDUP_REMOVED lines=14> */
[----:B------:R-:W-:Y:S01]  /*3c40*/  SEL R4, R15, R6, !P0 ;  /* 0x000000060f047207 */ /* 0x000fe20004000000 */
[----:B------:R-:W-:Y:S06]  /*3c50*/  BRA `(.L_x_52) ;  /* 0x0000008400407947 */ /* 0x000fec0003800000 */
.L_x_29:
[----:B------:R-:W1:Y:S01]  /*3c60*/  S2R R3, SR_LANEID ;  /* 0x0000000000037919 */ /* 0x000e620000000000 */
[----:B------:R-:W-:Y:S01]  /*3c70*/  LOP3.LUT R2, R0, 0x3e0, RZ, 0xc0, !PT ;  /* 0x000003e000027812 */ /* 0x000fe200078ec0ff */
[----:B------:R-:W-:Y:S01]  /*3c80*/  BSSY.RECONVERGENT B1, `(.L_x_79) ;  /* 0x0000040000017945 */ /* 0x000fe20003800200 */
[----:B-----5:R-:W-:Y:S02]  /*3c90*/  IMAD.MOV.U32 R21, RZ, RZ, R22 ;  /* 0x000000ffff157224 */ /* 0x020fe400078e0016 */
[----:B------:R-:W-:Y:S01]  /*3ca0*/  LOP3.LUT R10, RZ, R2, RZ, 0x33, !PT ;  /* 0x00000002ff0a7212 */ /* 0x000fe200078e33ff */
[----:B------:R-:W-:Y:S02]  /*3cb0*/  VIADD R11, R2, 0x20 ;  /* 0x00000020020b7836 */ /* 0x000fe40000000000 */
[----:B------:R-:W-:Y:S02]  /*3cc0*/  IMAD.MOV.U32 R19, RZ, RZ, R23 ;  /* 0x000000ffff137224 */ /* 0x000fe400078e0017 */
[----:B------:R-:W-:Y:S01]  /*3cd0*/  VIADD R10, R10, UR6 ;  /* 0x000000060a0a7c36 */ /* 0x000fe20008000000 */
[----:B------:R-:W-:Y:S01]  /*3ce0*/  ISETP.GT.AND P0, PT, R11, UR6, PT ;  /* 0x000000060b007c0c */ /* 0x000fe2000bf04270 */
[----:B------:R-:W-:-:S02]  /*3cf0*/  IMAD.MOV.U32 R13, RZ, RZ, R9 ;  /* 0x000000ffff0d7224 */ /* 0x000fc400078e0009 */
[----:B------:R-:W-:Y:S01]  /*3d00*/  IMAD.MOV.U32 R11, RZ, RZ, R8 ;  /* 0x000000ffff0b7224 */ /* 0x000fe200078e0008 */
[----:B------:R-:W-:Y:S01]  /*3d10*/  SEL R25, R10, 0x1f, P0 ;  /* 0x0000001f0a197807 */ /* 0x000fe20000000000 */
[----:B0-----:R-:W-:Y:S02]  /*3d20*/  IMAD.MOV.U32 R17, RZ, RZ, R6 ;  /* 0x000000ffff117224 */ /* 0x001fe400078e0006 */
[----:B------:R-:W-:Y:S02]  /*3d30*/  IMAD.MOV.U32 R16, RZ, RZ, R7 ;  /* 0x000000ffff107224 */ /* 0x000fe400078e0007 */
[----:B------:R0:W2:Y:S01]  /*3d40*/  SHFL.DOWN PT, R27, R4, 0x1, R25 ;  /* 0x08200000041b7989 */ /* 0x0000a200000e0019 */
[----:B------:R-:W-:Y:S02]  /*3d50*/  IMAD.MOV.U32 R15, RZ, RZ, R5 ;  /* 0x000000ffff0f7224 */ /* 0x000fe400078e0005 */
[----:B------:R-:W-:Y:S01]  /*3d60*/  IMAD.MOV.U32 R14, RZ, RZ, R4 ;  /* 0x000000ffff0e7224 */ /* 0x000fe200078e0004 */
[----:B------:R0:W3:Y:S04]  /*3d70*/  SHFL.DOWN PT, R10, R5, 0x1, R25 ;  /* 0x08200000050a7989 */ /* 0x0000e800000e0019 */
[----:B------:R0:W4:Y:S01]  /*3d80*/  SHFL.DOWN PT, R29, R6, 0x1, R25 ;  /* 0x08200000061d7989 */ /* 0x00012200000e0019 */
[----:B-1----:R-:W-:-:S03]  /*3d90*/  ISETP.GE.AND P0, PT, R3, R25, PT ;  /* 0x000000190300720c */ /* 0x002fc60003f06270 */
[----:B------:R0:W1:Y:S04]  /*3da0*/  SHFL.DOWN PT, R31, R7, 0x1, R25 ;  /* 0x08200000071f7989 */ /* 0x00006800000e0019 */
[----:B------:R0:W0:Y:S04]  /*3db0*/  SHFL.DOWN PT, R33, R8, 0x1, R25 ;  /* 0x0820000008217989 */ /* 0x00002800000e0019 */
[----:B------:R0:W0:Y:S04]  /*3dc0*/  SHFL.DOWN PT, R12, R9, 0x1, R25 ;  /* 0x08200000090c7989 */ /* 0x00002800000e0019 */
[----:B------:R0:W0:Y:S04]  /*3dd0*/  SHFL.DOWN PT, R35, R22, 0x1, R25 ;  /* 0x0820000016237989 */ /* 0x00002800000e0019 */
[----:B------:R0:W0:Y:S01]  /*3de0*/  SHFL.DOWN PT, R37, R23, 0x1, R25 ;  /* 0x0820000017257989 */ /* 0x00002200000e0019 */
[----:B--234-:R-:W-:Y:S05]  /*3df0*/  @P0 BRA `(.L_x_80) ;  /* 0x0000000000a00947 */ /* 0x01cfea0003800000 */
[----:B------:R-:W-:Y:S01]  /*3e00*/  ISETP.GE.AND P0, PT, R4, R27, PT ;  /* 0x0000001b0400720c */ /* 0x000fe20003f06270 */
[----:B------:R-:W-:Y:S01]  /*3e10*/  BSSY.RECONVERGENT B2, `(.L_x_81) ;  /* 0x0000015000027945 */ /* 0x000fe20003800200 */
[----:B0-----:R-:W-:Y:S01]  /*3e20*/  ISETP.GE.AND P3, PT, R8, R33, PT ;  /* 0x000000210800720c */ /* 0x001fe20003f66270 */
[----:B------:R-:W-:Y:S01]  /*3e30*/  IMAD.MOV.U32 R17, RZ, RZ, R6 ;  /* 0x000000ffff117224 */ /* 0x000fe200078e0006 */
[----:B------:R-:W-:Y:S01]  /*3e40*/  MOV R14, R4 ;  /* 0x00000004000e7202 */ /* 0x000fe20000000f00 */
[----:B------:R-:W-:Y:S02]  /*3e50*/  IMAD.MOV.U32 R16, RZ, RZ, R7 ;  /* 0x000000ffff107224 */ /* 0x000fe400078e0007 */
[----:B------:R-:W-:Y:S02]  /*3e60*/  IMAD.MOV.U32 R21, RZ, RZ, R35 ;  /* 0x000000ffff157224 */ /* 0x000fe400078e0023 */
[----:B------:R-:W-:-:S04]  /*3e70*/  IMAD.MOV.U32 R15, RZ, RZ, R5 ;  /* 0x000000ffff0f7224 */ /* 0x000fc800078e0005 */
[----:B------:R-:W-:Y:S05]  /*3e80*/  @!P0 BRA `(.L_x_82) ;  /* 0x0000000000348947 */ /* 0x000fea0003800000 */
[----:B------:R-:W-:Y:S01]  /*3e90*/  ISETP.GE.AND P2, PT, R27, R4, PT ;  /* 0x000000041b00720c */ /* 0x000fe20003f46270 */
[----:B------:R-:W-:Y:S02]  /*3ea0*/  IMAD.MOV.U32 R17, RZ, RZ, R29 ;  /* 0x000000ffff117224 */ /* 0x000fe400078e001d */
[----:B-1----:R-:W-:Y:S02]  /*3eb0*/  IMAD.MOV.U32 R16, RZ, RZ, R31 ;  /* 0x000000ffff107224 */ /* 0x002fe400078e001f */
        /* <DEDUP_REMOVED lines=10> */
.L_x_82:
[----:B------:R-:W-:Y:S05]  /*3f60*/  BSYNC.RECONVERGENT B2 ;  /* 0x0000000000027941 */ /* 0x000fea0003800200 */
.L_x_81:
        /* <DEDUP_REMOVED lines=17> */
.L_x_80:
[----:B------:R-:W-:Y:S05]  /*4080*/  BSYNC.RECONVERGENT B1 ;  /* 0x0000000000017941 */ /* 0x000fea0003800200 */
.L_x_79:
[----:B0-----:R-:W-:Y:S01]  /*4090*/  LOP3.LUT R4, RZ, R2, RZ, 0x33, !PT ;  /* 0x00000002ff047212 */ /* 0x001fe200078e33ff */
[----:B------:R-:W-:Y:S01]  /*40a0*/  VIADD R5, R2, 0x20 ;  /* 0x0000002002057836 */ /* 0x000fe20000000000 */
[----:B------:R-:W-:Y:S01]  /*40b0*/  BSSY.RECONVERGENT B1, `(.L_x_83) ;  /* 0x0000047000017945 */ /* 0x000fe20003800200 */
[----:B------:R-:W-:Y:S02]  /*40c0*/  IMAD.MOV.U32 R23, RZ, RZ, R11 ;  /* 0x000000ffff177224 */ /* 0x000fe400078e000b */
[----:B------:R-:W-:Y:S01]  /*40d0*/  VIADD R4, R4, UR6 ;  /* 0x0000000604047c36 */ /* 0x000fe20008000000 */
[----:B------:R-:W-:Y:S01]  /*40e0*/  ISETP.GT.AND P0, PT, R5, UR6, PT ;  /* 0x0000000605007c0c */ /* 0x000fe2000bf04270 */
[----:B------:R-:W-:Y:S02]  /*40f0*/  VIADD R5, R3, 0x2 ;  /* 0x0000000203057836 */ /* 0x000fe40000000000 */
[----:B------:R-:W-:Y:S01]  /*4100*/  IMAD.MOV.U32 R9, RZ, RZ, R13 ;  /* 0x000000ffff097224 */ /* 0x000fe200078e000d */
[----:B------:R-:W-:Y:S01]  /*4110*/  SEL R6, R4, 0x1f, P0 ;  /* 0x0000001f04067807 */ /* 0x000fe20000000000 */
[----:B------:R-:W-:-:S03]  /*4120*/  IMAD.MOV.U32 R7, RZ, RZ, R21 ;  /* 0x000000ffff077224 */ /* 0x000fc600078e0015 */
[----:B------:R-:W-:Y:S01]  /*4130*/  ISETP.GT.AND P0, PT, R5, R6, PT ;  /* 0x000000060500720c */ /* 0x000fe20003f04270 */
[----:B------:R0:W2:Y:S01]  /*4140*/  SHFL.DOWN PT, R25, R14, 0x2, R6 ;  /* 0x084000000e197989 */ /* 0x0000a200000e0006 */
[----:B------:R-:W-:-:S03]  /*4150*/  IMAD.MOV.U32 R5, RZ, RZ, R19 ;  /* 0x000000ffff057224 */ /* 0x000fc600078e0013 */
[----:B------:R0:W3:Y:S04]  /*4160*/  SHFL.DOWN PT, R18, R15, 0x2, R6 ;  /* 0x084000000f127989 */ /* 0x0000e800000e0006 */
[----:B------:R0:W4:Y:S04]  /*4170*/  SHFL.DOWN PT, R20, R17, 0x2, R6 ;  /* 0x0840000011147989 */ /* 0x00012800000e0006 */
[----:B------:R0:W0:Y:S04]  /*4180*/  SHFL.DOWN PT, R27, R16, 0x2, R6 ;  /* 0x08400000101b7989 */ /* 0x00002800000e0006 */
[----:B------:R0:W0:Y:S04]  /*4190*/  SHFL.DOWN PT, R22, R11, 0x2, R6 ;  /* 0x084000000b167989 */ /* 0x00002800000e0006 */
[----:B------:R0:W0:Y:S04]  /*41a0*/  SHFL.DOWN PT, R24, R13, 0x2, R6 ;  /* 0x084000000d187989 */ /* 0x00002800000e0006 */
[----:B------:R0:W0:Y:S04]  /*41b0*/  SHFL.DOWN PT, R26, R21, 0x2, R6 ;  /* 0x08400000151a7989 */ /* 0x00002800000e0006 */
[----:B------:R0:W0:Y:S01]  /*41c0*/  SHFL.DOWN PT, R28, R19, 0x2, R6 ;  /* 0x08400000131c7989 */ /* 0x00002200000e0006 */
        /* <DEDUP_REMOVED lines=13> */
[----:B----4-:R-:W-:Y:S02]  /*42a0*/  IMAD.MOV.U32 R10, RZ, RZ, R20 ;  /* 0x000000ffff0a7224 */ /* 0x010fe400078e0014 */
[----:B------:R-:W-:-:S06]  /*42b0*/  IMAD.MOV.U32 R12, RZ, RZ, R27 ;  /* 0x000000ffff0c7224 */ /* 0x000fcc00078e001b */
[CC--:B------:R-:W-:Y:S02]  /*42c0*/  @P2 ISETP.GE.U32.AND P0, PT, R17.reuse, R20.reuse, PT ;  /* 0x000000141100220c */ /* 0x0c0fe40003f06070 */
[----:B------:R-:W-:Y:S02]  /*42d0*/  @P2 ISETP.LT.U32.AND P1, PT, R17, R20, PT ;  /* 0x000000141100220c */ /* 0x000fe40003f21070 */
[CC--:B------:R-:W-:Y:S02]  /*42e0*/  @P2 ISETP.GE.AND.EX P0, PT, R16.reuse, R27.reuse, PT, P0 ;  /* 0x0000001b1000220c */ /* 0x0c0fe40003f06300 */
[----:B------:R-:W-:Y:S02]  /*42f0*/  @P2 ISETP.LT.AND.EX P1, PT, R16, R27, PT, P1 ;  /* 0x0000001b1000220c */ /* 0x000fe40003f21310 */
[----:B------:R-:W-:Y:S02]  /*4300*/  @P2 SEL R4, R14, R25, !P0 ;  /* 0x000000190e042207 */ /* 0x000fe40004000000 */
[----:B------:R-:W-:-:S02]  /*4310*/  @P2 SEL R8, R15, R18, !P0 ;  /* 0x000000120f082207 */ /* 0x000fc40004000000 */
[----:B------:R-:W-:Y:S02]  /*4320*/  @P2 SEL R10, R17, R20, P1 ;  /* 0x00000014110a2207 */ /* 0x000fe40000800000 */
[----:B------:R-:W-:-:S07]  /*4330*/  @P2 SEL R12, R16, R27, P1 ;  /* 0x0000001b100c2207 */ /* 0x000fce0000800000 */
.L_x_86:
[----:B------:R-:W-:Y:S05]  /*4340*/  BSYNC.RECONVERGENT B2 ;  /* 0x0000000000027941 */ /* 0x000fea0003800200 */
.L_x_85:
        /* <DEDUP_REMOVED lines=8> */
[----:B------:R-:W-:Y:S01]  /*43d0*/  ISETP.GE.AND P2, PT, R22, R11, PT ;  /* 0x0000000b1600720c */ /* 0x000fe20003f46270 */
[----:B------:R-:W-:Y:S01]  /*43e0*/  IMAD.MOV.U32 R23, RZ, RZ, R11 ;  /* 0x000000ffff177224 */ /* 0x000fe200078e000b */
[----:B------:R-:W-:Y:S01]  /*43f0*/  MOV R7, R21 ;  /* 0x0000001500077202 */ /* 0x000fe20000000f00 */
[----:B------:R-:W-:Y:S02]  /*4400*/  IMAD.MOV.U32 R9, RZ, RZ, R13 ;  /* 0x000000ffff097224 */ /* 0x000fe400078e000d */
[----:B------:R-:W-:Y:S02]  /*4410*/  IMAD.MOV.U32 R17, RZ, RZ, R10 ;  /* 0x000000ffff117224 */ /* 0x000fe400078e000a */
[----:B------:R-:W-:Y:S02]  /*4420*/  IMAD.MOV.U32 R16, RZ, RZ, R12 ;  /* 0x000000ffff107224 */ /* 0x000fe400078e000c */
[----:B------:R-:W-:Y:S02]  /*4430*/  IMAD.MOV.U32 R5, RZ, RZ, R19 ;  /* 0x000000ffff057224 */ /* 0x000fe400078e0013 */
[----:B------:R-:W-:-:S02]  /*4440*/  IMAD.MOV.U32 R14, RZ, RZ, R4 ;  /* 0x000000ffff0e7224 */ /* 0x000fc400078e0004 */
[CC--:B------:R-:W-:Y:S01]  /*4450*/  @P2 ISETP.GE.U32.AND P0, PT, R21.reuse, R26.reuse, PT ;  /* 0x0000001a1500220c */ /* 0x0c0fe20003f06070 */
[----:B------:R-:W-:Y:S01]  /*4460*/  IMAD.MOV.U32 R15, RZ, RZ, R8 ;  /* 0x000000ffff0f7224 */ /* 0x000fe200078e0008 */
[----:B------:R-:W-:Y:S01]  /*4470*/  @P2 ISETP.LT.U32.AND P1, PT, R21, R26, PT ;  /* 0x0000001a1500220c */ /* 0x000fe20003f21070 */
[----:B------:R-:W-:Y:S01]  /*4480*/  @P2 IMAD.MOV.U32 R17, RZ, RZ, R10 ;  /* 0x000000ffff112224 */ /* 0x000fe200078e000a */
[----:B------:R-:W-:Y:S01]  /*4490*/  @P2 ISETP.GE.AND.EX P0, PT, R19, R28, PT, P0 ;  /* 0x0000001c1300220c */ /* 0x000fe20003f06300 */
[----:B------:R-:W-:Y:S02]  /*44a0*/  @P2 IMAD.MOV.U32 R16, RZ, RZ, R12 ;  /* 0x000000ffff102224 */ /* 0x000fe400078e000c */
[----:B------:R-:W-:Y:S01]  /*44b0*/  @P2 IMAD.MOV.U32 R14, RZ, RZ, R4 ;  /* 0x000000ffff0e2224 */ /* 0x000fe200078e0004 */
[----:B------:R-:W-:Y:S01]  /*44c0*/  @P2 SEL R23, R11, R22, !P0 ;  /* 0x000000160b172207 */ /* 0x000fe20004000000 */
[----:B------:R-:W-:Y:S01]  /*44d0*/  @P2 IMAD.MOV.U32 R15, RZ, RZ, R8 ;  /* 0x000000ffff0f2224 */ /* 0x000fe200078e0008 */
[----:B------:R-:W-:-:S02]  /*44e0*/  @P2 SEL R9, R13, R24, !P0 ;  /* 0x000000180d092207 */ /* 0x000fc40004000000 */
[----:B------:R-:W-:-:S04]  /*44f0*/  @P2 ISETP.LT.AND.EX P0, PT, R19, R28, PT, P1 ;  /* 0x0000001c1300220c */ /* 0x000fc80003f01310 */
[----:B------:R-:W-:Y:S02]  /*4500*/  @P2 SEL R7, R21, R26, P0 ;  /* 0x0000001a15072207 */ /* 0x000fe40000000000 */
[----:B------:R-:W-:-:S07]  /*4510*/  @P2 SEL R5, R19, R28, P0 ;  /* 0x0000001c13052207 */ /* 0x000fce0000000000 */
.L_x_84:
[----:B------:R-:W-:Y:S05]  /*4520*/  BSYNC.RECONVERGENT B1 ;  /* 0x0000000000017941 */ /* 0x000fea0003800200 */
.L_x_83:
[----:B0-----:R-:W-:Y:S01]  /*4530*/  VIADD R11, R3, 0x4 ;  /* 0x00000004030b7836 */ /* 0x001fe20000000000 */
[----:B------:R0:W2:Y:S01]  /*4540*/  SHFL.DOWN PT, R25, R14, 0x4, R6 ;  /* 0x088000000e197989 */ /* 0x0000a200000e0006 */
[----:B------:R-:W-:Y:S01]  /*4550*/  BSSY.RECONVERGENT B1, `(.L_x_87) ;  /* 0x0000042000017945 */ /* 0x000fe20003800200 */
[----:B------:R-:W-:Y:S02]  /*4560*/  IMAD.MOV.U32 R21, RZ, RZ, R23 ;  /* 0x000000ffff157224 */ /* 0x000fe400078e0017 */
[----:B------:R-:W-:Y:S01]  /*4570*/  ISETP.GT.AND P0, PT, R11, R6, PT ;  /* 0x000000060b00720c */ /* 0x000fe20003f04270 */
[----:B------:R0:W3:Y:S01]  /*4580*/  SHFL.DOWN PT, R18, R15, 0x4, R6 ;  /* 0x088000000f127989 */ /* 0x0000e200000e0006 */
[----:B------:R-:W-:Y:S02]  /*4590*/  IMAD.MOV.U32 R19, RZ, RZ, R9 ;  /* 0x000000ffff137224 */ /* 0x000fe400078e0009 */
[----:B------:R-:W-:Y:S01]  /*45a0*/  IMAD.MOV.U32 R13, RZ, RZ, R7 ;  /* 0x000000ffff0d7224 */ /* 0x000fe200078e0007 */
[----:B----4-:R0:W4:Y:S01]  /*45b0*/  SHFL.DOWN PT, R20, R17, 0x4, R6 ;  /* 0x0880000011147989 */ /* 0x01012200000e0006 */
[----:B------:R-:W-:-:S03]  /*45c0*/  IMAD.MOV.U32 R11, RZ, RZ, R5 ;  /* 0x000000ffff0b7224 */ /* 0x000fc600078e0005 */
        /* <DEDUP_REMOVED lines=28> */
.L_x_90:
[----:B------:R-:W-:Y:S05]  /*4790*/  BSYNC.RECONVERGENT B2 ;  /* 0x0000000000027941 */ /* 0x000fea0003800200 */
.L_x_89:
        /* <DEDUP_REMOVED lines=18> */
[----:B------:R-:W-:Y:S01]  /*48c0*/  IMAD.MOV.U32 R15, RZ, RZ, R8 ;  /* 0x000000ffff0f7224 */ /* 0x000fe200078e0008 */
[----:B------:R-:W-:Y:S01]  /*48d0*/  @P2 ISETP.GE.AND.EX P0, PT, R5, R28, PT, P0 ;  /* 0x0000001c0500220c */ /* 0x000fe20003f06300 */
[----:B------:R-:W-:Y:S02]  /*48e0*/  @P2 IMAD.MOV.U32 R17, RZ, RZ, R10 ;  /* 0x000000ffff112224 */ /* 0x000fe400078e000a */
[----:B------:R-:W-:Y:S01]  /*48f0*/  @P2 IMAD.MOV.U32 R16, RZ, RZ, R12 ;  /* 0x000000ffff102224 */ /* 0x000fe200078e000c */
[----:B------:R-:W-:Y:S01]  /*4900*/  @P2 SEL R21, R23, R22, !P0 ;  /* 0x0000001617152207 */ /* 0x000fe20004000000 */
[----:B------:R-:W-:Y:S01]  /*4910*/  @P2 IMAD.MOV.U32 R14, RZ, RZ, R4 ;  /* 0x000000ffff0e2224 */ /* 0x000fe200078e0004 */
[----:B------:R-:W-:Y:S01]  /*4920*/  @P2 SEL R19, R9, R24, !P0 ;  /* 0x0000001809132207 */ /* 0x000fe20004000000 */
[----:B------:R-:W-:Y:S01]  /*4930*/  @P2 IMAD.MOV.U32 R15, RZ, RZ, R8 ;  /* 0x000000ffff0f2224 */ /* 0x000fe200078e0008 */
[----:B------:R-:W-:-:S04]  /*4940*/  @P2 ISETP.LT.AND.EX P0, PT, R5, R28, PT, P1 ;  /* 0x0000001c0500220c */ /* 0x000fc80003f01310 */
[----:B------:R-:W-:Y:S02]  /*4950*/  @P2 SEL R13, R7, R26, P0 ;  /* 0x0000001a070d2207 */ /* 0x000fe40000000000 */
[----:B------:R-:W-:-:S07]  /*4960*/  @P2 SEL R11, R5, R28, P0 ;  /* 0x0000001c050b2207 */ /* 0x000fce0000000000 */
.L_x_88:
[----:B------:R-:W-:Y:S05]  /*4970*/  BSYNC.RECONVERGENT B1 ;  /* 0x0000000000017941 */ /* 0x000fea0003800200 */
.L_x_87:
[----:B0-----:R-:W-:Y:S01]  /*4980*/  VIADD R5, R3, 0x8 ;  /* 0x0000000803057836 */ /* 0x001fe20000000000 */
[----:B------:R0:W2:Y:S01]  /*4990*/  SHFL.DOWN PT, R27, R14, 0x8, R6 ;  /* 0x090000000e1b7989 */ /* 0x0000a200000e0006 */
[----:B------:R-:W-:Y:S01]  /*49a0*/  BSSY.RECONVERGENT B1, `(.L_x_91) ;  /* 0x0000042000017945 */ /* 0x000fe20003800200 */
[----:B------:R-:W-:Y:S01]  /*49b0*/  MOV R25, R21 ;  /* 0x0000001500197202 */ /* 0x000fe20000000f00 */
[----:B------:R-:W-:Y:S01]  /*49c0*/  IMAD.MOV.U32 R23, RZ, RZ, R19 ;  /* 0x000000ffff177224 */ /* 0x000fe200078e0013 */
[----:B------:R-:W-:Y:S01]  /*49d0*/  ISETP.GT.AND P0, PT, R5, R6, PT ;  /* 0x000000060500720c */ /* 0x000fe20003f04270 */
[----:B------:R0:W3:Y:S01]  /*49e0*/  SHFL.DOWN PT, R12, R15, 0x8, R6 ;  /* 0x090000000f0c7989 */ /* 0x0000e200000e0006 */
[----:B------:R-:W-:Y:S02]  /*49f0*/  IMAD.MOV.U32 R9, RZ, RZ, R13 ;  /* 0x000000ffff097224 */ /* 0x000fe400078e000d */
[----:B------:R-:W-:Y:S01]  /*4a00*/  IMAD.MOV.U32 R7, RZ, RZ, R11 ;  /* 0x000000ffff077224 */ /* 0x000fe200078e000b */
[----:B------:R0:W0:Y:S04]  /*4a10*/  SHFL.DOWN PT, R18, R17, 0x8, R6 ;  /* 0x0900000011127989 */ /* 0x00002800000e0006 */
[----:B------:R0:W0:Y:S04]  /*4a20*/  SHFL.DOWN PT, R29, R16, 0x8, R6 ;  /* 0x09000000101d7989 */ /* 0x00002800000e0006 */
[----:B----4-:R4:W0:Y:S04]  /*4a30*/  SHFL.DOWN PT, R20, R21, 0x8, R6 ;  /* 0x0900000015147989 */ /* 0x01082800000e0006 */
        /* <DEDUP_REMOVED lines=26> */
.L_x_94:
[----:B------:R-:W-:Y:S05]  /*4be0*/  BSYNC.RECONVERGENT B2 ;  /* 0x0000000000027941 */ /* 0x000fea0003800200 */
.L_x_93:
        /* <DEDUP_REMOVED lines=18> */
[--C-:B------:R-:W-:Y:S01]  /*4d10*/  IMAD.MOV.U32 R15, RZ, RZ, R5.reuse ;  /* 0x000000ffff0f7224 */ /* 0x100fe200078e0005 */
        /* <DEDUP_REMOVED lines=10> */
.L_x_92:
[----:B------:R-:W-:Y:S05]  /*4dc0*/  BSYNC.RECONVERGENT B1 ;  /* 0x0000000000017941 */ /* 0x000fea0003800200 */
.L_x_91:
[----:B------:R-:W-:Y:S01]  /*4dd0*/  VIADD R5, R3, 0x10 ;  /* 0x0000001003057836 */ /* 0x000fe20000000000 */
[----:B----4-:R2:W3:Y:S01]  /*4de0*/  SHFL.DOWN PT, R19, R14, 0x10, R6 ;  /* 0x0a0000000e137989 */ /* 0x0104e200000e0006 */
[----:B------:R-:W-:Y:S01]  /*4df0*/  BSSY.RECONVERGENT B1, `(.L_x_95) ;  /* 0x0000042000017945 */ /* 0x000fe20003800200 */
[----:B------:R-:W-:Y:S02]  /*4e00*/  IMAD.MOV.U32 R13, RZ, RZ, R9 ;  /* 0x000000ffff0d7224 */ /* 0x000fe400078e0009 */
[----:B------:R-:W-:Y:S01]  /*4e10*/  ISETP.GT.AND P0, PT, R5, R6, PT ;  /* 0x000000060500720c */ /* 0x000fe20003f04270 */
[----:B0-----:R2:W0:Y:S01]  /*4e20*/  SHFL.DOWN PT, R18, R15, 0x10, R6 ;  /* 0x0a0000000f127989 */ /* 0x00142200000e0006 */
[----:B------:R-:W-:Y:S02]  /*4e30*/  IMAD.MOV.U32 R12, RZ, RZ, R7 ;  /* 0x000000ffff0c7224 */ /* 0x000fe400078e0007 */
[----:B------:R-:W-:Y:S01]  /*4e40*/  IMAD.MOV.U32 R4, RZ, RZ, R25 ;  /* 0x000000ffff047224 */ /* 0x000fe200078e0019 */
[----:B------:R2:W4:Y:S01]  /*4e50*/  SHFL.DOWN PT, R20, R17, 0x10, R6 ;  /* 0x0a00000011147989 */ /* 0x00052200000e0006 */
[----:B------:R-:W-:-:S03]  /*4e60*/  IMAD.MOV.U32 R5, RZ, RZ, R23 ;  /* 0x000000ffff057224 */ /* 0x000fc600078e0017 */
[----:B------:R2:W0:Y:S04]  /*4e70*/  SHFL.DOWN PT, R21, R16, 0x10, R6 ;  /* 0x0a00000010157989 */ /* 0x00042800000e0006 */
[----:B------:R2:W0:Y:S04]  /*4e80*/  SHFL.DOWN PT, R22, R25, 0x10, R6 ;  /* 0x0a00000019167989 */ /* 0x00042800000e0006 */
[----:B------:R2:W0:Y:S04]  /*4e90*/  SHFL.DOWN PT, R24, R23, 0x10, R6 ;  /* 0x0a00000017187989 */ /* 0x00042800000e0006 */
[----:B------:R2:W0:Y:S04]  /*4ea0*/  SHFL.DOWN PT, R26, R9, 0x10, R6 ;  /* 0x0a000000091a7989 */ /* 0x00042800000e0006 */
[----:B------:R2:W0:Y:S01]  /*4eb0*/  SHFL.DOWN PT, R28, R7, 0x10, R6 ;  /* 0x0a000000071c7989 */ /* 0x00042200000e0006 */
[----:B---3--:R-:W-:Y:S05]  /*4ec0*/  @P0 BRA `(.L_x_96) ;  /* 0x0000000000d00947 */ /* 0x008fea0003800000 */
[----:B------:R-:W-:Y:S01]  /*4ed0*/  ISETP.GE.AND P0, PT, R14, R19, PT ;  /* 0x000000130e00720c */ /* 0x000fe20003f06270 */
[----:B------:R-:W-:Y:S01]  /*4ee0*/  BSSY.RECONVERGENT B2, `(.L_x_97) ;  /* 0x0000015000027945 */ /* 0x000fe20003800200 */
[----:B0-----:R-:W-:Y:S01]  /*4ef0*/  ISETP.GE.AND P3, PT, R25, R22, PT ;  /* 0x000000161900720c */ /* 0x001fe20003f66270 */
[----:B--2---:R-:W-:Y:S01]  /*4f00*/  IMAD.MOV.U32 R6, RZ, RZ, R14 ;  /* 0x000000ffff067224 */ /* 0x004fe200078e000e */
[----:B------:R-:W-:Y:S01]  /*4f10*/  MOV R13, R26 ;  /* 0x0000001a000d7202 */ /* 0x000fe20000000f00 */
[----:B------:R-:W-:Y:S02]  /*4f20*/  IMAD.MOV.U32 R8, RZ, RZ, R15 ;  /* 0x000000ffff087224 */ /* 0x000fe400078e000f */
[----:B------:R-:W-:Y:S02]  /*4f30*/  IMAD.MOV.U32 R10, RZ, RZ, R17 ;  /* 0x000000ffff0a7224 */ /* 0x000fe400078e0011 */
[----:B------:R-:W-:-:S04]  /*4f40*/  IMAD.MOV.U32 R11, RZ, RZ, R16 ;  /* 0x000000ffff0b7224 */ /* 0x000fc800078e0010 */
        /* <DEDUP_REMOVED lines=14> */
.L_x_98:
[----:B------:R-:W-:Y:S05]  /*5030*/  BSYNC.RECONVERGENT B2 ;  /* 0x0000000000027941 */ /* 0x000fea0003800200 */
.L_x_97:
        /* <DEDUP_REMOVED lines=17> */
[----:B------:R-:W-:Y:S01]  /*5150*/  @P2 ISETP.GE.U32.AND P0, PT, R9, R26, PT ;  /* 0x0000001a0900220c */ /* 0x000fe20003f06070 */
[----:B------:R-:W-:Y:S01]  /*5160*/  IMAD.MOV.U32 R5, RZ, RZ, R23 ;  /* 0x000000ffff057224 */ /* 0x000fe200078e0017 */
[CC--:B------:R-:W-:Y:S01]  /*5170*/  @P2 ISETP.LT.AND.EX P1, PT, R7.reuse, R28.reuse, PT, P1 ;  /* 0x0000001c0700220c */ /* 0x0c0fe20003f21310 */
[----:B------:R-:W-:Y:S01]  /*5180*/  @P2 IMAD.MOV.U32 R17, RZ, RZ, R10 ;  /* 0x000000ffff112224 */ /* 0x000fe200078e000a */
[----:B------:R-:W-:Y:S01]  /*5190*/  @P2 ISETP.GE.AND.EX P0, PT, R7, R28, PT, P0 ;  /* 0x0000001c0700220c */ /* 0x000fe20003f06300 */
[----:B------:R-:W-:Y:S01]  /*51a0*/  @P2 IMAD.MOV.U32 R16, RZ, RZ, R11 ;  /* 0x000000ffff102224 */ /* 0x000fe200078e000b */
[----:B------:R-:W-:Y:S01]  /*51b0*/  @P2 SEL R13, R9, R26, P1 ;  /* 0x0000001a090d2207 */ /* 0x000fe20000800000 */
[----:B------:R-:W-:Y:S01]  /*51c0*/  @P2 IMAD.MOV.U32 R14, RZ, RZ, R6 ;  /* 0x000000ffff0e2224 */ /* 0x000fe200078e0006 */
[----:B------:R-:W-:Y:S01]  /*51d0*/  @P2 SEL R12, R7, R28, P1 ;  /* 0x0000001c070c2207 */ /* 0x000fe20000800000 */
[----:B------:R-:W-:Y:S01]  /*51e0*/  @P2 IMAD.MOV.U32 R15, RZ, RZ, R8 ;  /* 0x000000ffff0f2224 */ /* 0x000fe200078e0008 */
[----:B------:R-:W-:-:S02]  /*51f0*/  @P2 SEL R4, R25, R22, !P0 ;  /* 0x0000001619042207 */ /* 0x000fc40004000000 */
[----:B------:R-:W-:-:S07]  /*5200*/  @P2 SEL R5, R23, R24, !P0 ;  /* 0x0000001817052207 */ /* 0x000fce0004000000 */
.L_x_96:
[----:B------:R-:W-:Y:S05]  /*5210*/  BSYNC.RECONVERGENT B1 ;  /* 0x0000000000017941 */ /* 0x000fea0003800200 */
.L_x_95:
[----:B------:R-:W-:Y:S01]  /*5220*/  ISETP.NE.AND P0, PT, R3, RZ, PT ;  /* 0x000000ff0300720c */ /* 0x000fe20003f05270 */
[----:B------:R-:W-:-:S12]  /*5230*/  BSSY.RECONVERGENT B1, `(.L_x_99) ;  /* 0x000000d000017945 */ /* 0x000fd80003800200 */
[----:B------:R-:W-:Y:S05]  /*5240*/  @P0 BRA `(.L_x_100) ;  /* 0x00000000002c0947 */ /* 0x000fea0003800000 */
[----:B------:R-:W3:Y:S01]  /*5250*/  S2UR UR5, SR_CgaCtaId ;  /* 0x00000000000579c3 */ /* 0x000ee20000008800 */
[----:B------:R-:W-:Y:S01]  /*5260*/  UMOV UR4, 0x400 ;  /* 0x0000040000047882 */ /* 0x000fe20000000000 */
[----:B--2---:R-:W-:Y:S02]  /*5270*/  IMAD.MOV.U32 R6, RZ, RZ, R17 ;  /* 0x000000ffff067224 */ /* 0x004fe400078e0011 */
[----:B------:R-:W-:Y:S02]  /*5280*/  IMAD.MOV.U32 R7, RZ, RZ, R16 ;  /* 0x000000ffff077224 */ /* 0x000fe400078e0010 */
[----:B------:R-:W-:Y:S02]  /*5290*/  IMAD.MOV.U32 R8, RZ, RZ, R13 ;  /* 0x000000ffff087224 */ /* 0x000fe400078e000d */
[----:B------:R-:W-:Y:S01]  /*52a0*/  IMAD.MOV.U32 R9, RZ, RZ, R12 ;  /* 0x000000ffff097224 */ /* 0x000fe200078e000c */
[----:B---3--:R-:W-:-:S09]  /*52b0*/  ULEA UR4, UR5, UR4, 0x18 ;  /* 0x0000000405047291 */ /* 0x008fd2000f8ec0ff */
[----:B------:R3:W-:Y:S04]  /*52c0*/  STS.64 [R2+UR4+0x10], R6 ;  /* 0x0000100602007988 */ /* 0x0007e80008000a04 */
[----:B------:R3:W-:Y:S04]  /*52d0*/  STS.64 [R2+UR4+0x20], R8 ;  /* 0x0000200802007988 */ /* 0x0007e80008000a04 */
[----:B------:R3:W-:Y:S04]  /*52e0*/  STS.64 [R2+UR4+0x8], R14 ;  /* 0x0000080e02007988 */ /* 0x0007e80008000a04 */
[----:B------:R3:W-:Y:S02]  /*52f0*/  STS.64 [R2+UR4+0x18], R4 ;  /* 0x0000180402007988 */ /* 0x0007e40008000a04 */
.L_x_100:
[----:B------:R-:W-:Y:S05]  /*5300*/  BSYNC.RECONVERGENT B1 ;  /* 0x0000000000017941 */ /* 0x000fea0003800200 */
.L_x_99:
[----:B------:R-:W-:Y:S01]  /*5310*/  BAR.SYNC.DEFER_BLOCKING 0x0 ;  /* 0x0000000000007b1d */ /* 0x000fe20000010000 */
[----:B------:R-:W-:Y:S01]  /*5320*/  ISETP.NE.AND P1, PT, R0, RZ, PT ;  /* 0x000000ff0000720c */ /* 0x000fe20003f25270 */
[----:B------:R-:W-:Y:S02]  /*5330*/  IMAD.MOV.U32 R11, RZ, RZ, R17 ;  /* 0x000000ffff0b7224 */ /* 0x000fe400078e0011 */
[----:B------:R-:W-:Y:S02]  /*5340*/  IMAD.MOV.U32 R10, RZ, RZ, R16 ;  /* 0x000000ffff0a7224 */ /* 0x000fe400078e0010 */
[----:B------:R-:W-:Y:S02]  /*5350*/  IMAD.MOV.U32 R3, RZ, RZ, R15 ;  /* 0x000000ffff037224 */ /* 0x000fe400078e000f */
[----:B---3--:R-:W-:-:S06]  /*5360*/  IMAD.MOV.U32 R2, RZ, RZ, R14 ;  /* 0x000000ffff027224 */ /* 0x008fcc00078e000e */
[----:B------:R-:W-:Y:S05]  /*5370*/  @P1 BRA `(.L_x_52) ;  /* 0x0000006c00781947 */ /* 0x000fea0003800000 */
[----:B------:R-:W-:Y:S01]  /*5380*/  UISETP.GE.AND UP0, UPT, UR6, 0x21, UPT ;  /* 0x000000210600788c */ /* 0x000fe2000bf06270 */
[----:B------:R-:W-:Y:S01]  /*5390*/  IMAD.MOV.U32 R11, RZ, RZ, R17 ;  /* 0x000000ffff0b7224 */ /* 0x000fe200078e0011 */
[----:B------:R-:W-:Y:S01]  /*53a0*/  MOV R3, R15 ;  /* 0x0000000f00037202 */ /* 0x000fe20000000f00 */
[----:B------:R-:W-:Y:S02]  /*53b0*/  IMAD.MOV.U32 R10, RZ, RZ, R16 ;  /* 0x000000ffff0a7224 */ /* 0x000fe400078e0010 */
[----:B--2---:R-:W-:Y:S02]  /*53c0*/  IMAD.MOV.U32 R9, RZ, RZ, R4 ;  /* 0x000000ffff097224 */ /* 0x004fe400078e0004 */
[----:B------:R-:W-:Y:S02]  /*53d0*/  IMAD.MOV.U32 R0, RZ, RZ, R5 ;  /* 0x000000ffff007224 */ /* 0x000fe400078e0005 */
[----:B------:R-:W-:Y:S02]  /*53e0*/  IMAD.MOV.U32 R19, RZ, RZ, R13 ;  /* 0x000000ffff137224 */ /* 0x000fe400078e000d */
[----:B------:R-:W-:-:S02]  /*53f0*/  IMAD.MOV.U32 R8, RZ, RZ, R12 ;  /* 0x000000ffff087224 */ /* 0x000fc400078e000c */
[----:B------:R-:W-:Y:S01]  /*5400*/  IMAD.MOV.U32 R2, RZ, RZ, R14 ;  /* 0x000000ffff027224 */ /* 0x000fe200078e000e */
[----:B------:R-:W-:Y:S06]  /*5410*/  BRA.U !UP0, `(.L_x_101) ;  /* 0x0000000108c47547 */ /* 0x000fec000b800000 */
[----:B------:R-:W2:Y:S01]  /*5420*/  S2R R3, SR_CgaCtaId ;  /* 0x0000000000037919 */ /* 0x000ea20000008800 */
[----:B------:R-:W-:Y:S01]  /*5430*/  MOV R0, 0x400 ;  /* 0x0000040000007802 */ /* 0x000fe20000000f00 */
[----:B------:R-:W-:Y:S01]  /*5440*/  BSSY.RECONVERGENT B1, `(.L_x_102) ;  /* 0x000001a000017945 */ /* 0x000fe20003800200 */
[----:B------:R-:W-:Y:S02]  /*5450*/  IMAD.MOV.U32 R11, RZ, RZ, R17 ;  /* 0x000000ffff0b7224 */ /* 0x000fe400078e0011 */
[----:B------:R-:W-:Y:S02]  /*5460*/  IMAD.MOV.U32 R10, RZ, RZ, R16 ;  /* 0x000000ffff0a7224 */ /* 0x000fe400078e0010 */
[----:B------:R-:W-:Y:S01]  /*5470*/  IMAD.MOV.U32 R2, RZ, RZ, R14 ;  /* 0x000000ffff027224 */ /* 0x000fe200078e000e */
[----:B--2---:R-:W-:Y:S01]  /*5480*/  LEA R0, R3, R0, 0x18 ;  /* 0x0000000003007211 */ /* 0x004fe200078ec0ff */
[----:B------:R-:W-:-:S04]  /*5490*/  IMAD.MOV.U32 R3, RZ, RZ, R15 ;  /* 0x000000ffff037224 */ /* 0x000fc800078e000f */
[----:B------:R-:W2:Y:S04]  /*54a0*/  LDS.64 R6, [R0+0x28] ;  /* 0x0000280000067984 */ /* 0x000ea80000000a00 */
[----:B0---4-:R-:W0:Y:S04]  /*54b0*/  LDS.64 R20, [R0+0x38] ;  /* 0x0000380000147984 */ /* 0x011e280000000a00 */
[----:B------:R3:W4:Y:S01]  /*54c0*/  LDS.64 R22, [R0+0x40] ;  /* 0x0000400000167984 */ /* 0x0007220000000a00 */
[----:B--2---:R-:W-:Y:S02]  /*54d0*/  ISETP.GE.AND P0, PT, R14, R6, PT ;  /* 0x000000060e00720c */ /* 0x004fe40003f06270 */
[----:B0-----:R-:W-:-:S11]  /*54e0*/  ISETP.GE.AND P3, PT, R4, R20, PT ;  /* 0x000000140400720c */ /* 0x001fd60003f66270 */
[----:B---34-:R-:W-:Y:S05]  /*54f0*/  @!P0 BRA `(.L_x_103) ;  /* 0x0000000000388947 */ /* 0x018fea0003800000 */
[----:B------:R-:W0:Y:S01]  /*5500*/  LDS.64 R8, [R0+0x30] ;  /* 0x0000300000087984 */ /* 0x000e220000000a00 */
[----:B------:R-:W-:Y:S01]  /*5510*/  ISETP.GE.AND P4, PT, R6, R14, PT ;  /* 0x0000000e0600720c */ /* 0x000fe20003f86270 */
[----:B------:R-:W-:Y:S02]  /*5520*/  IMAD.MOV.U32 R2, RZ, RZ, R6 ;  /* 0x000000ffff027224 */ /* 0x000fe400078e0006 */
[----:B------:R-:W-:-:S10]  /*5530*/  IMAD.MOV.U32 R3, RZ, RZ, R7 ;  /* 0x000000ffff037224 */ /* 0x000fd400078e0007 */
[CC--:B0-----:R-:W-:Y:S01]  /*5540*/  @P4 ISETP.GE.U32.AND P0, PT, R17.reuse, R8.reuse, PT ;  /* 0x000000081100420c */ /* 0x0c1fe20003f06070 */
[----:B------:R-:W-:Y:S01]  /*5550*/  IMAD.MOV.U32 R11, RZ, RZ, R8 ;  /* 0x000000ffff0b7224 */ /* 0x000fe200078e0008 */
[----:B------:R-:W-:Y:S01]  /*5560*/  @P4 ISETP.LT.U32.AND P2, PT, R17, R8, PT ;  /* 0x000000081100420c */ /* 0x000fe20003f41070 */
[----:B------:R-:W-:Y:S01]  /*5570*/  IMAD.MOV.U32 R10, RZ, RZ, R9 ;  /* 0x000000ffff0a7224 */ /* 0x000fe200078e0009 */
[CC--:B------:R-:W-:Y:S02]  /*5580*/  @P4 ISETP.GE.AND.EX P0, PT, R16.reuse, R9.reuse, PT, P0 ;  /* 0x000000091000420c */ /* 0x0c0fe40003f06300 */
[----:B------:R-:W-:Y:S02]  /*5590*/  @P4 ISETP.LT.AND.EX P2, PT, R16, R9, PT, P2 ;  /* 0x000000091000420c */ /* 0x000fe40003f41320 */
[----:B------:R-:W-:Y:S02]  /*55a0*/  @P4 SEL R2, R14, R6, !P0 ;  /* 0x000000060e024207 */ /* 0x000fe40004000000 */
[----:B------:R-:W-:-:S02]  /*55b0*/  @P4 SEL R3, R15, R7, !P0 ;  /* 0x000000070f034207 */ /* 0x000fc40004000000 */
[----:B------:R-:W-:Y:S02]  /*55c0*/  @P4 SEL R11, R17, R8, P2 ;  /* 0x00000008110b4207 */ /* 0x000fe40001000000 */
[----:B------:R-:W-:-:S07]  /*55d0*/  @P4 SEL R10, R16, R9, P2 ;  /* 0x00000009100a4207 */ /* 0x000fce0001000000 */
.L_x_103:
[----:B------:R-:W-:Y:S05]  /*55e0*/  BSYNC.RECONVERGENT B1 ;  /* 0x0000000000017941 */ /* 0x000fea0003800200 */
.L_x_102:
        /* <DEDUP_REMOVED lines=19> */
.L_x_104:
[----:B------:R-:W-:Y:S05]  /*5720*/  BSYNC.RECONVERGENT B1 ;  /* 0x0000000000017941 */ /* 0x000fea0003800200 */
.L_x_101:
[----:B------:R-:W-:Y:S01]  /*5730*/  UISETP.GE.AND UP0, UPT, UR6, 0x41, UPT ;  /* 0x000000410600788c */ /* 0x000fe2000bf06270 */
[----:B------:R-:W-:Y:S02]  /*5740*/  IMAD.MOV.U32 R13, RZ, RZ, R9 ;  /* 0x000000ffff0d7224 */ /* 0x000fe400078e0009 */
[----:B------:R-:W-:Y:S02]  /*5750*/  IMAD.MOV.U32 R12, RZ, RZ, R0 ;  /* 0x000000ffff0c7224 */ /* 0x000fe400078e0000 */
[----:B------:R-:W-:Y:S02]  /*5760*/  IMAD.MOV.U32 R15, RZ, RZ, R19 ;  /* 0x000000ffff0f7224 */ /* 0x000fe400078e0013 */
[----:B------:R-:W-:Y:S02]  /*5770*/  IMAD.MOV.U32 R14, RZ, RZ, R8 ;  /* 0x000000ffff0e7224 */ /* 0x000fe400078e0008 */
[----:B------:R-:W-:Y:S05]  /*5780*/  BRA.U !UP0, `(.L_x_105) ;  /* 0x0000000108f47547 */ /* 0x000fea000b800000 */
[----:B------:R-:W2:Y:S01]  /*5790*/  S2R R5, SR_CgaCtaId ;  /* 0x0000000000057919 */ /* 0x000ea20000008800 */
[----:B------:R-:W-:Y:S01]  /*57a0*/  MOV R4, 0x400 ;  /* 0x0000040000047802 */ /* 0x000fe20000000f00 */
[----:B------:R-:W-:Y:S01]  /*57b0*/  BSSY.RECONVERGENT B1, `(.L_x_106) ;  /* 0x000001a000017945 */ /* 0x000fe20003800200 */
[----:B------:R-:W-:Y:S02]  /*57c0*/  IMAD.MOV.U32 R16, RZ, RZ, R2 ;  /* 0x000000ffff107224 */ /* 0x000fe400078e0002 */
[----:B------:R-:W-:Y:S02]  /*57d0*/  IMAD.MOV.U32 R17, RZ, RZ, R3 ;  /* 0x000000ffff117224 */ /* 0x000fe400078e0003 */
[----:B0-----:R-:W-:Y:S02]  /*57e0*/  IMAD.MOV.U32 R18, RZ, RZ, R11 ;  /* 0x000000ffff127224 */ /* 0x001fe400078e000b */
[----:B----4-:R-:W-:Y:S01]  /*57f0*/  IMAD.MOV.U32 R20, RZ, RZ, R10 ;  /* 0x000000ffff147224 */ /* 0x010fe200078e000a */
[----:B--2---:R-:W-:-:S05]  /*5800*/  LEA R14, R5, R4, 0x18 ;  /* 0x00000004050e7211 */ /* 0x004fca00078ec0ff */
[----:B------:R-:W0:Y:S04]  /*5810*/  LDS.64 R12, [R14+0x48] ;  /* 0x000048000e0c7984 */ /* 0x000e280000000a00 */
[----:B------:R-:W2:Y:S04]  /*5820*/  LDS.64 R4, [R14+0x58] ;  /* 0x000058000e047984 */ /* 0x000ea80000000a00 */
[----:B------:R3:W4:Y:S01]  /*5830*/  LDS.64 R6, [R14+0x60] ;  /* 0x000060000e067984 */ /* 0x0007220000000a00 */
[----:B0-----:R-:W-:Y:S02]  /*5840*/  ISETP.GE.AND P0, PT, R2, R12, PT ;  /* 0x0000000c0200720c */ /* 0x001fe40003f06270 */
[----:B--2---:R-:W-:-:S11]  /*5850*/  ISETP.GE.AND P3, PT, R9, R4, PT ;  /* 0x000000040900720c */ /* 0x004fd60003f66270 */
        /* <DEDUP_REMOVED lines=15> */
.L_x_107:
[----:B------:R-:W-:Y:S05]  /*5950*/  BSYNC.RECONVERGENT B1 ;  /* 0x0000000000017941 */ /* 0x000fea0003800200 */
.L_x_106:
[----:B------:R-:W-:Y:S01]  /*5960*/  BSSY.RECONVERGENT B1, `(.L_x_105) ;  /* 0x000001f000017945 */ /* 0x000fe20003800200 */
[----:B------:R-:W-:Y:S02]  /*5970*/  IMAD.MOV.U32 R13, RZ, RZ, R4 ;  /* 0x000000ffff0d7224 */ /* 0x000fe400078e0004 */
[----:B------:R-:W-:Y:S02]  /*5980*/  IMAD.MOV.U32 R12, RZ, RZ, R5 ;  /* 0x000000ffff0c7224 */ /* 0x000fe400078e0005 */
[----:B------:R-:W-:Y:S02]  /*5990*/  IMAD.MOV.U32 R15, RZ, RZ, R6 ;  /* 0x000000ffff0f7224 */ /* 0x000fe400078e0006 */
[----:B------:R-:W-:Y:S02]  /*59a0*/  IMAD.MOV.U32 R14, RZ, RZ, R7 ;  /* 0x000000ffff0e7224 */ /* 0x000fe400078e0007 */
[----:B------:R-:W-:Y:S02]  /*59b0*/  IMAD.MOV.U32 R11, RZ, RZ, R18 ;  /* 0x000000ffff0b7224 */ /* 0x000fe400078e0012 */
[----:B------:R-:W-:-:S02]  /*59c0*/  IMAD.MOV.U32 R10, RZ, RZ, R20 ;  /* 0x000000ffff0a7224 */ /* 0x000fc400078e0014 */
[----:B------:R-:W-:Y:S02]  /*59d0*/  IMAD.MOV.U32 R2, RZ, RZ, R16 ;  /* 0x000000ffff027224 */ /* 0x000fe400078e0010 */
        /* <DEDUP_REMOVED lines=11> */
[--C-:B------:R-:W-:Y:S01]  /*5a90*/  IMAD.MOV.U32 R3, RZ, RZ, R17.reuse ;  /* 0x000000ffff037224 */ /* 0x100fe200078e0011 */
        /* <DEDUP_REMOVED lines=11> */
.L_x_108:
[----:B------:R-:W-:Y:S05]  /*5b50*/  BSYNC.RECONVERGENT B1 ;  /* 0x0000000000017941 */ /* 0x000fea0003800200 */
.L_x_105:
        /* <DEDUP_REMOVED lines=10> */
[----:B0-----:R-:W-:Y:S02]  /*5c00*/  IMAD.MOV.U32 R18, RZ, RZ, R3 ;  /* 0x000000ffff127224 */ /* 0x001fe400078e0003 */
[----:B------:R-:W-:Y:S02]  /*5c10*/  IMAD.MOV.U32 R19, RZ, RZ, R11 ;  /* 0x000000ffff137224 */ /* 0x000fe400078e000b */
        /* <DEDUP_REMOVED lines=22> */
.L_x_111:
[----:B------:R-:W-:Y:S05]  /*5d80*/  BSYNC.RECONVERGENT B1 ;  /* 0x0000000000017941 */ /* 0x000fea0003800200 */
.L_x_110:
        /* <DEDUP_REMOVED lines=22> */
[----:B------:R-:W-:Y:S01]  /*5ef0*/  @P3 IMAD.MOV.U32 R11, RZ, RZ, R19 ;  /* 0x000000ffff0b3224 */ /* 0x000fe200078e0013 */
[----:B------:R-:W-:Y:S01]  /*5f00*/  @P3 MOV R3, R18 ;  /* 0x0000001200033202 */ /* 0x000fe20000000f00 */
[----:B------:R-:W-:Y:S01]  /*5f10*/  @P3 IMAD.MOV.U32 R10, RZ, RZ, R20 ;  /* 0x000000ffff0a3224 */ /* 0x000fe200078e0014 */
[----:B------:R-:W-:Y:S01]  /*5f20*/  @P3 SEL R9, R13, R4, !P0 ;  /* 0x000000040d093207 */ /* 0x000fe20004000000 */
[----:B------:R-:W-:Y:S01]  /*5f30*/  @P3 IMAD.MOV.U32 R2, RZ, RZ, R16 ;  /* 0x000000ffff023224 */ /* 0x000fe200078e0010 */
[----:B------:R-:W-:-:S02]  /*5f40*/  @P3 SEL R0, R12, R5, !P0 ;  /* 0x000000050c003207 */ /* 0x000fc40004000000 */
[----:B------:R-:W-:-:S04]  /*5f50*/  @P3 ISETP.LT.AND.EX P0, PT, R14, R7, PT, P2 ;  /* 0x000000070e00320c */ /* 0x000fc80003f01320 */
[----:B------:R-:W-:Y:S02]  /*5f60*/  @P3 SEL R17, R15, R6, P0 ;  /* 0x000000060f113207 */ /* 0x000fe40000000000 */
[----:B------:R-:W-:-:S07]  /*5f70*/  @P3 SEL R8, R14, R7, P0 ;  /* 0x000000070e083207 */ /* 0x000fce0000000000 */
.L_x_112:
[----:B------:R-:W-:Y:S05]  /*5f80*/  BSYNC.RECONVERGENT B1 ;  /* 0x0000000000017941 */ /* 0x000fea0003800200 */
.L_x_109:
        /* <DEDUP_REMOVED lines=34> */
.L_x_115:
[----:B------:R-:W-:Y:S05]  /*61b0*/  BSYNC.RECONVERGENT B1 ;  /* 0x0000000000017941 */ /* 0x000fea0003800200 */
.L_x_114:
        /* <DEDUP_REMOVED lines=31> */
.L_x_116:
[----:B------:R-:W-:Y:S05]  /*63b0*/  BSYNC.RECONVERGENT B1 ;  /* 0x0000000000017941 */ /* 0x000fea0003800200 */
.L_x_113:
        /* <DEDUP_REMOVED lines=9> */
[----:B------:R-:W-:Y:S01]  /*6450*/  IMAD.MOV.U32 R16, RZ, RZ, R2 ;  /* 0x000000ffff107224 */ /* 0x000fe200078e0002 */
[----:B----4-:R-:W-:Y:S01]  /*6460*/  MOV R20, R10 ;  /* 0x0000000a00147202 */ /* 0x010fe20000000f00 */
[----:B0-----:R-:W-:Y:S02]  /*6470*/  IMAD.MOV.U32 R18, RZ, RZ, R3 ;  /* 0x000000ffff127224 */ /* 0x001fe400078e0003 */
[----:B------:R-:W-:Y:S01]  /*6480*/  IMAD.MOV.U32 R19, RZ, RZ, R11 ;  /* 0x000000ffff137224 */ /* 0x000fe200078e000b */
        /* <DEDUP_REMOVED lines=21> */
.L_x_119:
[----:B------:R-:W-:Y:S05]  /*65e0*/  BSYNC.RECONVERGENT B1 ;  /* 0x0000000000017941 */ /* 0x000fea0003800200 */
.L_x_118:
        /* <DEDUP_REMOVED lines=31> */
.L_x_120:
[----:B------:R-:W-:Y:S05]  /*67e0*/  BSYNC.RECONVERGENT B1 ;  /* 0x0000000000017941 */ /* 0x000fea0003800200 */
.L_x_117:
        /* <DEDUP_REMOVED lines=9> */
[----:B0-----:R-:W-:Y:S02]  /*6880*/  IMAD.MOV.U32 R18, RZ, RZ, R2 ;  /* 0x000000ffff127224 */ /* 0x001fe400078e0002 */
[----:B----4-:R-:W-:Y:S02]  /*6890*/  IMAD.MOV.U32 R20, RZ, RZ, R3 ;  /* 0x000000ffff147224 */ /* 0x010fe400078e0003 */
[----:B------:R-:W-:Y:S02]  /*68a0*/  IMAD.MOV.U32 R21, RZ, RZ, R11 ;  /* 0x000000ffff157224 */ /* 0x000fe400078e000b */
        /* <DEDUP_REMOVED lines=22> */
.L_x_123:
[----:B------:R-:W-:Y:S05]  /*6a10*/  BSYNC.RECONVERGENT B1 ;  /* 0x0000000000017941 */ /* 0x000fea0003800200 */
.L_x_122:
[----:B------:R-:W-:Y:S01]  /*6a20*/  BSSY.RECONVERGENT B1, `(.L_x_121) ;  /* 0x000001f000017945 */ /* 0x000fe20003800200 */
[----:B------:R-:W-:Y:S01]  /*6a30*/  IMAD.MOV.U32 R15, RZ, RZ, R4 ;  /* 0x000000ffff0f7224 */ /* 0x000fe200078e0004 */
[----:B------:R-:W-:Y:S01]  /*6a40*/  MOV R16, R7 ;  /* 0x0000000700107202 */ /* 0x000fe20000000f00 */
        /* <DEDUP_REMOVED lines=28> */
.L_x_124:
[----:B------:R-:W-:Y:S05]  /*6c10*/  BSYNC.RECONVERGENT B1 ;  /* 0x0000000000017941 */ /* 0x000fea0003800200 */
.L_x_121:
        /* <DEDUP_REMOVED lines=11> */
[----:B----4-:R-:W-:Y:S01]  /*6cd0*/  IMAD.MOV.U32 R20, RZ, RZ, R10 ;  /* 0x000000ffff147224 */ /* 0x010fe200078e000a */
[----:B--2---:R-:W-:Y:S01]  /*6ce0*/  LEA R12, R5, R0, 0x18 ;  /* 0x00000000050c7211 */ /* 0x004fe200078ec0ff */
[----:B------:R-:W-:-:S04]  /*6cf0*/  IMAD.MOV.U32 R0, RZ, RZ, R2 ;  /* 0x000000ffff007224 */ /* 0x000fc800078e0002 */
[----:B------:R-:W0:Y:S04]  /*6d00*/  LDS.64 R4, [R12+0xe8] ;  /* 0x0000e8000c047984 */ /* 0x000e280000000a00 */
[----:B------:R-:W2:Y:S04]  /*6d10*/  LDS.64 R6, [R12+0xf8] ;  /* 0x0000f8000c067984 */ /* 0x000ea80000000a00 */
[----:B------:R-:W3:Y:S01]  /*6d20*/  LDS.64 R8, [R12+0x100] ;  /* 0x000100000c087984 */ /* 0x000ee20000000a00 */
[----:B0-----:R-:W-:Y:S02]  /*6d30*/  ISETP.GE.AND P0, PT, R2, R4, PT ;  /* 0x000000040200720c */ /* 0x001fe40003f06270 */
[----:B--2---:R-:W-:Y:S01]  /*6d40*/  ISETP.GE.AND P3, PT, R15, R6, PT ;  /* 0x000000060f00720c */ /* 0x004fe20003f66270 */
[----:B---3--:R-:W-:-:S10]  /*6d50*/  IMAD.MOV.U32 R13, RZ, RZ, R8 ;  /* 0x000000ffff0d7224 */ /* 0x008fd400078e0008 */
[----:B------:R-:W-:Y:S05]  /*6d60*/  @!P0 BRA `(.L_x_126) ;  /* 0x0000000000388947 */ /* 0x000fea0003800000 */
        /* <DEDUP_REMOVED lines=14> */
.L_x_126:
[----:B------:R-:W-:Y:S05]  /*6e50*/  BSYNC.RECONVERGENT B1 ;  /* 0x0000000000017941 */ /* 0x000fea0003800200 */
.L_x_125:
        /* <DEDUP_REMOVED lines=18> */
[CC--:B------:R-:W-:Y:S01]  /*6f80*/  ISETP.GE.U32.AND P0, PT, R19.reuse, R8.reuse, PT ;  /* 0x000000081300720c */ /* 0x0c0fe20003f06070 */
[----:B------:R-:W-:Y:S01]  /*6f90*/  IMAD.MOV.U32 R11, RZ, RZ, R18 ;  /* 0x000000ffff0b7224 */ /* 0x000fe200078e0012 */
[----:B------:R-:W-:Y:S01]  /*6fa0*/  ISETP.LT.U32.AND P2, PT, R19, R8, PT ;  /* 0x000000081300720c */ /* 0x000fe20003f41070 */
[----:B------:R-:W-:Y:S01]  /*6fb0*/  IMAD.MOV.U32 R10, RZ, RZ, R20 ;  /* 0x000000ffff0a7224 */ /* 0x000fe200078e0014 */
[CC--:B------:R-:W-:Y:S01]  /*6fc0*/  ISETP.GE.AND.EX P0, PT, R16.reuse, R9.reuse, PT, P0 ;  /* 0x000000091000720c */ /* 0x0c0fe20003f06300 */
[----:B------:R-:W-:Y:S01]  /*6fd0*/  IMAD.MOV.U32 R3, RZ, RZ, R17 ;  /* 0x000000ffff037224 */ /* 0x000fe200078e0011 */
[----:B------:R-:W-:Y:S01]  /*6fe0*/  ISETP.LT.AND.EX P2, PT, R16, R9, PT, P2 ;  /* 0x000000091000720c */ /* 0x000fe20003f41320 */
[----:B------:R-:W-:Y:S01]  /*6ff0*/  IMAD.MOV.U32 R2, RZ, RZ, R0 ;  /* 0x000000ffff027224 */ /* 0x000fe200078e0000 */
[----:B------:R-:W-:Y:S02]  /*7000*/  SEL R4, R15, R6, !P0 ;  /* 0x000000060f047207 */ /* 0x000fe40004000000 */
[----:B------:R-:W-:-:S02]  /*7010*/  SEL R5, R14, R7, !P0 ;  /* 0x000000070e057207 */ /* 0x000fc40004000000 */
[----:B------:R-:W-:Y:S02]  /*7020*/  SEL R13, R19, R8, P2 ;  /* 0x00000008130d7207 */ /* 0x000fe40001000000 */
[----:B------:R-:W-:Y:S01]  /*7030*/  SEL R12, R16, R9, P2 ;  /* 0x00000009100c7207 */ /* 0x000fe20001000000 */
[----:B------:R-:W-:Y:S06]  /*7040*/  BRA `(.L_x_52) ;  /* 0x0000005000447947 */ /* 0x000fec0003800000 */
.L_x_2:
[----:B------:R-:W1:Y:S01]  /*7050*/  S2R R0, SR_TID.X ;  /* 0x0000000000007919 */ /* 0x000e620000002100 */
[----:B------:R-:W1:Y:S02]  /*7060*/  LDC.64 R2, c[0x0][0x380] ;  /* 0x0000e000ff027b82 */ /* 0x000e640000000a00 */
[----:B-1----:R-:W-:-:S05]  /*7070*/  IMAD.WIDE.U32 R8, R0, 0x20, R2 ;  /* 0x0000002000087825 */ /* 0x002fca00078e0002 */
[----:B0-----:R-:W2:Y:S04]  /*7080*/  LDG.E.64.CONSTANT R12, desc[UR8][R8.64+0x10] ;  /* 0x00001008080c7981 */ /* 0x001ea8000c1e9b00 */
[----:B------:R-:W2:Y:S04]  /*7090*/  LDG.E.64.CONSTANT R6, desc[UR8][R8.64+0x2010] ;  /* 0x0020100808067981 */ /* 0x000ea8000c1e9b00 */
[----:B------:R-:W3:Y:S04]  /*70a0*/  LDG.E.64.CONSTANT R16, desc[UR8][R8.64] ;  /* 0x0000000808107981 */ /* 0x000ee8000c1e9b00 */
[----:B------:R-:W3:Y:S04]  /*70b0*/  LDG.E.64.CONSTANT R20, desc[UR8][R8.64+0x2000] ;  /* 0x0020000808147981 */ /* 0x000ee8000c1e9b00 */
[----:B------:R-:W4:Y:S04]  /*70c0*/  LDG.E.64.CONSTANT R14, desc[UR8][R8.64+0x18] ;  /* 0x00001808080e7981 */ /* 0x000f28000c1e9b00 */
[----:B------:R-:W4:Y:S04]  /*70d0*/  LDG.E.64.CONSTANT R4, desc[UR8][R8.64+0x2018] ;  /* 0x0020180808047981 */ /* 0x000f28000c1e9b00 */
[----:B------:R-:W5:Y:S01]  /*70e0*/  LDG.E.64.CONSTANT R18, desc[UR8][R8.64+0x8] ;  /* 0x0000080808127981 */ /* 0x000f62000c1e9b00 */
[----:B------:R-:W-:Y:S01]  /*70f0*/  BSSY.RECONVERGENT B1, `(.L_x_127) ;  /* 0x0000019000017945 */ /* 0x000fe20003800200 */
[----:B--2---:R-:W-:-:S02]  /*7100*/  ISETP.GE.AND P3, PT, R12, R6, PT ;  /* 0x000000060c00720c */ /* 0x004fc40003f66270 */
[----:B---3--:R-:W-:-:S11]  /*7110*/  ISETP.GE.AND P1, PT, R16, R20, PT ;  /* 0x000000141000720c */ /* 0x008fd60003f26270 */
[----:B----4-:R-:W-:-:S04]  /*7120*/  @P3 ISETP.GE.U32.AND P0, PT, R14, R4, PT ;  /* 0x000000040e00320c */ /* 0x010fc80003f06070 */
[----:B------:R-:W-:Y:S01]  /*7130*/  @P3 ISETP.GE.AND.EX P0, PT, R15, R5, PT, P0 ;  /* 0x000000050f00320c */ /* 0x000fe20003f06300 */
[----:B-----5:R-:W-:Y:S02]  /*7140*/  IMAD.MOV.U32 R11, RZ, RZ, R18 ;  /* 0x000000ffff0b7224 */ /* 0x020fe400078e0012 */
[----:B------:R-:W-:Y:S01]  /*7150*/  IMAD.MOV.U32 R10, RZ, RZ, R19 ;  /* 0x000000ffff0a7224 */ /* 0x000fe200078e0013 */
[----:B------:R-:W-:Y:S01]  /*7160*/  @P3 ISETP.LT.OR P0, PT, R6, R12, !P0 ;  /* 0x0000000c0600320c */ /* 0x000fe20004701670 */
[----:B------:R-:W-:Y:S02]  /*7170*/  IMAD.MOV.U32 R2, RZ, RZ, R16 ;  /* 0x000000ffff027224 */ /* 0x000fe400078e0010 */
[----:B------:R-:W-:Y:S01]  /*7180*/  IMAD.MOV.U32 R3, RZ, RZ, R17 ;  /* 0x000000ffff037224 */ /* 0x000fe200078e0011 */
[----:B------:R-:W-:Y:S09]  /*7190*/  @!P1 BRA `(.L_x_128) ;  /* 0x0000000000389947 */ /* 0x000ff20003800000 */
[----:B------:R-:W2:Y:S01]  /*71a0*/  LDG.E.64.CONSTANT R8, desc[UR8][R8.64+0x2008] ;  /* 0x0020080808087981 */ /* 0x000ea2000c1e9b00 */
[----:B------:R-:W-:Y:S01]  /*71b0*/  ISETP.GE.AND P4, PT, R20, R16, PT ;  /* 0x000000101400720c */ /* 0x000fe20003f86270 */
[----:B------:R-:W-:Y:S02]  /*71c0*/  IMAD.MOV.U32 R2, RZ, RZ, R20 ;  /* 0x000000ffff027224 */ /* 0x000fe400078e0014 */
[----:B------:R-:W-:-:S10]  /*71d0*/  IMAD.MOV.U32 R3, RZ, RZ, R21 ;  /* 0x000000ffff037224 */ /* 0x000fd400078e0015 */
[CC--:B--2---:R-:W-:Y:S01]  /*71e0*/  @P4 ISETP.GE.U32.AND P1, PT, R18.reuse, R8.reuse, PT ;  /* 0x000000081200420c */ /* 0x0c4fe20003f26070 */
        /* <DEDUP_REMOVED lines=9> */
.L_x_128:
[----:B------:R-:W-:Y:S05]  /*7280*/  BSYNC.RECONVERGENT B1 ;  /* 0x0000000000017941 */ /* 0x000fea0003800200 */
.L_x_127:
[----:B------:R-:W-:Y:S01]  /*7290*/  UISETP.GE.U32.AND UP0, UPT, UR5, 0x400, UPT ;  /* 0x000004000500788c */ /* 0x000fe2000bf06070 */
[----:B------:R-:W-:Y:S01]  /*72a0*/  @P3 SEL R6, R12, R6, P0 ;  /* 0x000000060c063207 */ /* 0x000fe20000000000 */
[----:B------:R-:W-:Y:S01]  /*72b0*/  IMAD.MOV.U32 R31, RZ, RZ, 0x200 ;  /* 0x00000200ff1f7424 */ /* 0x000fe200078e00ff */
[----:B------:R-:W-:Y:S01]  /*72c0*/  @P3 SEL R7, R13, R7, P0 ;  /* 0x000000070d073207 */ /* 0x000fe20000000000 */
[----:B------:R-:W-:Y:S01]  /*72d0*/  IMAD.MOV.U32 R30, RZ, RZ, RZ ;  /* 0x000000ffff1e7224 */ /* 0x000fe200078e00ff */
[----:B------:R-:W-:Y:S02]  /*72e0*/  @P3 SEL R4, R14, R4, P0 ;  /* 0x000000040e043207 */ /* 0x000fe40000000000 */
[----:B------:R-:W-:Y:S02]  /*72f0*/  @P3 SEL R5, R15, R5, P0 ;  /* 0x000000050f053207 */ /* 0x000fe40000000000 */
[----:B------:R-:W-:Y:S05]  /*7300*/  BRA.U !UP0, `(.L_x_129) ;  /* 0x0000001108907547 */ /* 0x000fea000b800000 */
[----:B------:R-:W-:Y:S01]  /*7310*/  USHF.R.S32.HI UR4, URZ, 0x1f, UR5 ;  /* 0x0000001fff047899 */ /* 0x000fe20008011405 */
[----:B------:R-:W-:Y:S01]  /*7320*/  IMAD.MOV.U32 R31, RZ, RZ, 0x200 ;  /* 0x00000200ff1f7424 */ /* 0x000fe200078e00ff */
[----:B------:R-:W-:Y:S01]  /*7330*/  UIADD3 UR5, UP0, UPT, UR5, -0x400, URZ ;  /* 0xfffffc0005057890 */ /* 0x000fe2000ff1e0ff */
[----:B------:R-:W-:-:S03]  /*7340*/  IMAD.MOV.U32 R30, RZ, RZ, RZ ;  /* 0x000000ffff1e7224 */ /* 0x000fc600078e00ff */
[----:B------:R-:W-:Y:S02]  /*7350*/  UIADD3.X UR6, UPT, UPT, UR4, -0x1, URZ, UP0, !UPT ;  /* 0xffffffff04067890 */ /* 0x000fe400087fe4ff */
[----:B------:R-:W-:-:S04]  /*7360*/  UISETP.GE.U32.AND UP0, UPT, UR5, 0x200, UPT ;  /* 0x000002000500788c */ /* 0x000fc8000bf06070 */
[----:B------:R-:W-:-:S09]  /*7370*/  UISETP.GE.U32.AND.EX UP0, UPT, UR6, URZ, UPT, UP0 ;  /* 0x000000ff0600728c */ /* 0x000fd2000bf06100 */
[----:B------:R-:W-:Y:S05]  /*7380*/  BRA.U !UP0, `(.L_x_130) ;  /* 0x0000000d08347547 */ /* 0x000fea000b800000 */
[----:B------:R-:W0:Y:S01]  /*7390*/  LDCU.64 UR10, c[0x0][0x380] ;  /* 0x00007000ff0a77ac */ /* 0x000e220008000a00 */
[----:B------:R-:W-:Y:S02]  /*73a0*/  IMAD.MOV.U32 R31, RZ, RZ, 0x200 ;  /* 0x00000200ff1f7424 */ /* 0x000fe400078e00ff */
[----:B------:R-:W-:Y:S01]  /*73b0*/  IMAD.MOV.U32 R30, RZ, RZ, RZ ;  /* 0x000000ffff1e7224 */ /* 0x000fe200078e00ff */
[----:B------:R-:W-:-:S04]  /*73c0*/  USHF.R.U64 UR4, UR5, 0x9, UR6 ;  /* 0x0000000905047899 */ /* 0x000fc80008001206 */
[----:B------:R-:W-:-:S04]  /*73d0*/  UIADD3 UR4, UP0, UPT, UR4, 0x1, URZ ;  /* 0x0000000104047890 */ /* 0x000fc8000ff1e0ff */
[----:B------:R-:W-:Y:S02]  /*73e0*/  ULEA.HI.X UR5, UR6, URZ, URZ, 0x17, UP0 ;  /* 0x000000ff06057291 */ /* 0x000fe400080fbcff */
[----:B------:R-:W-:Y:S02]  /*73f0*/  ULOP3.LUT UR4, UR4, 0xfffffffe, URZ, 0xc0, !UPT ;  /* 0xfffffffe04047892 */ /* 0x000fe4000f8ec0ff */
[----:B------:R-:W-:Y:S01]  /*7400*/  ULOP3.LUT UR5, UR5, 0xffffff, URZ, 0xc0, !UPT ;  /* 0x00ffffff05057892 */ /* 0x000fe2000f8ec0ff */
[----:B0-----:R-:W-:-:S04]  /*7410*/  LEA R26, P0, R0, UR10, 0x5 ;  /* 0x0000000a001a7c11 */ /* 0x001fc8000f8028ff */
[----:B------:R-:W-:Y:S02]  /*7420*/  IADD3 R26, P1, PT, R26, 0xa018, RZ ;  /* 0x0000a0181a1a7810 */ /* 0x000fe40007f3e0ff */
[----:B------:R-:W-:-:S05]  /*7430*/  LEA.HI.X R27, R0, UR11, RZ, 0x5, P0 ;  /* 0x0000000b001b7c11 */ /* 0x000fca00080f2cff */
[----:B------:R-:W-:-:S07]  /*7440*/  IMAD.X R27, RZ, RZ, R27, P1 ;  /* 0x000000ffff1b7224 */ /* 0x000fce00008e061b */
.L_x_147:
[----:B------:R-:W2:Y:S04]  /*7450*/  LDG.E.64.CONSTANT R24, desc[UR8][R26.64+-0x6018] ;  /* 0xff9fe8081a187981 */ /* 0x000ea8000c1e9b00 */
[----:B------:R-:W3:Y:S04]  /*7460*/  LDG.E.64.CONSTANT R22, desc[UR8][R26.64+-0x6008] ;  /* 0xff9ff8081a167981 */ /* 0x000ee8000c1e9b00 */
[----:B------:R0:W5:Y:S04]  /*7470*/  LDG.E.64.CONSTANT R20, desc[UR8][R26.64+-0x6000] ;  /* 0xffa000081a147981 */ /* 0x000168000c1e9b00 */
[----:B------:R0:W5:Y:S04]  /*7480*/  LDG.E.64.CONSTANT R18, desc[UR8][R26.64+-0x4018] ;  /* 0xffbfe8081a127981 */ /* 0x000168000c1e9b00 */
[----:B------:R0:W5:Y:S04]  /*7490*/  LDG.E.64.CONSTANT R16, desc[UR8][R26.64+-0x4008] ;  /* 0xffbff8081a107981 */ /* 0x000168000c1e9b00 */
[----:B------:R0:W5:Y:S04]  /*74a0*/  LDG.E.64.CONSTANT R14, desc[UR8][R26.64+-0x4000] ;  /* 0xffc000081a0e7981 */ /* 0x000168000c1e9b00 */
[----:B------:R0:W5:Y:S04]  /*74b0*/  LDG.E.64.CONSTANT R12, desc[UR8][R26.64+-0x2018] ;  /* 0xffdfe8081a0c7981 */ /* 0x000168000c1e9b00 */
[----:B------:R0:W5:Y:S01]  /*74c0*/  LDG.E.64.CONSTANT R8, desc[UR8][R26.64+-0x2008] ;  /* 0xffdff8081a087981 */ /* 0x000162000c1e9b00 */
[----:B------:R-:W-:Y:S01]  /*74d0*/  UIADD3 UR4, UP0, UPT, UR4, -0x2, URZ ;  /* 0xfffffffe04047890 */ /* 0x000fe2000ff1e0ff */
[----:B------:R-:W-:Y:S01]  /*74e0*/  BSSY.RECONVERGENT B1, `(.L_x_131) ;  /* 0x0000019000017945 */ /* 0x000fe20003800200 */
[----:B------:R-:W-:-:S02]  /*74f0*/  IMAD.MOV.U32 R37, RZ, RZ, R2 ;  /* 0x000000ffff257224 */ /* 0x000fc400078e0002 */
[----:B------:R-:W-:Y:S01]  /*7500*/  UIADD3.X UR5, UPT, UPT, UR5, -0x1, URZ, UP0, !UPT ;  /* 0xffffffff05057890 */ /* 0x000fe200087fe4ff */
[----:B------:R-:W-:Y:S01]  /*7510*/  IMAD.MOV.U32 R35, RZ, RZ, R3 ;  /* 0x000000ffff237224 */ /* 0x000fe200078e0003 */
[----:B------:R-:W-:Y:S01]  /*7520*/  UISETP.NE.U32.AND UP0, UPT, UR4, URZ, UPT ;  /* 0x000000ff0400728c */ /* 0x000fe2000bf05070 */
[----:B------:R-:W-:Y:S02]  /*7530*/  IMAD.MOV.U32 R33, RZ, RZ, R11 ;  /* 0x000000ffff217224 */ /* 0x000fe400078e000b */
[----:B------:R-:W-:Y:S01]  /*7540*/  IMAD.MOV.U32 R32, RZ, RZ, R10 ;  /* 0x000000ffff207224 */ /* 0x000fe200078e000a */
[----:B------:R-:W-:Y:S01]  /*7550*/  UISETP.NE.AND.EX UP0, UPT, UR5, URZ, UPT, UP0 ;  /* 0x000000ff0500728c */ /* 0x000fe2000bf05300 */
[----:B--2---:R-:W-:Y:S02]  /*7560*/  ISETP.GE.AND P0, PT, R2, R24, PT ;  /* 0x000000180200720c */ /* 0x004fe40003f06270 */
[----:B---3--:R-:W-:-:S11]  /*7570*/  ISETP.GE.AND P3, PT, R6, R22, PT ;  /* 0x000000160600720c */ /* 0x008fd60003f66270 */
[----:B0-----:R-:W-:Y:S05]  /*7580*/  @!P0 BRA `(.L_x_132) ;  /* 0x0000000000388947 */ /* 0x001fea0003800000 */
        /* <DEDUP_REMOVED lines=8> */
[----:B------:R-:W-:-:S04]  /*7610*/  @P2 ISETP.GE.AND.EX P0, PT, R10, R29, PT, P0 ;  /* 0x0000001d0a00220c */ /* 0x000fc80003f06300 */
[----:B------:R-:W-:Y:S02]  /*7620*/  @P2 SEL R37, R2, R24, !P0 ;  /* 0x0000001802252207 */ /* 0x000fe40004000000 */
[----:B------:R-:W-:Y:S02]  /*7630*/  @P2 SEL R35, R3, R25, !P0 ;  /* 0x0000001903232207 */ /* 0x000fe40004000000 */
[----:B------:R-:W-:-:S04]  /*7640*/  @P2 ISETP.LT.AND.EX P0, PT, R10, R29, PT, P1 ;  /* 0x0000001d0a00220c */ /* 0x000fc80003f01310 */
[----:B------:R-:W-:Y:S02]  /*7650*/  @P2 SEL R33, R11, R28, P0 ;  /* 0x0000001c0b212207 */ /* 0x000fe40000000000 */
[----:B------:R-:W-:-:S07]  /*7660*/  @P2 SEL R32, R10, R29, P0 ;  /* 0x0000001d0a202207 */ /* 0x000fce0000000000 */
.L_x_132:
[----:B------:R-:W-:Y:S05]  /*7670*/  BSYNC.RECONVERGENT B1 ;  /* 0x0000000000017941 */ /* 0x000fea0003800200 */
.L_x_131:
[----:B------:R-:W-:Y:S01]  /*7680*/  BSSY.RECONVERGENT B1, `(.L_x_133) ;  /* 0x0000013000017945 */ /* 0x000fe20003800200 */
[----:B------:R-:W-:Y:S02]  /*7690*/  IMAD.MOV.U32 R24, RZ, RZ, R22 ;  /* 0x000000ffff187224 */ /* 0x000fe400078e0016 */
[----:B------:R-:W-:Y:S02]  /*76a0*/  IMAD.MOV.U32 R10, RZ, RZ, R23 ;  /* 0x000000ffff0a7224 */ /* 0x000fe400078e0017 */
[----:B-----5:R-:W-:Y:S02]  /*76b0*/  IMAD.MOV.U32 R29, RZ, RZ, R20 ;  /* 0x000000ffff1d7224 */ /* 0x020fe400078e0014 */
        /* <DEDUP_REMOVED lines=15> */
.L_x_134:
[----:B------:R-:W-:Y:S05]  /*77b0*/  BSYNC.RECONVERGENT B1 ;  /* 0x0000000000017941 */ /* 0x000fea0003800200 */
.L_x_133:
[----:B------:R0:W5:Y:S01]  /*77c0*/  LDG.E.64.CONSTANT R2, desc[UR8][R26.64+-0x4010] ;  /* 0xffbff0081a027981 */ /* 0x000162000c1e9b00 */
[----:B------:R-:W-:Y:S01]  /*77d0*/  ISETP.GE.AND P0, PT, R37, R18, PT ;  /* 0x000000122500720c */ /* 0x000fe20003f06270 */
[----:B------:R-:W-:Y:S01]  /*77e0*/  BSSY.RECONVERGENT B1, `(.L_x_135) ;  /* 0x0000013000017945 */ /* 0x000fe20003800200 */
[----:B------:R-:W-:Y:S01]  /*77f0*/  MOV R11, R37 ;  /* 0x00000025000b7202 */ /* 0x000fe20000000f00 */
[----:B------:R-:W-:Y:S02]  /*7800*/  IMAD.MOV.U32 R7, RZ, RZ, R35 ;  /* 0x000000ffff077224 */ /* 0x000fe400078e0023 */
[----:B------:R-:W-:Y:S02]  /*7810*/  IMAD.MOV.U32 R5, RZ, RZ, R33 ;  /* 0x000000ffff057224 */ /* 0x000fe400078e0021 */
[----:B------:R-:W-:-:S06]  /*7820*/  IMAD.MOV.U32 R4, RZ, RZ, R32 ;  /* 0x000000ffff047224 */ /* 0x000fcc00078e0020 */
[----:B0-----:R-:W-:Y:S05]  /*7830*/  @!P0 BRA `(.L_x_136) ;  /* 0x0000000000348947 */ /* 0x001fea0003800000 */
[----:B------:R-:W-:Y:S01]  /*7840*/  ISETP.GE.AND P2, PT, R18, R37, PT ;  /* 0x000000251200720c */ /* 0x000fe20003f46270 */
[----:B------:R-:W-:Y:S02]  /*7850*/  IMAD.MOV.U32 R11, RZ, RZ, R18 ;  /* 0x000000ffff0b7224 */ /* 0x000fe400078e0012 */
[----:B------:R-:W-:Y:S02]  /*7860*/  IMAD.MOV.U32 R7, RZ, RZ, R19 ;  /* 0x000000ffff077224 */ /* 0x000fe400078e0013 */
[----:B-----5:R-:W-:Y:S02]  /*7870*/  IMAD.MOV.U32 R5, RZ, RZ, R2 ;  /* 0x000000ffff057224 */ /* 0x020fe400078e0002 */
        /* <DEDUP_REMOVED lines=9> */
.L_x_136:
[----:B------:R-:W-:Y:S05]  /*7910*/  BSYNC.RECONVERGENT B1 ;  /* 0x0000000000017941 */ /* 0x000fea0003800200 */
.L_x_135:
        /* <DEDUP_REMOVED lines=20> */
.L_x_138:
[----:B------:R-:W-:Y:S05]  /*7a60*/  BSYNC.RECONVERGENT B1 ;  /* 0x0000000000017941 */ /* 0x000fea0003800200 */
.L_x_137:
[----:B-----5:R0:W5:Y:S04]  /*7a70*/  LDG.E.64.CONSTANT R2, desc[UR8][R26.64+-0x2000] ;  /* 0xffe000081a027981 */ /* 0x020168000c1e9b00 */
        /* <DEDUP_REMOVED lines=25> */
.L_x_140:
[----:B------:R-:W-:Y:S05]  /*7c10*/  BSYNC.RECONVERGENT B1 ;  /* 0x0000000000017941 */ /* 0x000fea0003800200 */
.L_x_139:
[----:B------:R-:W-:Y:S01]  /*7c20*/  ISETP.GE.AND P0, PT, R6, R8, PT ;  /* 0x000000080600720c */ /* 0x000fe20003f06270 */
[----:B------:R-:W-:Y:S01]  /*7c30*/  BSSY.RECONVERGENT B1, `(.L_x_141) ;  /* 0x0000013000017945 */ /* 0x000fe20003800200 */
[----:B------:R-:W-:Y:S02]  /*7c40*/  IMAD.MOV.U32 R13, RZ, RZ, R8 ;  /* 0x000000ffff0d7224 */ /* 0x000fe400078e0008 */
[----:B------:R-:W-:Y:S02]  /*7c50*/  IMAD.MOV.U32 R23, RZ, RZ, R9 ;  /* 0x000000ffff177224 */ /* 0x000fe400078e0009 */
[----:B-----5:R-:W-:Y:S02]  /*7c60*/  IMAD.MOV.U32 R12, RZ, RZ, R2 ;  /* 0x000000ffff0c7224 */ /* 0x020fe400078e0002 */
        /* <DEDUP_REMOVED lines=15> */
.L_x_142:
[----:B------:R-:W-:Y:S05]  /*7d60*/  BSYNC.RECONVERGENT B1 ;  /* 0x0000000000017941 */ /* 0x000fea0003800200 */
.L_x_141:
        /* <DEDUP_REMOVED lines=20> */
.L_x_144:
[----:B------:R-:W-:Y:S05]  /*7eb0*/  BSYNC.RECONVERGENT B1 ;  /* 0x0000000000017941 */ /* 0x000fea0003800200 */
.L_x_143:
[-C--:B------:R-:W-:Y:S01]  /*7ec0*/  ISETP.GE.AND P0, PT, R13, R14.reuse, PT ;  /* 0x0000000e0d00720c */ /* 0x080fe20003f06270 */
[----:B------:R-:W-:Y:S01]  /*7ed0*/  BSSY.RECONVERGENT B1, `(.L_x_145) ;  /* 0x0000013000017945 */ /* 0x000fe20003800200 */
[----:B------:R-:W-:Y:S01]  /*7ee0*/  MOV R6, R14 ;  /* 0x0000000e00067202 */ /* 0x000fe20000000f00 */
        /* <DEDUP_REMOVED lines=17> */
.L_x_146:
[----:B------:R-:W-:Y:S05]  /*8000*/  BSYNC.RECONVERGENT B1 ;  /* 0x0000000000017941 */ /* 0x000fea0003800200 */
.L_x_145:
[----:B------:R-:W-:Y:S02]  /*8010*/  IADD3 R31, P0, PT, R31, 0x400, RZ ;  /* 0x000004001f1f7810 */ /* 0x000fe40007f1e0ff */
[----:B------:R-:W-:-:S03]  /*8020*/  IADD3 R26, P1, PT, R26, 0x8000, RZ ;  /* 0x000080001a1a7810 */ /* 0x000fc60007f3e0ff */
[----:B------:R-:W-:Y:S02]  /*8030*/  IMAD.X R30, RZ, RZ, R30, P0 ;  /* 0x000000ffff1e7224 */ /* 0x000fe400000e061e */
[----:B------:R-:W-:Y:S01]  /*8040*/  IMAD.X R27, RZ, RZ, R27, P1 ;  /* 0x000000ffff1b7224 */ /* 0x000fe200008e061b */
[----:B------:R-:W-:Y:S07]  /*8050*/  BRA.U UP0, `(.L_x_147) ;  /* 0xfffffff100fc7547 */ /* 0x000fee000b83ffff */
.L_x_130:
[----:B------:R-:W0:Y:S02]  /*8060*/  LDCU UR5, c[0x0][0x390] ;  /* 0x00007200ff0577ac */ /* 0x000e240008000800 */
[----:B0-----:R-:W-:-:S09]  /*8070*/  ULOP3.LUT UP0, URZ, UR5, 0x200, URZ, 0xc0, !UPT ;  /* 0x0000020005ff7892 */ /* 0x001fd2000f80c0ff */
[----:B------:R-:W-:Y:S05]  /*8080*/  BRA.U UP0, `(.L_x_129) ;  /* 0x0000000500307547 */ /* 0x000fea000b800000 */
[----:B------:R-:W0:Y:S02]  /*8090*/  LDC.64 R8, c[0x0][0x380] ;  /* 0x0000e000ff087b82 */ /* 0x000e240000000a00 */
[----:B0-----:R-:W-:-:S03]  /*80a0*/  IMAD.WIDE.U32 R8, R0, 0x20, R8 ;  /* 0x0000002000087825 */ /* 0x001fc600078e0008 */
[----:B------:R-:W-:-:S04]  /*80b0*/  LEA R24, P0, R31, R8, 0x5 ;  /* 0x000000081f187211 */ /* 0x000fc800078028ff */
[----:B------:R-:W-:-:S05]  /*80c0*/  LEA.HI.X R25, R31, R9, R30, 0x5, P0 ;  /* 0x000000091f197211 */ /* 0x000fca00000f2c1e */
[----:B------:R-:W2:Y:S04]  /*80d0*/  LDG.E.64.CONSTANT R22, desc[UR8][R24.64+0x10] ;  /* 0x0000100818167981 */ /* 0x000ea8000c1e9b00 */
[----:B------:R-:W3:Y:S04]  /*80e0*/  LDG.E.64.CONSTANT R20, desc[UR8][R24.64+0x18] ;  /* 0x0000180818147981 */ /* 0x000ee8000c1e9b00 */
[----:B------:R-:W4:Y:S04]  /*80f0*/  LDG.E.64.CONSTANT R18, desc[UR8][R24.64+0x2010] ;  /* 0x0020100818127981 */ /* 0x000f28000c1e9b00 */
[----:B------:R-:W4:Y:S04]  /*8100*/  LDG.E.64.CONSTANT R14, desc[UR8][R24.64] ;  /* 0x00000008180e7981 */ /* 0x000f28000c1e9b00 */
[----:B------:R-:W4:Y:S04]  /*8110*/  LDG.E.64.CONSTANT R16, desc[UR8][R24.64+0x2018] ;  /* 0x0020180818107981 */ /* 0x000f28000c1e9b00 */
[----:B------:R0:W5:Y:S04]  /*8120*/  LDG.E.64.CONSTANT R12, desc[UR8][R24.64+0x2000] ;  /* 0x00200008180c7981 */ /* 0x000168000c1e9b00 */
[----:B------:R0:W5:Y:S01]  /*8130*/  LDG.E.64.CONSTANT R8, desc[UR8][R24.64+0x2008] ;  /* 0x0020080818087981 */ /* 0x000162000c1e9b00 */
[----:B------:R-:W-:Y:S01]  /*8140*/  BSSY.RECONVERGENT B1, `(.L_x_148) ;  /* 0x000001f000017945 */ /* 0x000fe20003800200 */
[----:B------:R-:W-:-:S02]  /*8150*/  IMAD.MOV.U32 R27, RZ, RZ, R3 ;  /* 0x000000ffff1b7224 */ /* 0x000fc400078e0003 */
[----:B------:R-:W-:Y:S02]  /*8160*/  IMAD.MOV.U32 R29, RZ, RZ, R11 ;  /* 0x000000ffff1d7224 */ /* 0x000fe400078e000b */
[----:B------:R-:W-:Y:S01]  /*8170*/  IMAD.MOV.U32 R33, RZ, RZ, R10 ;  /* 0x000000ffff217224 */ /* 0x000fe200078e000a */
[----:B--2---:R-:W-:-:S13]  /*8180*/  ISETP.GE.AND P4, PT, R6, R22, PT ;  /* 0x000000160600720c */ /* 0x004fda0003f86270 */
[----:B---3--:R-:W-:-:S04]  /*8190*/  @P4 ISETP.GE.U32.AND P0, PT, R4, R20, PT ;  /* 0x000000140400420c */ /* 0x008fc80003f06070 */
[----:B------:R-:W-:-:S04]  /*81a0*/  @P4 ISETP.GE.AND.EX P0, PT, R5, R21, PT, P0 ;  /* 0x000000150500420c */ /* 0x000fc80003f06300 */
[----:B------:R-:W-:-:S04]  /*81b0*/  @P4 ISETP.LT.OR P0, PT, R22, R6, !P0 ;  /* 0x000000061600420c */ /* 0x000fc80004701670 */
[----:B------:R-:W-:Y:S02]  /*81c0*/  @P4 SEL R22, R6, R22, P0 ;  /* 0x0000001606164207 */ /* 0x000fe40000000000 */
[----:B----4-:R-:W-:Y:S02]  /*81d0*/  ISETP.GE.AND P2, PT, R2, R14, PT ;  /* 0x0000000e0200720c */ /* 0x010fe40003f46270 */
[----:B------:R-:W-:Y:S02]  /*81e0*/  ISETP.GE.AND P5, PT, R22, R18, PT ;  /* 0x000000121600720c */ /* 0x000fe40003fa6270 */
[----:B------:R-:W-:Y:S02]  /*81f0*/  @P4 SEL R20, R4, R20, P0 ;  /* 0x0000001404144207 */ /* 0x000fe40000000000 */
[----:B------:R-:W-:Y:S01]  /*8200*/  @P4 SEL R21, R5, R21, P0 ;  /* 0x0000001505154207 */ /* 0x000fe20000000000 */
[----:B------:R-:W-:-:S08]  /*8210*/  IMAD.MOV.U32 R5, RZ, RZ, R2 ;  /* 0x000000ffff057224 */ /* 0x000fd000078e0002 */
[----:B------:R-:W-:-:S04]  /*8220*/  @P5 ISETP.GE.U32.AND P1, PT, R20, R16, PT ;  /* 0x000000101400520c */ /* 0x000fc80003f26070 */
[----:B------:R-:W-:Y:S01]  /*8230*/  @P5 ISETP.GE.AND.EX P1, PT, R21, R17, PT, P1 ;  /* 0x000000111500520c */ /* 0x000fe20003f26310 */
[----:B0-----:R-:W-:-:S12]  /*8240*/  @!P2 BRA `(.L_x_149) ;  /* 0x000000000038a947 */ /* 0x001fd80003800000 */
        /* <DEDUP_REMOVED lines=14> */
.L_x_149:
[----:B------:R-:W-:Y:S05]  /*8330*/  BSYNC.RECONVERGENT B1 ;  /* 0x0000000000017941 */ /* 0x000fea0003800200 */
.L_x_148:
[----:B-----5:R-:W-:Y:S01]  /*8340*/  ISETP.GE.AND P2, PT, R5, R12, PT ;  /* 0x0000000c0500720c */ /* 0x020fe20003f46270 */
[----:B------:R-:W-:Y:S01]  /*8350*/  BSSY.RECONVERGENT B1, `(.L_x_150) ;  /* 0x0000015000017945 */ /* 0x000fe20003800200 */
[----:B------:R-:W-:Y:S01]  /*8360*/  @P5 ISETP.LT.OR P1, PT, R18, R22, !P1 ;  /* 0x000000161200520c */ /* 0x000fe20004f21670 */
[----:B------:R-:W-:Y:S01]  /*8370*/  IMAD.MOV.U32 R11, RZ, RZ, R29 ;  /* 0x000000ffff0b7224 */ /* 0x000fe200078e001d */
[----:B------:R-:W-:Y:S01]  /*8380*/  @P4 SEL R23, R7, R23, P0 ;  /* 0x0000001707174207 */ /* 0x000fe20000000000 */
[----:B------:R-:W-:Y:S02]  /*8390*/  IMAD.MOV.U32 R10, RZ, RZ, R33 ;  /* 0x000000ffff0a7224 */ /* 0x000fe400078e0021 */
[----:B------:R-:W-:Y:S02]  /*83a0*/  IMAD.MOV.U32 R2, RZ, RZ, R5 ;  /* 0x000000ffff027224 */ /* 0x000fe400078e0005 */
[----:B------:R-:W-:-:S04]  /*83b0*/  IMAD.MOV.U32 R3, RZ, RZ, R27 ;  /* 0x000000ffff037224 */ /* 0x000fc800078e001b */
        /* <DEDUP_REMOVED lines=14> */
.L_x_151:
[----:B------:R-:W-:Y:S05]  /*84a0*/  BSYNC.RECONVERGENT B1 ;  /* 0x0000000000017941 */ /* 0x000fea0003800200 */
.L_x_150:
[----:B------:R-:W-:Y:S02]  /*84b0*/  @P5 SEL R18, R22, R18, P1 ;  /* 0x0000001216125207 */ /* 0x000fe40000800000 */
[----:B------:R-:W-:Y:S02]  /*84c0*/  IADD3 R31, P0, PT, R31, 0x200, RZ ;  /* 0x000002001f1f7810 */ /* 0x000fe40007f1e0ff */
[----:B------:R-:W-:Y:S01]  /*84d0*/  @P5 SEL R16, R20, R16, P1 ;  /* 0x0000001014105207 */ /* 0x000fe20000800000 */
[----:B------:R-:W-:Y:S01]  /*84e0*/  IMAD.MOV.U32 R6, RZ, RZ, R18 ;  /* 0x000000ffff067224 */ /* 0x000fe200078e0012 */
[----:B------:R-:W-:Y:S01]  /*84f0*/  @P5 SEL R17, R21, R17, P1 ;  /* 0x0000001115115207 */ /* 0x000fe20000800000 */
[----:B------:R-:W-:Y:S01]  /*8500*/  IMAD.X R30, RZ, RZ, R30, P0 ;  /* 0x000000ffff1e7224 */ /* 0x000fe200000e061e */
[----:B------:R-:W-:Y:S01]  /*8510*/  @P5 SEL R19, R23, R19, P1 ;  /* 0x0000001317135207 */ /* 0x000fe20000800000 */
[----:B------:R-:W-:Y:S02]  /*8520*/  IMAD.MOV.U32 R4, RZ, RZ, R16 ;  /* 0x000000ffff047224 */ /* 0x000fe400078e0010 */
[----:B------:R-:W-:-:S02]  /*8530*/  IMAD.MOV.U32 R5, RZ, RZ, R17 ;  /* 0x000000ffff057224 */ /* 0x000fc400078e0011 */
[----:B------:R-:W-:-:S07]  /*8540*/  IMAD.MOV.U32 R7, RZ, RZ, R19 ;  /* 0x000000ffff077224 */ /* 0x000fce00078e0013 */
.L_x_129:
[----:B------:R-:W-:Y:S01]  /*8550*/  USHF.R.S32.HI UR4, URZ, 0x1f, UR5 ;  /* 0x0000001fff047899 */ /* 0x000fe20008011405 */
[----:B------:R-:W0:Y:S01]  /*8560*/  S2R R22, SR_TID.X ;  /* 0x0000000000167919 */ /* 0x000e220000002100 */
[----:B------:R-:W-:-:S04]  /*8570*/  ISETP.GE.U32.AND P0, PT, R31, UR5, PT ;  /* 0x000000051f007c0c */ /* 0x000fc8000bf06070 */
[----:B------:R-:W-:-:S13]  /*8580*/  ISETP.GE.AND.EX P0, PT, R30, UR4, PT, P0 ;  /* 0x000000041e007c0c */ /* 0x000fda000bf06300 */
[----:B------:R-:W-:Y:S05]  /*8590*/  @P0 BRA `(.L_x_152) ;  /* 0x0000001000500947 */ /* 0x000fea0003800000 */
[----:B------:R-:W-:Y:S01]  /*85a0*/  IADD3 R23, PT, PT, -R31, UR5, RZ ;  /* 0x000000051f177c10 */ /* 0x000fe2000fffe1ff */
[----:B------:R-:W-:Y:S03]  /*85b0*/  BSSY.RECONVERGENT B2, `(.L_x_152) ;  /* 0x0000112000027945 */ /* 0x000fe60003800200 */
[----:B0-----:R-:W-:-:S13]  /*85c0*/  ISETP.GE.AND P0, PT, R22, R23, PT ;  /* 0x000000171600720c */ /* 0x001fda0003f06270 */
[----:B------:R-:W-:Y:S05]  /*85d0*/  @P0 BRA `(.L_x_153) ;  /* 0x00000010003c0947 */ /* 0x000fea0003800000 */
[----:B------:R-:W-:Y:S01]  /*85e0*/  LOP3.LUT R20, RZ, R22, RZ, 0x33, !PT ;  /* 0x00000016ff147212 */ /* 0x000fe200078e33ff */
[----:B------:R-:W-:Y:S03]  /*85f0*/  BSSY.RECONVERGENT B1, `(.L_x_154) ;  /* 0x0000047000017945 */ /* 0x000fe60003800200 */
[----:B------:R-:W-:-:S04]  /*8600*/  IADD3 R20, PT, PT, -R31, UR5, R20 ;  /* 0x000000051f147c10 */ /* 0x000fc8000fffe114 */
[----:B------:R-:W-:-:S04]  /*8610*/  LOP3.LUT R0, R20, 0x300, RZ, 0xc0, !PT ;  /* 0x0000030014007812 */ /* 0x000fc800078ec0ff */
[----:B------:R-:W-:Y:S01]  /*8620*/  ISETP.NE.AND P0, PT, R0, 0x300, PT ;  /* 0x000003000000780c */ /* 0x000fe20003f05270 */
[----:B------:R-:W-:-:S12]  /*8630*/  IMAD.MOV.U32 R0, RZ, RZ, R22 ;  /* 0x000000ffff007224 */ /* 0x000fd800078e0016 */
[----:B------:R-:W-:Y:S05]  /*8640*/  @!P0 BRA `(.L_x_155) ;  /* 0x0000000400048947 */ /* 0x000fea0003800000 */
[----:B------:R-:W0:Y:S01]  /*8650*/  LDCU.64 UR6, c[0x0][0x380] ;  /* 0x00007000ff0677ac */ /* 0x000e220008000a00 */
[----:B------:R-:W-:Y:S02]  /*8660*/  IADD3 R15, P0, PT, R22, R31, RZ ;  /* 0x0000001f160f7210 */ /* 0x000fe40007f1e0ff */
[----:B------:R-:W-:-:S03]  /*8670*/  LEA.HI R0, R20, 0x1, RZ, 0x18 ;  /* 0x0000000114007811 */ /* 0x000fc600078fc0ff */
[----:B------:R-:W-:Y:S01]  /*8680*/  IMAD.X R12, RZ, RZ, R30, P0 ;  /* 0x000000ffff0c7224 */ /* 0x000fe200000e061e */
[----:B------:R-:W-:Y:S01]  /*8690*/  LOP3.LUT R8, R0, 0x3, RZ, 0xc0, !PT ;  /* 0x0000000300087812 */ /* 0x000fe200078ec0ff */
[----:B------:R-:W-:-:S04]  /*86a0*/  IMAD.MOV.U32 R0, RZ, RZ, R22 ;  /* 0x000000ffff007224 */ /* 0x000fc800078e0016 */
[----:B------:R-:W-:Y:S01]  /*86b0*/  IMAD.MOV R21, RZ, RZ, -R8 ;  /* 0x000000ffff157224 */ /* 0x000fe200078e0a08 */
[----:B0-----:R-:W-:-:S04]  /*86c0*/  LEA R14, P1, R15, UR6, 0x5 ;  /* 0x000000060f0e7c11 */ /* 0x001fc8000f8228ff */
[----:B------:R-:W-:-:S09]  /*86d0*/  LEA.HI.X R15, R15, UR7, R12, 0x5, P1 ;  /* 0x000000070f0f7c11 */ /* 0x000fd200088f2c0c */
.L_x_160:
[----:B------:R-:W2:Y:S04]  /*86e0*/  LDG.E.64.CONSTANT R8, desc[UR8][R14.64] ;  /* 0x000000080e087981 */ /* 0x000ea8000c1e9b00 */
[----:B------:R0:W5:Y:S04]  /*86f0*/  LDG.E.64.CONSTANT R16, desc[UR8][R14.64+0x10] ;  /* 0x000010080e107981 */ /* 0x000168000c1e9b00 */
[----:B------:R0:W5:Y:S01]  /*8700*/  LDG.E.64.CONSTANT R18, desc[UR8][R14.64+0x18] ;  /* 0x000018080e127981 */ /* 0x000162000c1e9b00 */
[----:B------:R-:W-:Y:S01]  /*8710*/  BSSY.RECONVERGENT B3, `(.L_x_156) ;  /* 0x0000016000037945 */ /* 0x000fe20003800200 */
[----:B------:R-:W-:Y:S01]  /*8720*/  VIADD R21, R21, 0x1 ;  /* 0x0000000115157836 */ /* 0x000fe20000000000 */
[----:B--2---:R-:W-:-:S13]  /*8730*/  ISETP.GE.AND P0, PT, R2, R8, PT ;  /* 0x000000080200720c */ /* 0x004fda0003f06270 */
        /* <DEDUP_REMOVED lines=9> */
[CC--:B--2---:R-:W-:Y:S01]  /*87d0*/  @P2 ISETP.LT.U32.AND P1, PT, R29.reuse, R12.reuse, PT ;  /* 0x0000000c1d00220c */ /* 0x0c4fe20003f21070 */
[----:B------:R-:W-:Y:S01]  /*87e0*/  IMAD.MOV.U32 R10, RZ, RZ, R13 ;  /* 0x000000ffff0a7224 */ /* 0x000fe200078e000d */
[-C--:B------:R-:W-:Y:S02]  /*87f0*/  @P2 ISETP.GE.U32.AND P0, PT, R29, R12.reuse, PT ;  /* 0x0000000c1d00220c */ /* 0x080fe40003f06070 */
[CC--:B------:R-:W-:Y:S02]  /*8800*/  @P2 ISETP.LT.AND.EX P1, PT, R33.reuse, R13.reuse, PT, P1 ;  /* 0x0000000d2100220c */ /* 0x0c0fe40003f21310 */
[----:B------:R-:W-:Y:S02]  /*8810*/  @P2 ISETP.GE.AND.EX P0, PT, R33, R13, PT, P0 ;  /* 0x0000000d2100220c */ /* 0x000fe40003f06300 */
[----:B------:R-:W-:-:S02]  /*8820*/  MOV R11, R12 ;  /* 0x0000000c000b7202 */ /* 0x000fc40000000f00 */
[----:B------:R-:W-:Y:S02]  /*8830*/  @P2 SEL R11, R29, R12, P1 ;  /* 0x0000000c1d0b2207 */ /* 0x000fe40000800000 */
[----:B------:R-:W-:Y:S02]  /*8840*/  @P2 SEL R10, R33, R13, P1 ;  /* 0x0000000d210a2207 */ /* 0x000fe40000800000 */
[----:B------:R-:W-:Y:S02]  /*8850*/  @P2 SEL R2, R27, R8, !P0 ;  /* 0x000000081b022207 */ /* 0x000fe40004000000 */
[----:B------:R-:W-:-:S07]  /*8860*/  @P2 SEL R3, R25, R9, !P0 ;  /* 0x0000000919032207 */ /* 0x000fce0004000000 */
.L_x_157:
[----:B------:R-:W-:Y:S05]  /*8870*/  BSYNC.RECONVERGENT B3 ;  /* 0x0000000000037941 */ /* 0x000fea0003800200 */
.L_x_156:
[----:B-----5:R-:W-:Y:S01]  /*8880*/  ISETP.GE.AND P0, PT, R6, R16, PT ;  /* 0x000000100600720c */ /* 0x020fe20003f06270 */
[----:B------:R-:W-:Y:S01]  /*8890*/  BSSY.RECONVERGENT B3, `(.L_x_158) ;  /* 0x0000018000037945 */ /* 0x000fe20003800200 */
[----:B------:R-:W-:Y:S01]  /*88a0*/  IMAD.MOV.U32 R25, RZ, RZ, R4 ;  /* 0x000000ffff197224 */ /* 0x000fe200078e0004 */
[----:B------:R-:W-:Y:S01]  /*88b0*/  ISETP.NE.AND P2, PT, R21, RZ, PT ;  /* 0x000000ff1500720c */ /* 0x000fe20003f45270 */
[----:B------:R-:W-:Y:S02]  /*88c0*/  IMAD.MOV.U32 R27, RZ, RZ, R5 ;  /* 0x000000ffff1b7224 */ /* 0x000fe400078e0005 */
[----:B------:R-:W-:Y:S02]  /*88d0*/  IMAD.MOV.U32 R13, RZ, RZ, R7 ;  /* 0x000000ffff0d7224 */ /* 0x000fe400078e0007 */
[----:B------:R-:W-:Y:S02]  /*88e0*/  IMAD.MOV.U32 R9, RZ, RZ, R6 ;  /* 0x000000ffff097224 */ /* 0x000fe400078e0006 */
[----:B------:R-:W-:-:S02]  /*88f0*/  IMAD.MOV.U32 R7, RZ, RZ, R17 ;  /* 0x000000ffff077224 */ /* 0x000fc400078e0011 */
        /* <DEDUP_REMOVED lines=17> */
.L_x_159:
[----:B------:R-:W-:Y:S05]  /*8a10*/  BSYNC.RECONVERGENT B3 ;  /* 0x0000000000037941 */ /* 0x000fea0003800200 */
.L_x_158:
[----:B------:R-:W-:Y:S01]  /*8a20*/  IADD3 R14, P0, PT, R14, 0x2000, RZ ;  /* 0x000020000e0e7810 */ /* 0x000fe20007f1e0ff */
[----:B------:R-:W-:-:S04]  /*8a30*/  VIADD R0, R0, 0x100 ;  /* 0x0000010000007836 */ /* 0x000fc80000000000 */
[----:B------:R-:W-:Y:S01]  /*8a40*/  IMAD.X R15, RZ, RZ, R15, P0 ;  /* 0x000000ffff0f7224 */ /* 0x000fe200000e060f */
[----:B------:R-:W-:Y:S07]  /*8a50*/  @P2 BRA `(.L_x_160) ;  /* 0xfffffffc00202947 */ /* 0x000fee000383ffff */
.L_x_155:
[----:B------:R-:W-:Y:S05]  /*8a60*/  BSYNC.RECONVERGENT B1 ;  /* 0x0000000000017941 */ /* 0x000fea0003800200 */
.L_x_154:
[----:B------:R-:W-:-:S13]  /*8a70*/  ISETP.GE.U32.AND P0, PT, R20, 0x300, PT ;  /* 0x000003001400780c */ /* 0x000fda0003f06070 */
[----:B------:R-:W-:Y:S05]  /*8a80*/  @!P0 BRA `(.L_x_153) ;  /* 0x0000000c00108947 */ /* 0x000fea0003800000 */
[----:B------:R-:W0:Y:S01]  /*8a90*/  LDCU.64 UR6, c[0x0][0x380] ;  /* 0x00007000ff0677ac */ /* 0x000e220008000a00 */
[----:B------:R-:W-:-:S05]  /*8aa0*/  IADD3 R15, P0, PT, R0, R31, RZ ;  /* 0x0000001f000f7210 */ /* 0x000fca0007f1e0ff */
[----:B------:R-:W-:Y:S01]  /*8ab0*/  IMAD.X R30, RZ, RZ, R30, P0 ;  /* 0x000000ffff1e7224 */ /* 0x000fe200000e061e */
[----:B0-----:R-:W-:-:S04]  /*8ac0*/  LEA R14, P1, R15, UR6, 0x5 ;  /* 0x000000060f0e7c11 */ /* 0x001fc8000f8228ff */
[----:B------:R-:W-:Y:S02]  /*8ad0*/  IADD3 R14, P0, PT, R14, 0x6018, RZ ;  /* 0x000060180e0e7810 */ /* 0x000fe40007f1e0ff */
[----:B------:R-:W-:-:S05]  /*8ae0*/  LEA.HI.X R15, R15, UR7, R30, 0x5, P1 ;  /* 0x000000070f0f7c11 */ /* 0x000fca00088f2c1e */
[----:B------:R-:W-:-:S07]  /*8af0*/  IMAD.X R15, RZ, RZ, R15, P0 ;  /* 0x000000ffff0f7224 */ /* 0x000fce00000e060f */
.L_x_177:
[----:B------:R-:W2:Y:S04]  /*8b00*/  LDG.E.64.CONSTANT R24, desc[UR8][R14.64+-0x6018] ;  /* 0xff9fe8080e187981 */ /* 0x000ea8000c1e9b00 */
[----:B------:R-:W3:Y:S04]  /*8b10*/  LDG.E.64.CONSTANT R20, desc[UR8][R14.64+-0x6008] ;  /* 0xff9ff8080e147981 */ /* 0x000ee8000c1e9b00 */
[----:B------:R0:W5:Y:S04]  /*8b20*/  LDG.E.64.CONSTANT R18, desc[UR8][R14.64+-0x6000] ;  /* 0xffa000080e127981 */ /* 0x000168000c1e9b00 */
        /* <DEDUP_REMOVED lines=25> */
.L_x_162:
[----:B------:R-:W-:Y:S05]  /*8cc0*/  BSYNC.RECONVERGENT B1 ;  /* 0x0000000000017941 */ /* 0x000fea0003800200 */
.L_x_161:
        /* <DEDUP_REMOVED lines=19> */
.L_x_164:
[----:B------:R-:W-:Y:S05]  /*8e00*/  BSYNC.RECONVERGENT B1 ;  /* 0x0000000000017941 */ /* 0x000fea0003800200 */
.L_x_163:
        /* <DEDUP_REMOVED lines=9> */
[----:B------:R-:W-:Y:S01]  /*8ea0*/  IMAD.MOV.U32 R35, RZ, RZ, R17 ;  /* 0x000000ffff237224 */ /* 0x000fe200078e0011 */
[----:B------:R-:W-:-:S11]  /*8eb0*/  MOV R37, R16 ;  /* 0x0000001000257202 */ /* 0x000fd60000000f00 */
        /* <DEDUP_REMOVED lines=10> */
.L_x_166:
[----:B------:R-:W-:Y:S05]  /*8f60*/  BSYNC.RECONVERGENT B1 ;  /* 0x0000000000017941 */ /* 0x000fea0003800200 */
.L_x_165:
        /* <DEDUP_REMOVED lines=26> */
.L_x_168:
[----:B------:R-:W-:Y:S05]  /*9110*/  BSYNC.RECONVERGENT B1 ;  /* 0x0000000000017941 */ /* 0x000fea0003800200 */
.L_x_167:
        /* <DEDUP_REMOVED lines=21> */
.L_x_170:
[----:B------:R-:W-:Y:S05]  /*9270*/  BSYNC.RECONVERGENT B1 ;  /* 0x0000000000017941 */ /* 0x000fea0003800200 */
.L_x_169:
        /* <DEDUP_REMOVED lines=20> */
.L_x_172:
[----:B------:R-:W-:Y:S05]  /*93c0*/  BSYNC.RECONVERGENT B1 ;  /* 0x0000000000017941 */ /* 0x000fea0003800200 */
.L_x_171:
        /* <DEDUP_REMOVED lines=21> */
.L_x_174:
[----:B------:R-:W-:Y:S05]  /*9520*/  BSYNC.RECONVERGENT B1 ;  /* 0x0000000000017941 */ /* 0x000fea0003800200 */
.L_x_173:
[----:B------:R-:W-:Y:S01]  /*9530*/  ISETP.GE.AND P0, PT, R9, R16, PT ;  /* 0x000000100900720c */ /* 0x000fe20003f06270 */
[----:B------:R-:W-:Y:S01]  /*9540*/  BSSY.RECONVERGENT B1, `(.L_x_175) ;  /* 0x0000013000017945 */ /* 0x000fe20003800200 */
[----:B------:R-:W-:Y:S02]  /*9550*/  IMAD.MOV.U32 R6, RZ, RZ, R16 ;  /* 0x000000ffff067224 */ /* 0x000fe400078e0010 */
[----:B------:R-:W-:Y:S02]  /*9560*/  IMAD.MOV.U32 R7, RZ, RZ, R17 ;  /* 0x000000ffff077224 */ /* 0x000fe400078e0011 */
[----:B------:R-:W-:Y:S02]  /*9570*/  IMAD.MOV.U32 R4, RZ, RZ, R18 ;  /* 0x000000ffff047224 */ /* 0x000fe400078e0012 */
[----:B------:R-:W-:-:S05]  /*9580*/  IMAD.MOV.U32 R5, RZ, RZ, R19 ;  /* 0x000000ffff057224 */ /* 0x000fca00078e0013 */
[----:B------:R-:W-:Y:S05]  /*9590*/  @!P0 BRA `(.L_x_176) ;  /* 0x0000000000348947 */ /* 0x000fea0003800000 */
[-C--:B------:R-:W-:Y:S01]  /*95a0*/  ISETP.GE.AND P2, PT, R16, R9.reuse, PT ;  /* 0x000000091000720c */ /* 0x080fe20003f46270 */
[----:B------:R-:W-:Y:S01]  /*95b0*/  IMAD.MOV.U32 R7, RZ, RZ, R35 ;  /* 0x000000ffff077224 */ /* 0x000fe200078e0023 */
[----:B------:R-:W-:Y:S01]  /*95c0*/  MOV R6, R9 ;  /* 0x0000000900067202 */ /* 0x000fe20000000f00 */
[----:B------:R-:W-:Y:S02]  /*95d0*/  IMAD.MOV.U32 R4, RZ, RZ, R37 ;  /* 0x000000ffff047224 */ /* 0x000fe400078e0025 */
[----:B------:R-:W-:-:S08]  /*95e0*/  IMAD.MOV.U32 R5, RZ, RZ, R8 ;  /* 0x000000ffff057224 */ /* 0x000fd000078e0008 */
        /* <DEDUP_REMOVED lines=8> */
.L_x_176:
[----:B------:R-:W-:Y:S05]  /*9670*/  BSYNC.RECONVERGENT B1 ;  /* 0x0000000000017941 */ /* 0x000fea0003800200 */
.L_x_175:
[----:B------:R-:W-:Y:S01]  /*9680*/  VIADD R0, R0, 0x400 ;  /* 0x0000040000007836 */ /* 0x000fe20000000000 */
[----:B------:R-:W-:-:S04]  /*9690*/  IADD3 R14, P1, PT, R14, 0x8000, RZ ;  /* 0x000080000e0e7810 */ /* 0x000fc80007f3e0ff */
[----:B------:R-:W-:Y:S01]  /*96a0*/  ISETP.GE.AND P0, PT, R0, R23, PT ;  /* 0x000000170000720c */ /* 0x000fe20003f06270 */
[----:B------:R-:W-:-:S12]  /*96b0*/  IMAD.X R15, RZ, RZ, R15, P1 ;  /* 0x000000ffff0f7224 */ /* 0x000fd800008e060f */
[----:B------:R-:W-:Y:S05]  /*96c0*/  @!P0 BRA `(.L_x_177) ;  /* 0xfffffff4000c8947 */ /* 0x000fea000383ffff */
.L_x_153:
[----:B------:R-:W-:Y:S05]  /*96d0*/  BSYNC.RECONVERGENT B2 ;  /* 0x0000000000027941 */ /* 0x000fea0003800200 */
.L_x_152:
[----:B------:R-:W1:Y:S01]  /*96e0*/  S2R R16, SR_LANEID ;  /* 0x0000000000107919 */ /* 0x000e620000000000 */
[----:B------:R-:W-:Y:S01]  /*96f0*/  BSSY.RECONVERGENT B1, `(.L_x_178) ;  /* 0x0000043000017945 */ /* 0x000fe20003800200 */
[----:B------:R-:W-:Y:S01]  /*9700*/  IMAD.MOV.U32 R12, RZ, RZ, R6 ;  /* 0x000000ffff0c7224 */ /* 0x000fe200078e0006 */
[----:B------:R2:W3:Y:S01]  /*9710*/  SHFL.DOWN PT, R19, R2, 0x1, 0x1f ;  /* 0x08201f0002137f89 */ /* 0x0004e200000e0000 */
[----:B------:R-:W-:Y:S02]  /*9720*/  IMAD.MOV.U32 R9, RZ, RZ, R7 ;  /* 0x000000ffff097224 */ /* 0x000fe400078e0007 */
[----:B------:R-:W-:Y:S01]  /*9730*/  IMAD.MOV.U32 R8, RZ, RZ, R4 ;  /* 0x000000ffff087224 */ /* 0x000fe200078e0004 */
[----:B------:R2:W4:Y:S01]  /*9740*/  SHFL.DOWN PT, R18, R3, 0x1, 0x1f ;  /* 0x08201f0003127f89 */ /* 0x00052200000e0000 */
[----:B------:R-:W-:-:S03]  /*9750*/  IMAD.MOV.U32 R0, RZ, RZ, R5 ;  /* 0x000000ffff007224 */ /* 0x000fc600078e0005 */
[----:B------:R2:W0:Y:S04]  /*9760*/  SHFL.DOWN PT, R20, R11, 0x1, 0x1f ;  /* 0x08201f000b147f89 */ /* 0x00042800000e0000 */
[----:B------:R2:W0:Y:S04]  /*9770*/  SHFL.DOWN PT, R21, R10, 0x1, 0x1f ;  /* 0x08201f000a157f89 */ /* 0x00042800000e0000 */
[----:B------:R2:W0:Y:S04]  /*9780*/  SHFL.DOWN PT, R23, R6, 0x1, 0x1f ;  /* 0x08201f0006177f89 */ /* 0x00042800000e0000 */
[----:B------:R2:W0:Y:S04]  /*9790*/  SHFL.DOWN PT, R24, R7, 0x1, 0x1f ;  /* 0x08201f0007187f89 */ /* 0x00042800000e0000 */
[----:B------:R2:W0:Y:S01]  /*97a0*/  SHFL.DOWN PT, R25, R4, 0x1, 0x1f ;  /* 0x08201f0004197f89 */ /* 0x00042200000e0000 */
[----:B-1----:R-:W-:-:S03]  /*97b0*/  ISETP.GT.AND P0, PT, R16, 0x1e, PT ;  /* 0x0000001e1000780c */ /* 0x002fc60003f04270 */
[----:B------:R2:W1:Y:S10]  /*97c0*/  SHFL.DOWN PT, R26, R5, 0x1, 0x1f ;  /* 0x08201f00051a7f89 */ /* 0x00047400000e0000 */
[----:B--234-:R-:W-:Y:S05]  /*97d0*/  @P0 BRA `(.L_x_179) ;  /* 0x0000000000d00947 */ /* 0x01cfea0003800000 */
        /* <DEDUP_REMOVED lines=22> */
.L_x_181:
[----:B------:R-:W-:Y:S05]  /*9940*/  BSYNC.RECONVERGENT B2 ;  /* 0x0000000000027941 */ /* 0x000fea0003800200 */
.L_x_180:
[----:B------:R-:W-:Y:S02]  /*9950*/  IMAD.MOV.U32 R9, RZ, RZ, R24 ;  /* 0x000000ffff097224 */ /* 0x000fe400078e0018 */
[----:B------:R-:W-:Y:S02]  /*9960*/  IMAD.MOV.U32 R8, RZ, RZ, R25 ;  /* 0x000000ffff087224 */ /* 0x000fe400078e0019 */
[----:B-1----:R-:W-:Y:S02]  /*9970*/  IMAD.MOV.U32 R0, RZ, RZ, R26 ;  /* 0x000000ffff007224 */ /* 0x002fe400078e001a */
        /* <DEDUP_REMOVED lines=26> */
.L_x_179:
[----:B------:R-:W-:Y:S05]  /*9b20*/  BSYNC.RECONVERGENT B1 ;  /* 0x0000000000017941 */ /* 0x000fea0003800200 */
.L_x_178:
[----:B------:R-:W-:Y:S01]  /*9b30*/  ISETP.GT.AND P0, PT, R16, 0x1d, PT ;  /* 0x0000001d1000780c */ /* 0x000fe20003f04270 */
[----:B------:R2:W3:Y:S01]  /*9b40*/  SHFL.DOWN PT, R19, R2, 0x2, 0x1f ;  /* 0x08401f0002137f89 */ /* 0x0004e200000e0000 */
[----:B------:R-:W-:Y:S01]  /*9b50*/  BSSY.RECONVERGENT B1, `(.L_x_182) ;  /* 0x0000041000017945 */ /* 0x000fe20003800200 */
[----:B------:R-:W-:Y:S01]  /*9b60*/  IMAD.MOV.U32 R7, RZ, RZ, R12 ;  /* 0x000000ffff077224 */ /* 0x000fe200078e000c */
[----:B------:R-:W-:Y:S01]  /*9b70*/  MOV R5, R8 ;  /* 0x0000000800057202 */ /* 0x000fe20000000f00 */
[----:B------:R2:W4:Y:S01]  /*9b80*/  SHFL.DOWN PT, R18, R3, 0x2, 0x1f ;  /* 0x08401f0003127f89 */ /* 0x00052200000e0000 */
[----:B------:R-:W-:Y:S02]  /*9b90*/  IMAD.MOV.U32 R6, RZ, RZ, R9 ;  /* 0x000000ffff067224 */ /* 0x000fe400078e0009 */
[----:B------:R-:W-:Y:S01]  /*9ba0*/  IMAD.MOV.U32 R4, RZ, RZ, R0 ;  /* 0x000000ffff047224 */ /* 0x000fe200078e0000 */
[----:B0-----:R2:W0:Y:S04]  /*9bb0*/  SHFL.DOWN PT, R20, R11, 0x2, 0x1f ;  /* 0x08401f000b147f89 */ /* 0x00142800000e0000 */
[----:B------:R2:W0:Y:S04]  /*9bc0*/  SHFL.DOWN PT, R21, R10, 0x2, 0x1f ;  /* 0x08401f000a157f89 */ /* 0x00042800000e0000 */
[----:B------:R2:W0:Y:S04]  /*9bd0*/  SHFL.DOWN PT, R23, R12, 0x2, 0x1f ;  /* 0x08401f000c177f89 */ /* 0x00042800000e0000 */
[----:B------:R2:W0:Y:S04]  /*9be0*/  SHFL.DOWN PT, R24, R9, 0x2, 0x1f ;  /* 0x08401f0009187f89 */ /* 0x00042800000e0000 */
[----:B------:R2:W0:Y:S04]  /*9bf0*/  SHFL.DOWN PT, R25, R8, 0x2, 0x1f ;  /* 0x08401f0008197f89 */ /* 0x00042800000e0000 */
[----:B------:R2:W0:Y:S01]  /*9c00*/  SHFL.DOWN PT, R27, R0, 0x2, 0x1f ;  /* 0x08401f00001b7f89 */ /* 0x00042200000e0000 */
[----:B---34-:R-:W-:Y:S05]  /*9c10*/  @P0 BRA `(.L_x_183) ;  /* 0x0000000000d00947 */ /* 0x018fea0003800000 */
        /* <DEDUP_REMOVED lines=22> */
.L_x_185:
[----:B------:R-:W-:Y:S05]  /*9d80*/  BSYNC.RECONVERGENT B2 ;  /* 0x0000000000027941 */ /* 0x000fea0003800200 */
.L_x_184:
        /* <DEDUP_REMOVED lines=29> */
.L_x_183:
[----:B------:R-:W-:Y:S05]  /*9f60*/  BSYNC.RECONVERGENT B1 ;  /* 0x0000000000017941 */ /* 0x000fea0003800200 */
.L_x_182:
[----:B------:R-:W-:Y:S01]  /*9f70*/  ISETP.GT.AND P0, PT, R16, 0x1b, PT ;  /* 0x0000001b1000780c */ /* 0x000fe20003f04270 */
[----:B------:R3:W4:Y:S01]  /*9f80*/  SHFL.DOWN PT, R19, R2, 0x4, 0x1f ;  /* 0x08801f0002137f89 */ /* 0x00072200000e0000 */
[----:B------:R-:W-:Y:S01]  /*9f90*/  BSSY.RECONVERGENT B1, `(.L_x_186) ;  /* 0x0000041000017945 */ /* 0x000fe20003800200 */
[----:B--2---:R-:W-:Y:S02]  /*9fa0*/  IMAD.MOV.U32 R12, RZ, RZ, R7 ;  /* 0x000000ffff0c7224 */ /* 0x004fe400078e0007 */
[----:B------:R3:W2:Y:S01]  /*9fb0*/  SHFL.DOWN PT, R18, R3, 0x4, 0x1f ;  /* 0x08801f0003127f89 */ /* 0x0006a200000e0000 */
[----:B------:R-:W-:Y:S02]  /*9fc0*/  IMAD.MOV.U32 R9, RZ, RZ, R6 ;  /* 0x000000ffff097224 */ /* 0x000fe400078e0006 */
[----:B------:R-:W-:Y:S01]  /*9fd0*/  IMAD.MOV.U32 R8, RZ, RZ, R5 ;  /* 0x000000ffff087224 */ /* 0x000fe200078e0005 */
[----:B0-----:R3:W0:Y:S01]  /*9fe0*/  SHFL.DOWN PT, R20, R11, 0x4, 0x1f ;  /* 0x08801f000b147f89 */ /* 0x00162200000e0000 */
[----:B------:R-:W-:-:S03]  /*9ff0*/  IMAD.MOV.U32 R0, RZ, RZ, R4 ;  /* 0x000000ffff007224 */ /* 0x000fc600078e0004 */
[----:B------:R3:W0:Y:S04]  /*a000*/  SHFL.DOWN PT, R21, R10, 0x4, 0x1f ;  /* 0x08801f000a157f89 */ /* 0x00062800000e0000 */
[----:B------:R3:W0:Y:S04]  /*a010*/  SHFL.DOWN PT, R24, R7, 0x4, 0x1f ;  /* 0x08801f0007187f89 */ /* 0x00062800000e0000 */
[----:B------:R3:W0:Y:S04]  /*a020*/  SHFL.DOWN PT, R23, R6, 0x4, 0x1f ;  /* 0x08801f0006177f89 */ /* 0x00062800000e0000 */
[----:B-1----:R3:W1:Y:S04]  /*a030*/  SHFL.DOWN PT, R26, R5, 0x4, 0x1f ;  /* 0x08801f00051a7f89 */ /* 0x00266800000e0000 */
[----:B------:R3:W0:Y:S01]  /*a040*/  SHFL.DOWN PT, R25, R4, 0x4, 0x1f ;  /* 0x08801f0004197f89 */ /* 0x00062200000e0000 */
[----:B--2-4-:R-:W-:Y:S05]  /*a050*/  @P0 BRA `(.L_x_187) ;  /* 0x0000000000d00947 */ /* 0x014fea0003800000 */
        /* <DEDUP_REMOVED lines=22> */
.L_x_189:
[----:B------:R-:W-:Y:S05]  /*a1c0*/  BSYNC.RECONVERGENT B2 ;  /* 0x0000000000027941 */ /* 0x000fea0003800200 */
.L_x_188:
[----:B------:R-:W-:Y:S02]  /*a1d0*/  IMAD.MOV.U32 R9, RZ, RZ, R23 ;  /* 0x000000ffff097224 */ /* 0x000fe400078e0017 */
[----:B-1----:R-:W-:Y:S02]  /*a1e0*/  IMAD.MOV.U32 R8, RZ, RZ, R26 ;  /* 0x000000ffff087224 */ /* 0x002fe400078e001a */
[----:B------:R-:W-:Y:S02]  /*a1f0*/  IMAD.MOV.U32 R0, RZ, RZ, R25 ;  /* 0x000000ffff007224 */ /* 0x000fe400078e0019 */
[----:B---3--:R-:W-:Y:S02]  /*a200*/  IMAD.MOV.U32 R11, RZ, RZ, R15 ;  /* 0x000000ffff0b7224 */ /* 0x008fe400078e000f */
        /* <DEDUP_REMOVED lines=25> */
.L_x_187:
[----:B------:R-:W-:Y:S05]  /*a3a0*/  BSYNC.RECONVERGENT B1 ;  /* 0x0000000000017941 */ /* 0x000fea0003800200 */
.L_x_186:
[----:B------:R-:W-:Y:S01]  /*a3b0*/  ISETP.GT.AND P0, PT, R16, 0x17, PT ;  /* 0x000000171000780c */ /* 0x000fe20003f04270 */
[----:B------:R2:W4:Y:S01]  /*a3c0*/  SHFL.DOWN PT, R19, R2, 0x8, 0x1f ;  /* 0x09001f0002137f89 */ /* 0x00052200000e0000 */
[----:B------:R-:W-:Y:S01]  /*a3d0*/  BSSY.RECONVERGENT B1, `(.L_x_190) ;  /* 0x0000041000017945 */ /* 0x000fe20003800200 */
[----:B------:R-:W-:Y:S02]  /*a3e0*/  IMAD.MOV.U32 R15, RZ, RZ, R12 ;  /* 0x000000ffff0f7224 */ /* 0x000fe400078e000c */
[----:B------:R2:W1:Y:S01]  /*a3f0*/  SHFL.DOWN PT, R18, R3, 0x8, 0x1f ;  /* 0x09001f0003127f89 */ /* 0x00046200000e0000 */
[----:B------:R-:W-:Y:S02]  /*a400*/  IMAD.MOV.U32 R14, RZ, RZ, R9 ;  /* 0x000000ffff0e7224 */ /* 0x000fe400078e0009 */
[----:B---3--:R-:W-:Y:S01]  /*a410*/  IMAD.MOV.U32 R7, RZ, RZ, R8 ;  /* 0x000000ffff077224 */ /* 0x008fe200078e0008 */
[----:B0-----:R2:W0:Y:S01]  /*a420*/  SHFL.DOWN PT, R20, R11, 0x8, 0x1f ;  /* 0x09001f000b147f89 */ /* 0x00142200000e0000 */
[----:B------:R-:W-:-:S03]  /*a430*/  IMAD.MOV.U32 R6, RZ, RZ, R0 ;  /* 0x000000ffff067224 */ /* 0x000fc600078e0000 */
[----:B------:R2:W3:Y:S04]  /*a440*/  SHFL.DOWN PT, R21, R10, 0x8, 0x1f ;  /* 0x09001f000a157f89 */ /* 0x0004e800000e0000 */
[----:B------:R2:W0:Y:S04]  /*a450*/  SHFL.DOWN PT, R23, R12, 0x8, 0x1f ;  /* 0x09001f000c177f89 */ /* 0x00042800000e0000 */
[----:B------:R2:W0:Y:S04]  /*a460*/  SHFL.DOWN PT, R24, R9, 0x8, 0x1f ;  /* 0x09001f0009187f89 */ /* 0x00042800000e0000 */
[----:B------:R2:W0:Y:S04]  /*a470*/  SHFL.DOWN PT, R25, R8, 0x8, 0x1f ;  /* 0x09001f0008197f89 */ /* 0x00042800000e0000 */
[----:B------:R2:W0:Y:S01]  /*a480*/  SHFL.DOWN PT, R27, R0, 0x8, 0x1f ;  /* 0x09001f00001b7f89 */ /* 0x00042200000e0000 */
[----:B-1--4-:R-:W-:Y:S05]  /*a490*/  @P0 BRA `(.L_x_191) ;  /* 0x0000000000d00947 */ /* 0x012fea0003800000 */
        /* <DEDUP_REMOVED lines=13> */
[----:B---3--:R-:W-:-:S06]  /*a570*/  IMAD.MOV.U32 R17, RZ, RZ, R21 ;  /* 0x000000ffff117224 */ /* 0x008fcc00078e0015 */
        /* <DEDUP_REMOVED lines=8> */
.L_x_193:
[----:B------:R-:W-:Y:S05]  /*a600*/  BSYNC.RECONVERGENT B2 ;  /* 0x0000000000027941 */ /* 0x000fea0003800200 */
.L_x_192:
[----:B------:R-:W-:Y:S01]  /*a610*/  IMAD.MOV.U32 R14, RZ, RZ, R24 ;  /* 0x000000ffff0e7224 */ /* 0x000fe200078e0018 */
[----:B--2---:R-:W-:Y:S01]  /*a620*/  MOV R2, R4 ;  /* 0x0000000400027202 */ /* 0x004fe20000000f00 */
        /* <DEDUP_REMOVED lines=27> */
.L_x_191:
[----:B------:R-:W-:Y:S05]  /*a7e0*/  BSYNC.RECONVERGENT B1 ;  /* 0x0000000000017941 */ /* 0x000fea0003800200 */
.L_x_190:
[----:B------:R-:W-:Y:S01]  /*a7f0*/  ISETP.GT.AND P0, PT, R16, 0xf, PT ;  /* 0x0000000f1000780c */ /* 0x000fe20003f04270 */
[----:B------:R1:W4:Y:S01]  /*a800*/  SHFL.DOWN PT, R19, R2, 0x10, 0x1f ;  /* 0x0a001f0002137f89 */ /* 0x00032200000e0000 */
[----:B------:R-:W-:Y:S01]  /*a810*/  BSSY.RECONVERGENT B1, `(.L_x_194) ;  /* 0x0000041000017945 */ /* 0x000fe20003800200 */
[----:B------:R-:W-:Y:S02]  /*a820*/  IMAD.MOV.U32 R13, RZ, RZ, R7 ;  /* 0x000000ffff0d7224 */ /* 0x000fe400078e0007 */
[----:B------:R1:W1:Y:S01]  /*a830*/  SHFL.DOWN PT, R18, R3, 0x10, 0x1f ;  /* 0x0a001f0003127f89 */ /* 0x00026200000e0000 */
[----:B--2---:R-:W-:Y:S02]  /*a840*/  IMAD.MOV.U32 R12, RZ, RZ, R6 ;  /* 0x000000ffff0c7224 */ /* 0x004fe400078e0006 */
[----:B------:R-:W-:Y:S01]  /*a850*/  IMAD.MOV.U32 R4, RZ, RZ, R15 ;  /* 0x000000ffff047224 */ /* 0x000fe200078e000f */
[----:B0-----:R0:W2:Y:S01]  /*a860*/  SHFL.DOWN PT, R20, R11, 0x10, 0x1f ;  /* 0x0a001f000b147f89 */ /* 0x0010a200000e0000 */
[----:B------:R-:W-:-:S03]  /*a870*/  IMAD.MOV.U32 R5, RZ, RZ, R14 ;  /* 0x000000ffff057224 */ /* 0x000fc600078e000e */
[----:B---3--:R0:W3:Y:S04]  /*a880*/  SHFL.DOWN PT, R21, R10, 0x10, 0x1f ;  /* 0x0a001f000a157f89 */ /* 0x0080e800000e0000 */
        /* <DEDUP_REMOVED lines=17> */
[----:B--2---:R-:W-:Y:S02]  /*a9a0*/  IMAD.MOV.U32 R9, RZ, RZ, R20 ;  /* 0x000000ffff097224 */ /* 0x004fe400078e0014 */
        /* <DEDUP_REMOVED lines=9> */
.L_x_197:
[----:B------:R-:W-:Y:S05]  /*aa40*/  BSYNC.RECONVERGENT B2 ;  /* 0x0000000000027941 */ /* 0x000fea0003800200 */
.L_x_196:
        /* <DEDUP_REMOVED lines=29> */
.L_x_195:
[----:B------:R-:W-:Y:S05]  /*ac20*/  BSYNC.RECONVERGENT B1 ;  /* 0x0000000000017941 */ /* 0x000fea0003800200 */
.L_x_194:
[----:B------:R-:W-:Y:S01]  /*ac30*/  ISETP.NE.AND P0, PT, R16, RZ, PT ;  /* 0x000000ff1000720c */ /* 0x000fe20003f05270 */
[----:B------:R-:W-:-:S12]  /*ac40*/  BSSY.RECONVERGENT B1, `(.L_x_198) ;  /* 0x000000f000017945 */ /* 0x000fd80003800200 */
[----:B------:R-:W-:Y:S05]  /*ac50*/  @P0 BRA `(.L_x_199) ;  /* 0x0000000000340947 */ /* 0x000fea0003800000 */
[----:B0-----:R-:W0:Y:S01]  /*ac60*/  S2R R7, SR_CgaCtaId ;  /* 0x0000000000077919 */ /* 0x001e220000008800 */
[----:B------:R-:W-:Y:S01]  /*ac70*/  MOV R6, 0x400 ;  /* 0x0000040000067802 */ /* 0x000fe20000000f00 */
[----:B------:R-:W-:Y:S01]  /*ac80*/  IMAD.MOV.U32 R8, RZ, RZ, R13 ;  /* 0x000000ffff087224 */ /* 0x000fe200078e000d */
[----:B------:R-:W-:Y:S01]  /*ac90*/  LOP3.LUT R0, R22, 0x3e0, RZ, 0xc0, !PT ;  /* 0x000003e016007812 */ /* 0x000fe200078ec0ff */
[----:B------:R-:W-:Y:S01]  /*aca0*/  IMAD.MOV.U32 R9, RZ, RZ, R12 ;  /* 0x000000ffff097224 */ /* 0x000fe200078e000c */
[----:B0-----:R-:W-:Y:S01]  /*acb0*/  LEA R7, R7, R6, 0x18 ;  /* 0x0000000607077211 */ /* 0x001fe200078ec0ff */
[----:B------:R-:W-:-:S04]  /*acc0*/  IMAD.MOV.U32 R6, RZ, RZ, R11 ;  /* 0x000000ffff067224 */ /* 0x000fc800078e000b */
[----:B------:R-:W-:Y:S02]  /*acd0*/  IMAD.IADD R15, R0, 0x1, R7 ;  /* 0x00000001000f7824 */ /* 0x000fe400078e0207 */
[----:B------:R-:W-:-:S03]  /*ace0*/  IMAD.MOV.U32 R7, RZ, RZ, R10 ;  /* 0x000000ffff077224 */ /* 0x000fc600078e000a */
[----:B------:R1:W-:Y:S04]  /*acf0*/  STS.64 [R15+0x20], R8 ;  /* 0x000020080f007388 */ /* 0x0003e80000000a00 */
[----:B------:R1:W-:Y:S04]  /*ad00*/  STS.64 [R15+0x10], R6 ;  /* 0x000010060f007388 */ /* 0x0003e80000000a00 */
[----:B------:R1:W-:Y:S04]  /*ad10*/  STS.64 [R15+0x8], R2 ;  /* 0x000008020f007388 */ /* 0x0003e80000000a00 */
[----:B------:R1:W-:Y:S02]  /*ad20*/  STS.64 [R15+0x18], R4 ;  /* 0x000018040f007388 */ /* 0x0003e40000000a00 */
.L_x_199:
[----:B------:R-:W-:Y:S05]  /*ad30*/  BSYNC.RECONVERGENT B1 ;  /* 0x0000000000017941 */ /* 0x000fea0003800200 */
.L_x_198:
[----:B------:R-:W-:Y:S01]  /*ad40*/  BAR.SYNC.DEFER_BLOCKING 0x0 ;  /* 0x0000000000007b1d */ /* 0x000fe20000010000 */
[----:B------:R-:W-:-:S13]  /*ad50*/  ISETP.NE.AND P1, PT, R22, RZ, PT ;  /* 0x000000ff1600720c */ /* 0x000fda0003f25270 */
[----:B------:R-:W-:Y:S05]  /*ad60*/  @P1 BRA `(.L_x_52) ;  /* 0x0000001000fc1947 */ /* 0x000fea0003800000 */
[----:B01----:R-:W0:Y:S01]  /*ad70*/  S2R R7, SR_CgaCtaId ;  /* 0x0000000000077919 */ /* 0x003e220000008800 */
[----:B------:R-:W-:Y:S01]  /*ad80*/  MOV R0, 0x400 ;  /* 0x0000040000007802 */ /* 0x000fe20000000f00 */
[----:B------:R-:W-:Y:S01]  /*ad90*/  BSSY.RECONVERGENT B1, `(.L_x_200) ;  /* 0x000001d000017945 */ /* 0x000fe20003800200 */
[----:B------:R-:W-:Y:S02]  /*ada0*/  IMAD.MOV.U32 R31, RZ, RZ, R2 ;  /* 0x000000ffff1f7224 */ /* 0x000fe400078e0002 */
[----:B------:R-:W-:Y:S02]  /*adb0*/  IMAD.MOV.U32 R30, RZ, RZ, R3 ;  /* 0x000000ffff1e7224 */ /* 0x000fe400078e0003 */
[----:B------:R-:W-:Y:S02]  /*adc0*/  IMAD.MOV.U32 R33, RZ, RZ, R11 ;  /* 0x000000ffff217224 */ /* 0x000fe400078e000b */
[----:B------:R-:W-:Y:S01]  /*add0*/  IMAD.MOV.U32 R32, RZ, RZ, R10 ;  /* 0x000000ffff207224 */ /* 0x000fe200078e000a */
[----:B0-----:R-:W-:-:S05]  /*ade0*/  LEA R0, R7, R0, 0x18 ;  /* 0x0000000007007211 */ /* 0x001fca00078ec0ff */
[----:B--23--:R-:W0:Y:S04]  /*adf0*/  LDS.64 R20, [R0+0x28] ;  /* 0x0000280000147984 */ /* 0x00ce280000000a00 */
[----:B------:R-:W1:Y:S04]  /*ae00*/  LDS.64 R18, [R0+0x38] ;  /* 0x0000380000127984 */ /* 0x000e680000000a00 */
        /* <DEDUP_REMOVED lines=21> */
.L_x_201:
[----:B------:R-:W-:Y:S05]  /*af60*/  BSYNC.RECONVERGENT B1 ;  /* 0x0000000000017941 */ /* 0x000fea0003800200 */
.L_x_200:
        /* <DEDUP_REMOVED lines=19> */
.L_x_203:
[----:B------:R-:W-:Y:S05]  /*b0a0*/  BSYNC.RECONVERGENT B1 ;  /* 0x0000000000017941 */ /* 0x000fea0003800200 */
.L_x_202:
        /* <DEDUP_REMOVED lines=21> */
.L_x_205:
[----:B------:R-:W-:Y:S05]  /*b200*/  BSYNC.RECONVERGENT B1 ;  /* 0x0000000000017941 */ /* 0x000fea0003800200 */
.L_x_204:
        /* <DEDUP_REMOVED lines=28> */
.L_x_207:
[----:B------:R-:W-:Y:S05]  /*b3d0*/  BSYNC.RECONVERGENT B1 ;  /* 0x0000000000017941 */ /* 0x000fea0003800200 */
.L_x_206:
        /* <DEDUP_REMOVED lines=12> */
[----:B------:R-:W-:Y:S02]  /*b4a0*/  @P3 ISETP.LT.U32.AND P2, PT, R27, R6, PT ;  /* 0x000000061b00320c */ /* 0x000fe40003f41070 */
[CC--:B------:R-:W-:Y:S02]  /*b4b0*/  @P3 ISETP.GE.AND.EX P0, PT, R26.reuse, R7.reuse, PT, P0 ;  /* 0x000000071a00320c */ /* 0x0c0fe40003f06300 */
[----:B------:R-:W-:Y:S02]  /*b4c0*/  @P3 ISETP.LT.AND.EX P2, PT, R26, R7, PT, P2 ;  /* 0x000000071a00320c */ /* 0x000fe40003f41320 */
[----:B------:R-:W-:Y:S02]  /*b4d0*/  @P3 SEL R9, R29, R16, !P0 ;  /* 0x000000101d093207 */ /* 0x000fe40004000000 */
[----:B------:R-:W-:-:S02]  /*b4e0*/  @P3 SEL R8, R28, R17, !P0 ;  /* 0x000000111c083207 */ /* 0x000fc40004000000 */
[----:B------:R-:W-:Y:S02]  /*b4f0*/  @P3 SEL R6, R27, R6, P2 ;  /* 0x000000061b063207 */ /* 0x000fe40001000000 */
[----:B------:R-:W-:-:S07]  /*b500*/  @P3 SEL R7, R26, R7, P2 ;  /* 0x000000071a073207 */ /* 0x000fce0001000000 */
.L_x_209:
[----:B------:R-:W-:Y:S05]  /*b510*/  BSYNC.RECONVERGENT B1 ;  /* 0x0000000000017941 */ /* 0x000fea0003800200 */
.L_x_208:
[----:B--2---:R-:W-:Y:S01]  /*b520*/  ISETP.GE.AND P0, PT, R33, R18, PT ;  /* 0x000000122100720c */ /* 0x004fe20003f06270 */
[----:B------:R-:W-:Y:S01]  /*b530*/  BSSY.RECONVERGENT B1, `(.L_x_210) ;  /* 0x0000013000017945 */ /* 0x000fe20003800200 */
[----:B------:R-:W-:Y:S02]  /*b540*/  IMAD.MOV.U32 R35, RZ, RZ, R18 ;  /* 0x000000ffff237224 */ /* 0x000fe400078e0012 */
[----:B------:R-:W-:Y:S02]  /*b550*/  IMAD.MOV.U32 R34, RZ, RZ, R19 ;  /* 0x000000ffff227224 */ /* 0x000fe400078e0013 */
[----:B---3--:R-:W-:Y:S02]  /*b560*/  IMAD.MOV.U32 R37, RZ, RZ, R20 ;  /* 0x000000ffff257224 */ /* 0x008fe400078e0014 */
        /* <DEDUP_REMOVED lines=15> */
.L_x_211:
[----:B------:R-:W-:Y:S05]  /*b660*/  BSYNC.RECONVERGENT B1 ;  /* 0x0000000000017941 */ /* 0x000fea0003800200 */
.L_x_210:
        /* <DEDUP_REMOVED lines=21> */
.L_x_213:
[----:B------:R-:W-:Y:S05]  /*b7c0*/  BSYNC.RECONVERGENT B1 ;  /* 0x0000000000017941 */ /* 0x000fea0003800200 */
.L_x_212:
        /* <DEDUP_REMOVED lines=20> */
.L_x_215:
[----:B------:R-:W-:Y:S05]  /*b910*/  BSYNC.RECONVERGENT B1 ;  /* 0x0000000000017941 */ /* 0x000fea0003800200 */
.L_x_214:
        /* <DEDUP_REMOVED lines=19> */
[----:B------:R-:W-:Y:S02]  /*ba50*/  @P3 ISETP.LT.U32.AND P2, PT, R23, R20, PT ;  /* 0x000000141700320c */ /* 0x000fe40003f41070 */
[CC--:B------:R-:W-:Y:S02]  /*ba60*/  @P3 ISETP.GE.AND.EX P0, PT, R22.reuse, R21.reuse, PT, P0 ;  /* 0x000000151600320c */ /* 0x0c0fe40003f06300 */
[----:B------:R-:W-:Y:S02]  /*ba70*/  @P3 ISETP.LT.AND.EX P2, PT, R22, R21, PT, P2 ;  /* 0x000000151600320c */ /* 0x000fe40003f41320 */
[----:B------:R-:W-:Y:S02]  /*ba80*/  @P3 SEL R31, R25, R4, !P0 ;  /* 0x00000004191f3207 */ /* 0x000fe40004000000 */
[----:B------:R-:W-:-:S02]  /*ba90*/  @P3 SEL R30, R24, R5, !P0 ;  /* 0x00000005181e3207 */ /* 0x000fc40004000000 */
[----:B------:R-:W-:Y:S02]  /*baa0*/  @P3 SEL R20, R23, R20, P2 ;  /* 0x0000001417143207 */ /* 0x000fe40001000000 */
[----:B------:R-:W-:-:S07]  /*bab0*/  @P3 SEL R21, R22, R21, P2 ;  /* 0x0000001516153207 */ /* 0x000fce0001000000 */
.L_x_217:
[----:B------:R-:W-:Y:S05]  /*bac0*/  BSYNC.RECONVERGENT B1 ;  /* 0x0000000000017941 */ /* 0x000fea0003800200 */
.L_x_216:
[----:B------:R-:W-:Y:S01]  /*bad0*/  ISETP.GE.AND P0, PT, R29, R2, PT ;  /* 0x000000021d00720c */ /* 0x000fe20003f06270 */
[----:B------:R-:W-:Y:S01]  /*bae0*/  BSSY.RECONVERGENT B1, `(.L_x_218) ;  /* 0x0000013000017945 */ /* 0x000fe20003800200 */
[----:B------:R-:W-:Y:S01]  /*baf0*/  IMAD.MOV.U32 R23, RZ, RZ, R2 ;  /* 0x000000ffff177224 */ /* 0x000fe200078e0002 */
[----:B------:R-:W-:Y:S01]  /*bb00*/  MOV R22, R3 ;  /* 0x0000000300167202 */ /* 0x000fe20000000f00 */
[----:B-1----:R-:W-:Y:S02]  /*bb10*/  IMAD.MOV.U32 R5, RZ, RZ, R10 ;  /* 0x000000ffff057224 */ /* 0x002fe400078e000a */
[----:B------:R-:W-:-:S07]  /*bb20*/  IMAD.MOV.U32 R4, RZ, RZ, R11 ;  /* 0x000000ffff047224 */ /* 0x000fce00078e000b */
        /* <DEDUP_REMOVED lines=14> */
.L_x_219:
[----:B------:R-:W-:Y:S05]  /*bc10*/  BSYNC.RECONVERGENT B1 ;  /* 0x0000000000017941 */ /* 0x000fea0003800200 */
.L_x_218:
        /* <DEDUP_REMOVED lines=21> */
.L_x_221:
[----:B------:R-:W-:Y:S05]  /*bd70*/  BSYNC.RECONVERGENT B1 ;  /* 0x0000000000017941 */ /* 0x000fea0003800200 */
.L_x_220:
        /* <DEDUP_REMOVED lines=20> */
.L_x_223:
[----:B------:R-:W-:Y:S05]  /*bec0*/  BSYNC.RECONVERGENT B1 ;  /* 0x0000000000017941 */ /* 0x000fea0003800200 */
.L_x_222:
        /* <DEDUP_REMOVED lines=21> */
.L_x_225:
[----:B------:R-:W-:Y:S05]  /*c020*/  BSYNC.RECONVERGENT B1 ;  /* 0x0000000000017941 */ /* 0x000fea0003800200 */
.L_x_224:
        /* <DEDUP_REMOVED lines=19> */
.L_x_52:
[----:B------:R-:W-:Y:S05]  /*c160*/  BSYNC.RECONVERGENT B0 ;  /* 0x0000000000007941 */ /* 0x000fea0003800200 */
.L_x_1:
[----:B------:R-:W-:Y:S05]  /*c170*/  @P1 EXIT ;  /* 0x000000000000194d */ /* 0x000fea0003800000 */
[----:B0123--:R-:W0:Y:S01]  /*c180*/  LDC.64 R6, c[0x0][0x388] ;  /* 0x0000e200ff067b82 */ /* 0x00fe220000000a00 */
[----:B------:R-:W-:Y:S02]  /*c190*/  LOP3.LUT R11, R11, R10, RZ, 0x3c, !PT ;  /* 0x0000000a0b0b7212 */ /* 0x000fe400078e3cff */
[----:B------:R-:W-:Y:S02]  /*c1a0*/  LOP3.LUT R13, R13, R12, RZ, 0x3c, !PT ;  /* 0x0000000c0d0d7212 */ /* 0x000fe400078e3cff */
[----:B------:R-:W-:Y:S02]  /*c1b0*/  LOP3.LUT R10, R11, R10, RZ, 0x3c, !PT ;  /* 0x0000000a0b0a7212 */ /* 0x000fe400078e3cff */
[----:B------:R-:W-:Y:S02]  /*c1c0*/  LOP3.LUT R12, R13, R12, RZ, 0x3c, !PT ;  /* 0x0000000c0d0c7212 */ /* 0x000fe400078e3cff */
[----:B------:R-:W-:Y:S02]  /*c1d0*/  LOP3.LUT R11, R11, R10, RZ, 0x3c, !PT ;  /* 0x0000000a0b0b7212 */ /* 0x000fe400078e3cff */
[----:B------:R-:W-:Y:S01]  /*c1e0*/  LOP3.LUT R13, R13, R12, RZ, 0x3c, !PT ;  /* 0x0000000c0d0d7212 */ /* 0x000fe200078e3cff */
[----:B0-----:R-:W-:Y:S04]  /*c1f0*/  STG.E.64 desc[UR8][R6.64], R2 ;  /* 0x0000000206007986 */ /* 0x001fe8000c101b08 */
[----:B------:R-:W-:Y:S04]  /*c200*/  STG.E.64 desc[UR8][R6.64+0x8], R10 ;  /* 0x0000080a06007986 */ /* 0x000fe8000c101b08 */
[----:B------:R-:W-:Y:S04]  /*c210*/  STG.E.64 desc[UR8][R6.64+0x10], R4 ;  /* 0x0000100406007986 */ /* 0x000fe8000c101b08 */
[----:B------:R-:W-:Y:S01]  /*c220*/  STG.E.64 desc[UR8][R6.64+0x18], R12 ;  /* 0x0000180c06007986 */ /* 0x000fe2000c101b08 */
[----:B------:R-:W-:Y:S05]  /*c230*/  EXIT ;  /* 0x000000000000794d */ /* 0x000fea0003800000 */
.L_x_226:
        /* <DEDUP_REMOVED lines=12> */
.L_x_2546:


//--------------------- .text._ZN6thrust24THRUST_300001_SM_1000_NS8cuda_cub4core6detail13_kernel_agentINS1_8__reduce11ReduceAgentINS0_18transform_iteratorINS1_9__extrema12arg_minmax_fI9key_valuel17compare_key_valueE15duplicate_tupleENS0_12zip_iteratorIN4cuda3std3__45tupleIJNS0_6detail15normal_iteratorINS0_10device_ptrISA_EEEENS0_17counting_iteratorIlNS0_11use_defaultESP_SP_EEEEEEENSI_IJNSI_IJSA_lEEEST_EEESU_EEPSU_SU_lSC_EEJSV_SW_lN3cub18CUB_300001_SM_100013GridEvenShareIlEENSZ_9GridQueueIyEESC_EEEvDpT0_ --------------------------
	.section	.text._ZN6thrust24THRUST_300001_SM_1000_NS8cuda_cub4core6detail13_kernel_agentINS1_8__reduce11ReduceAgentINS0_18transform_iteratorINS1_9__extrema12arg_minmax_fI9key_valuel17compare_key_valueE15duplicate_tupleENS0_12zip_iteratorIN4cuda3std3__45tupleIJNS0_6detail15normal_iteratorINS0_10device_ptrISA_EEEENS0_17counting_iteratorIlNS0_11use_defaultESP_SP_EEEEEEENSI_IJNSI_IJSA_lEEEST_EEESU_EEPSU_SU_lSC_EEJSV_SW_lN3cub18CUB_300001_SM_100013GridEvenShareIlEENSZ_9GridQueueIyEESC_EEEvDpT0_,"ax",@progbits
	.align	128
        .global         _ZN6thrust24THRUST_300001_SM_1000_NS8cuda_cub4core6detail13_kernel_agentINS1_8__reduce11ReduceAgentINS0_18transform_iteratorINS1_9__extrema12arg_minmax_fI9key_valuel17compare_key_valueE15duplicate_tupleENS0_12zip_iteratorIN4cuda3std3__45tupleIJNS0_6detail15normal_iteratorINS0_10device_ptrISA_EEEENS0_17counting_iteratorIlNS0_11use_defaultESP_SP_EEEEEEENSI_IJNSI_IJSA_lEEEST_EEESU_EEPSU_SU_lSC_EEJSV_SW_lN3cub18CUB_300001_SM_100013GridEvenShareIlEENSZ_9GridQueueIyEESC_EEEvDpT0_
        .type           _ZN6thrust24THRUST_300001_SM_1000_NS8cuda_cub4core6detail13_kernel_agentINS1_8__reduce11ReduceAgentINS0_18transform_iteratorINS1_9__extrema12arg_minmax_fI9key_valuel17compare_key_valueE15duplicate_tupleENS0_12zip_iteratorIN4cuda3std3__45tupleIJNS0_6detail15normal_iteratorINS0_10device_ptrISA_EEEENS0_17counting_iteratorIlNS0_11use_defaultESP_SP_EEEEEEENSI_IJNSI_IJSA_lEEEST_EEESU_EEPSU_SU_lSC_EEJSV_SW_lN3cub18CUB_300001_SM_100013GridEvenShareIlEENSZ_9GridQueueIyEESC_EEEvDpT0_,@function
        .size           _ZN6thrust24THRUST_300001_SM_1000_NS8cuda_cub4core6detail13_kernel_agentINS1_8__reduce11ReduceAgentINS0_18transform_iteratorINS1_9__extrema12arg_minmax_fI9key_valuel17compare_key_valueE15duplicate_tupleENS0_12zip_iteratorIN4cuda3std3__45tupleIJNS0_6detail15normal_iteratorINS0_10device_ptrISA_EEEENS0_17counting_iteratorIlNS0_11use_defaultESP_SP_EEEEEEENSI_IJNSI_IJSA_lEEEST_EEESU_EEPSU_SU_lSC_EEJSV_SW_lN3cub18CUB_300001_SM_100013GridEvenShareIlEENSZ_9GridQueueIyEESC_EEEvDpT0_,(.L_x_2547 - _ZN6thrust24THRUST_300001_SM_1000_NS8cuda_cub4core6detail13_kernel_agentINS1_8__reduce11ReduceAgentINS0_18transform_iteratorINS1_9__extrema12arg_minmax_fI9key_valuel17compare_key_valueE15duplicate_tupleENS0_12zip_iteratorIN4cuda3std3__45tupleIJNS0_6detail15normal_iteratorINS0_10device_ptrISA_EEEENS0_17counting_iteratorIlNS0_11use_defaultESP_SP_EEEEEEENSI_IJNSI_IJSA_lEEEST_EEESU_EEPSU_SU_lSC_EEJSV_SW_lN3cub18CUB_300001_SM_100013GridEvenShareIlEENSZ_9GridQueueIyEESC_EEEvDpT0_)
        .other          _ZN6thrust24THRUST_300001_SM_1000_NS8cuda_cub4core6detail13_kernel_agentINS1_8__reduce11ReduceAgentINS0_18transform_iteratorINS1_9__extrema12arg_minmax_fI9key_valuel17compare_key_valueE15duplicate_tupleENS0_12zip_iteratorIN4cuda3std3__45tupleIJNS0_6detail15normal_iteratorINS0_10device_ptrISA_EEEENS0_17counting_iteratorIlNS0_11use_defaultESP_SP_EEEEEEENSI_IJNSI_IJSA_lEEEST_EEESU_EEPSU_SU_lSC_EEJSV_SW_lN3cub18CUB_300001_SM_100013GridEvenShareIlEENSZ_9GridQueueIyEESC_EEEvDpT0_,@"STO_CUDA_ENTRY STV_DEFAULT"
_ZN6thrust24THRUST_300001_SM_1000_NS8cuda_cub4core6detail13_kernel_agentINS1_8__reduce11ReduceAgentINS0_18transform_iteratorINS1_9__extrema12arg_minmax_fI9key_valuel17compare_key_valueE15duplicate_tupleENS0_12zip_iteratorIN4cuda3std3__45tupleIJNS0_6detail15normal_iteratorINS0_10device_ptrISA_EEEENS0_17counting_iteratorIlNS0_11use_defaultESP_SP_EEEEEEENSI_IJNSI_IJSA_lEEEST_EEESU_EEPSU_SU_lSC_EEJSV_SW_lN3cub18CUB_300001_SM_100013GridEvenShareIlEENSZ_9GridQueueIyEESC_EEEvDpT0_:
.text._ZN6thrust24THRUST_300001_SM_1000_NS8cuda_cub4core6detail13_kernel_agentINS1_8__reduce11ReduceAgentINS0_18transform_iteratorINS1_9__extrema12arg_minmax_fI9key_valuel17compare_key_valueE15duplicate_tupleENS0_12zip_iteratorIN4cuda3std3__45tupleIJNS0_6detail15normal_iteratorINS0_10device_ptrISA_EEEENS0_17counting_iteratorIlNS0_11use_defaultESP_SP_EEEEEEENSI_IJNSI_IJSA_lEEEST_EEESU_EEPSU_SU_lSC_EEJSV_SW_lN3cub18CUB_300001_SM_100013GridEvenShareIlEENSZ_9GridQueueIyEESC_EEEvDpT0_:
[----:B------:R-:W-:Y:S01]  /*0000*/  LDC R1, c[0x0][0x37c] ;  /* 0x0000df00ff017b82 */ /* 0x000fe20000000800 */
[----:B------:R-:W0:Y:S01]  /*0010*/  S2R R8, SR_CTAID.X ;  /* 0x0000000000087919 */ /* 0x000e220000002500 */
[----:B------:R-:W1:Y:S01]  /*0020*/  LDCU.64 UR4, c[0x0][0x3a0] ;  /* 0x00007400ff0477ac */ /* 0x000e620008000a00 */
[----:B------:R-:W-:Y:S01]  /*0030*/  BSSY.RECONVERGENT B0, `(.L_x_227) ;  /* 0x0000b8e000007945 */ /* 0x000fe20003800200 */
[----:B------:R-:W2:Y:S01]  /*0040*/  LDCU UR6, c[0x0][0x370] ;  /* 0x00006e00ff0677ac */ /* 0x000ea20008000800 */
[----:B------:R-:W3:Y:S01]  /*0050*/  LDCU.64 UR10, c[0x0][0x358] ;  /* 0x00006b00ff0a77ac */ /* 0x000ee20008000a00 */
[----:B-1----:R-:W-:Y:S02]  /*0060*/  IMAD.U32 R21, RZ, RZ, UR4 ;  /* 0x00000004ff157e24 */ /* 0x002fe4000f8e00ff */
[----:B------:R-:W-:Y:S01]  /*0070*/  IMAD.U32 R18, RZ, RZ, UR5 ;  /* 0x00000005ff127e24 */ /* 0x000fe2000f8e00ff */
[----:B--2---:R-:W-:Y:S01]  /*0080*/  USHF.L.U32 UR6, UR6, 0x9, URZ ;  /* 0x0000000906067899 */ /* 0x004fe200080006ff */
[----:B0-----:R-:W-:-:S05]  /*0090*/  IMAD.SHL.U32 R7, R8, 0x200, RZ ;  /* 0x0000020008077824 */ /* 0x001fca00078e00ff */
[----:B------:R-:W-:-:S04]  /*00a0*/  IADD3 R0, P1, PT, R7, 0x200, RZ ;  /* 0x0000020007007810 */ /* 0x000fc80007f3e0ff */
[----:B------:R-:W-:Y:S01]  /*00b0*/  ISETP.GT.U32.AND P0, PT, R0, R21, PT ;  /* 0x000000150000720c */ /* 0x000fe20003f04070 */
[----:B------:R-:W-:-:S05]  /*00c0*/  IMAD.X R3, RZ, RZ, RZ, P1 ;  /* 0x000000ffff037224 */ /* 0x000fca00008e06ff */
[----:B------:R-:W-:-:S13]  /*00d0*/  ISETP.GT.AND.EX P0, PT, R3, R18, PT, P0 ;  /* 0x000000120300720c */ /* 0x000fda0003f04300 */
[----:B---3--:R-:W-:Y:S05]  /*00e0*/  @!P0 BRA `(.L_x_228) ;  /* 0x0000007000408947 */ /* 0x008fea0003800000 */
[----:B------:R-:W0:Y:S01]  /*00f0*/  S2R R12, SR_TID.X ;  /* 0x00000000000c7919 */ /* 0x000e220000002100 */
[----:B------:R-:W1:Y:S01]  /*0100*/  LDC.64 R2, c[0x0][0x380] ;  /* 0x0000e000ff027b82 */ /* 0x000e620000000a00 */
[----:B------:R-:W-:Y:S01]  /*0110*/  IMAD.IADD R13, R21, 0x1, -R7 ;  /* 0x00000001150d7824 */ /* 0x000fe200078e0a07 */
[----:B------:R-:W-:-:S06]  /*0120*/  CS2R R18, SRZ ;  /* 0x0000000000127805 */ /* 0x000fcc000001ff00 */
[----:B------:R-:W2:Y:S01]  /*0130*/  LDC.64 R10, c[0x0][0x388] ;  /* 0x0000e200ff0a7b82 */ /* 0x000ea20000000a00 */
[----:B0-----:R-:W-:-:S13]  /*0140*/  ISETP.GE.AND P0, PT, R12, R13, PT ;  /* 0x0000000d0c00720c */ /* 0x001fda0003f06270 */
[----:B------:R-:W-:-:S05]  /*0150*/  @!P0 IADD3 R5, P1, PT, R7, R12, RZ ;  /* 0x0000000c07058210 */ /* 0x000fca0007f3e0ff */
[----:B------:R-:W-:Y:S01]  /*0160*/  @!P0 IMAD.X R0, RZ, RZ, RZ, P1 ;  /* 0x000000ffff008224 */ /* 0x000fe200008e06ff */
[----:B-1----:R-:W-:-:S04]  /*0170*/  @!P0 LEA R2, P1, R5, R2, 0x3 ;  /* 0x0000000205028211 */ /* 0x002fc800078218ff */
[----:B------:R-:W-:-:S05]  /*0180*/  @!P0 LEA.HI.X R3, R5, R3, R0, 0x3, P1 ;  /* 0x0000000305038211 */ /* 0x000fca00008f1c00 */
[----:B------:R-:W3:Y:S04]  /*0190*/  @!P0 LDG.E R19, desc[UR10][R2.64] ;  /* 0x0000000a02138981 */ /* 0x000ee8000c1e1900 */
[----:B------:R-:W4:Y:S01]  /*01a0*/  @!P0 LDG.E R18, desc[UR10][R2.64+0x4] ;  /* 0x0000040a02128981 */ /* 0x000f22000c1e1900 */
[----:B------:R-:W-:Y:S01]  /*01b0*/  CS2R R16, SRZ ;  /* 0x0000000000107805 */ /* 0x000fe2000001ff00 */
[----:B------:R-:W-:Y:S01]  /*01c0*/  IMAD.MOV.U32 R4, RZ, RZ, R12 ;  /* 0x000000ffff047224 */ /* 0x000fe200078e000c */
[----:B--2---:R-:W-:Y:S01]  /*01d0*/  @!P0 IADD3 R17, P1, PT, R5, R10, RZ ;  /* 0x0000000a05118210 */ /* 0x004fe20007f3e0ff */
[----:B------:R-:W-:Y:S01]  /*01e0*/  @!P0 VIADD R4, R12, 0x100 ;  /* 0x000001000c048836 */ /* 0x000fe20000000000 */
[----:B------:R-:W-:Y:S03]  /*01f0*/  BSSY.RECONVERGENT B2, `(.L_x_229) ;  /* 0x0000127000027945 */ /* 0x000fe60003800200 */
[----:B------:R-:W-:Y:S01]  /*0200*/  @!P0 IMAD.X R16, R0, 0x1, R11, P1 ;  /* 0x0000000100108824 */ /* 0x000fe200008e060b */
[----:B------:R-:W-:Y:S01]  /*0210*/  ISETP.GE.AND P0, PT, R4, R13, PT ;  /* 0x0000000d0400720c */ /* 0x000fe20003f06270 */
[----:B------:R-:W-:-:S02]  /*0220*/  IMAD.MOV.U32 R15, RZ, RZ, R17 ;  /* 0x000000ffff0f7224 */ /* 0x000fc400078e0011 */
[----:B------:R-:W-:Y:S02]  /*0230*/  IMAD.MOV.U32 R14, RZ, RZ, R16 ;  /* 0x000000ffff0e7224 */ /* 0x000fe400078e0010 */
[----:B---3--:R-:W-:Y:S02]  /*0240*/  IMAD.MOV.U32 R9, RZ, RZ, R19 ;  /* 0x000000ffff097224 */ /* 0x008fe400078e0013 */
[----:B----4-:R-:W-:-:S06]  /*0250*/  IMAD.MOV.U32 R0, RZ, RZ, R18 ;  /* 0x000000ffff007224 */ /* 0x010fcc00078e0012 */
[----:B------:R-:W-:Y:S05]  /*0260*/  @P0 BRA `(.L_x_230) ;  /* 0x00000010007c0947 */ /* 0x000fea0003800000 */
[----:B------:R-:W-:Y:S01]  /*0270*/  LOP3.LUT R0, RZ, R4, RZ, 0x33, !PT ;  /* 0x00000004ff007212 */ /* 0x000fe200078e33ff */
[----:B------:R-:W-:Y:S01]  /*0280*/  BSSY.RECONVERGENT B1, `(.L_x_231) ;  /* 0x0000052000017945 */ /* 0x000fe20003800200 */
[----:B------:R-:W-:Y:S02]  /*0290*/  IMAD.MOV.U32 R9, RZ, RZ, R19 ;  /* 0x000000ffff097224 */ /* 0x000fe400078e0013 */
[----:B------:R-:W-:Y:S01]  /*02a0*/  IADD3 R21, PT, PT, -R7, R21, R0 ;  /* 0x0000001507157210 */ /* 0x000fe20007ffe100 */
[----:B------:R-:W-:Y:S02]  /*02b0*/  IMAD.MOV.U32 R15, RZ, RZ, R17 ;  /* 0x000000ffff0f7224 */ /* 0x000fe400078e0011 */
[----:B------:R-:W-:Y:S01]  /*02c0*/  IMAD.MOV.U32 R14, RZ, RZ, R16 ;  /* 0x000000ffff0e7224 */ /* 0x000fe200078e0010 */
[----:B------:R-:W-:-:S04]  /*02d0*/  LOP3.LUT R0, R21, 0x300, RZ, 0xc0, !PT ;  /* 0x0000030015007812 */ /* 0x000fc800078ec0ff */
[----:B------:R-:W-:Y:S01]  /*02e0*/  ISETP.NE.AND P0, PT, R0, 0x300, PT ;  /* 0x000003000000780c */ /* 0x000fe20003f05270 */
[----:B------:R-:W-:-:S12]  /*02f0*/  IMAD.MOV.U32 R0, RZ, RZ, R18 ;  /* 0x000000ffff007224 */ /* 0x000fd800078e0012 */
[----:B------:R-:W-:Y:S05]  /*0300*/  @!P0 BRA `(.L_x_232) ;  /* 0x0000000400248947 */ /* 0x000fea0003800000 */
[----:B------:R-:W0:Y:S01]  /*0310*/  LDCU.128 UR4, c[0x0][0x380] ;  /* 0x00007000ff0477ac */ /* 0x000e220008000c00 */
[----:B------:R-:W-:Y:S01]  /*0320*/  IADD3 R3, P0, PT, R7, R4, RZ ;  /* 0x0000000407037210 */ /* 0x000fe20007f1e0ff */
[----:B------:R-:W-:Y:S01]  /*0330*/  IMAD.MOV.U32 R9, RZ, RZ, R19 ;  /* 0x000000ffff097224 */ /* 0x000fe200078e0013 */
[----:B------:R-:W-:Y:S01]  /*0340*/  LEA.HI R0, R21, 0x1, RZ, 0x18 ;  /* 0x0000000115007811 */ /* 0x000fe200078fc0ff */
[----:B------:R-:W-:Y:S02]  /*0350*/  IMAD.MOV.U32 R15, RZ, RZ, R17 ;  /* 0x000000ffff0f7224 */ /* 0x000fe400078e0011 */
[----:B------:R-:W-:Y:S02]  /*0360*/  IMAD.X R2, RZ, RZ, RZ, P0 ;  /* 0x000000ffff027224 */ /* 0x000fe400000e06ff */
[----:B------:R-:W-:Y:S01]  /*0370*/  IMAD.MOV.U32 R14, RZ, RZ, R16 ;  /* 0x000000ffff0e7224 */ /* 0x000fe200078e0010 */
[C---:B0-----:R-:W-:Y:S02]  /*0380*/  LEA R6, P1, R3.reuse, UR4, 0x3 ;  /* 0x0000000403067c11 */ /* 0x041fe4000f8218ff */
[----:B------:R-:W-:-:S02]  /*0390*/  IADD3 R20, P0, PT, R3, UR6, RZ ;  /* 0x0000000603147c10 */ /* 0x000fc4000ff1e0ff */
[----:B------:R-:W-:Y:S02]  /*03a0*/  LEA.HI.X R3, R3, UR5, R2, 0x3, P1 ;  /* 0x0000000503037c11 */ /* 0x000fe400088f1c02 */
[----:B------:R-:W-:Y:S02]  /*03b0*/  IADD3.X R23, PT, PT, R2, UR7, RZ, P0, !PT ;  /* 0x0000000702177c10 */ /* 0x000fe400087fe4ff */
[----:B------:R-:W-:Y:S02]  /*03c0*/  IADD3 R6, P0, PT, R6, 0x4, RZ ;  /* 0x0000000406067810 */ /* 0x000fe40007f1e0ff */
[----:B------:R-:W-:Y:S01]  /*03d0*/  LOP3.LUT R2, R0, 0x3, RZ, 0xc0, !PT ;  /* 0x0000000300027812 */ /* 0x000fe200078ec0ff */
[----:B------:R-:W-:Y:S02]  /*03e0*/  IMAD.MOV.U32 R0, RZ, RZ, R18 ;  /* 0x000000ffff007224 */ /* 0x000fe400078e0012 */
[----:B------:R-:W-:Y:S02]  /*03f0*/  IMAD.X R3, RZ, RZ, R3, P0 ;  /* 0x000000ffff037224 */ /* 0x000fe400000e0603 */
[----:B------:R-:W-:-:S07]  /*0400*/  IMAD.MOV R5, RZ, RZ, -R2 ;  /* 0x000000ffff057224 */ /* 0x000fce00078e0a02 */
.L_x_237:
[----:B------:R-:W-:-:S05]  /*0410*/  IMAD.MOV.U32 R2, RZ, RZ, R6 ;  /* 0x000000ffff027224 */ /* 0x000fca00078e0006 */
[----:B------:R-:W2:Y:S04]  /*0420*/  LDG.E R27, desc[UR10][R2.64+-0x4] ;  /* 0xfffffc0a021b7981 */ /* 0x000ea8000c1e1900 */
[----:B------:R0:W5:Y:S01]  /*0430*/  LDG.E R29, desc[UR10][R2.64] ;  /* 0x0000000a021d7981 */ /* 0x000162000c1e1900 */
[----:B------:R-:W-:Y:S01]  /*0440*/  VIADD R5, R5, 0x1 ;  /* 0x0000000105057836 */ /* 0x000fe20000000000 */
[----:B------:R-:W-:Y:S01]  /*0450*/  BSSY.RECONVERGENT B3, `(.L_x_233) ;  /* 0x000001c000037945 */ /* 0x000fe20003800200 */
[----:B------:R-:W-:Y:S02]  /*0460*/  IMAD.MOV.U32 R25, RZ, RZ, R17 ;  /* 0x000000ffff197224 */ /* 0x000fe400078e0011 */
[----:B------:R-:W-:Y:S01]  /*0470*/  IMAD.MOV.U32 R24, RZ, RZ, R16 ;  /* 0x000000ffff187224 */ /* 0x000fe200078e0010 */
[----:B------:R-:W-:Y:S01]  /*0480*/  ISETP.NE.AND P2, PT, R5, RZ, PT ;  /* 0x000000ff0500720c */ /* 0x000fe20003f45270 */
[----:B------:R-:W-:Y:S01]  /*0490*/  IMAD.MOV.U32 R22, RZ, RZ, R18 ;  /* 0x000000ffff167224 */ /* 0x000fe200078e0012 */
[----:B------:R-:W-:Y:S01]  /*04a0*/  MOV R16, R23 ;  /* 0x0000001700107202 */ /* 0x000fe20000000f00 */
[----:B------:R-:W-:-:S02]  /*04b0*/  IMAD.MOV.U32 R26, RZ, RZ, R19 ;  /* 0x000000ffff1a7224 */ /* 0x000fc400078e0013 */
[----:B------:R-:W-:Y:S01]  /*04c0*/  IMAD.MOV.U32 R17, RZ, RZ, R20 ;  /* 0x000000ffff117224 */ /* 0x000fe200078e0014 */
[-C--:B--2---:R-:W-:Y:S02]  /*04d0*/  ISETP.GE.AND P0, PT, R9, R27.reuse, PT ;  /* 0x0000001b0900720c */ /* 0x084fe40003f06270 */
[----:B------:R-:W-:-:S11]  /*04e0*/  ISETP.GE.AND P3, PT, R19, R27, PT ;  /* 0x0000001b1300720c */ /* 0x000fd60003f66270 */
[----:B0-----:R-:W-:Y:S05]  /*04f0*/  @!P0 BRA `(.L_x_234) ;  /* 0x0000000000448947 */ /* 0x001fea0003800000 */
        /* <DEDUP_REMOVED lines=8> */
[----:B-----5:R-:W-:Y:S01]  /*0580*/  IMAD.MOV.U32 R0, RZ, RZ, R29 ;  /* 0x000000ffff007224 */ /* 0x020fe200078e001d */
        /* <DEDUP_REMOVED lines=8> */
.L_x_234:
[----:B------:R-:W-:Y:S05]  /*0610*/  BSYNC.RECONVERGENT B3 ;  /* 0x0000000000037941 */ /* 0x000fea0003800200 */
.L_x_233:
[----:B------:R-:W-:Y:S01]  /*0620*/  BSSY.RECONVERGENT B3, `(.L_x_235) ;  /* 0x0000011000037945 */ /* 0x000fe20003800200 */
        /* <DEDUP_REMOVED lines=16> */
.L_x_236:
[----:B------:R-:W-:Y:S05]  /*0730*/  BSYNC.RECONVERGENT B3 ;  /* 0x0000000000037941 */ /* 0x000fea0003800200 */
.L_x_235:
[----:B------:R-:W-:Y:S01]  /*0740*/  IADD3 R20, P0, PT, R20, 0x100, RZ ;  /* 0x0000010014147810 */ /* 0x000fe20007f1e0ff */
[----:B------:R-:W-:Y:S01]  /*0750*/  VIADD R4, R4, 0x100 ;  /* 0x0000010004047836 */ /* 0x000fe20000000000 */
[----:B------:R-:W-:-:S03]  /*0760*/  IADD3 R6, P1, PT, R2, 0x800, RZ ;  /* 0x0000080002067810 */ /* 0x000fc60007f3e0ff */
[----:B------:R-:W-:Y:S02]  /*0770*/  IMAD.X R23, RZ, RZ, R23, P0 ;  /* 0x000000ffff177224 */ /* 0x000fe400000e0617 */
[----:B------:R-:W-:Y:S01]  /*0780*/  IMAD.X R3, RZ, RZ, R3, P1 ;  /* 0x000000ffff037224 */ /* 0x000fe200008e0603 */
[----:B------:R-:W-:Y:S07]  /*0790*/  @P2 BRA `(.L_x_237) ;  /* 0xfffffffc001c2947 */ /* 0x000fee000383ffff */
.L_x_232:
[----:B------:R-:W-:Y:S05]  /*07a0*/  BSYNC.RECONVERGENT B1 ;  /* 0x0000000000017941 */ /* 0x000fea0003800200 */
.L_x_231:
[----:B------:R-:W-:-:S13]  /*07b0*/  ISETP.GE.U32.AND P0, PT, R21, 0x300, PT ;  /* 0x000003001500780c */ /* 0x000fda0003f06070 */
[----:B------:R-:W-:Y:S05]  /*07c0*/  @!P0 BRA `(.L_x_230) ;  /* 0x0000000c00248947 */ /* 0x000fea0003800000 */
[----:B------:R-:W-:-:S07]  /*07d0*/  VIADD R23, R4, 0x200 ;  /* 0x0000020004177836 */ /* 0x000fce0000000000 */
.L_x_254:
[----:B------:R-:W0:Y:S01]  /*07e0*/  LDC.64 R4, c[0x0][0x380] ;  /* 0x0000e000ff047b82 */ /* 0x000e220000000a00 */
[----:B------:R-:W-:-:S05]  /*07f0*/  VIADD R2, R23, 0xfffffe00 ;  /* 0xfffffe0017027836 */ /* 0x000fca0000000000 */
[----:B------:R-:W-:-:S04]  /*0800*/  IADD3 R25, P0, PT, R7, R2, RZ ;  /* 0x0000000207197210 */ /* 0x000fc80007f1e0ff */
[----:B------:R-:W-:Y:S02]  /*0810*/  LEA.HI.X.SX32 R30, R2, RZ, 0x1, P0 ;  /* 0x000000ff021e7211 */ /* 0x000fe400000f0eff */
[----:B------:R-:W1:Y:S01]  /*0820*/  LDC.64 R2, c[0x0][0x388] ;  /* 0x0000e200ff027b82 */ /* 0x000e620000000a00 */
[----:B0-----:R-:W-:-:S04]  /*0830*/  LEA R4, P0, R25, R4, 0x3 ;  /* 0x0000000419047211 */ /* 0x001fc800078018ff */
[----:B------:R-:W-:-:S05]  /*0840*/  LEA.HI.X R5, R25, R5, R30, 0x3, P0 ;  /* 0x0000000519057211 */ /* 0x000fca00000f1c1e */
[----:B------:R-:W2:Y:S04]  /*0850*/  LDG.E R28, desc[UR10][R4.64] ;  /* 0x0000000a041c7981 */ /* 0x000ea8000c1e1900 */
[----:B------:R0:W5:Y:S04]  /*0860*/  LDG.E R22, desc[UR10][R4.64+0x800] ;  /* 0x0008000a04167981 */ /* 0x000168000c1e1900 */
[----:B------:R0:W5:Y:S04]  /*0870*/  LDG.E R21, desc[UR10][R4.64+0x804] ;  /* 0x0008040a04157981 */ /* 0x000168000c1e1900 */
[----:B------:R0:W5:Y:S04]  /*0880*/  LDG.E R20, desc[UR10][R4.64+0x1000] ;  /* 0x0010000a04147981 */ /* 0x000168000c1e1900 */
[----:B------:R0:W5:Y:S04]  /*0890*/  LDG.E R11, desc[UR10][R4.64+0x1004] ;  /* 0x0010040a040b7981 */ /* 0x000168000c1e1900 */
[----:B------:R0:W5:Y:S04]  /*08a0*/  LDG.E R10, desc[UR10][R4.64+0x1800] ;  /* 0x0018000a040a7981 */ /* 0x000168000c1e1900 */
[----:B------:R0:W5:Y:S04]  /*08b0*/  LDG.E R6, desc[UR10][R4.64+0x1804] ;  /* 0x0018040a04067981 */ /* 0x000168000c1e1900 */
[----:B------:R0:W5:Y:S01]  /*08c0*/  LDG.E R31, desc[UR10][R4.64+0x4] ;  /* 0x0000040a041f7981 */ /* 0x000162000c1e1900 */
[----:B-1----:R-:W-:Y:S01]  /*08d0*/  IADD3 R32, P1, PT, R25, R2, RZ ;  /* 0x0000000219207210 */ /* 0x002fe20007f3e0ff */
[----:B------:R-:W-:Y:S01]  /*08e0*/  BSSY.RECONVERGENT B1, `(.L_x_238) ;  /* 0x0000016000017945 */ /* 0x000fe20003800200 */
[----:B------:R-:W-:-:S02]  /*08f0*/  IMAD.MOV.U32 R24, RZ, RZ, R15 ;  /* 0x000000ffff187224 */ /* 0x000fc400078e000f */
[----:B------:R-:W-:Y:S02]  /*0900*/  IMAD.MOV.U32 R25, RZ, RZ, R14 ;  /* 0x000000ffff197224 */ /* 0x000fe400078e000e */
[----:B------:R-:W-:Y:S02]  /*0910*/  IMAD.MOV.U32 R26, RZ, RZ, R0 ;  /* 0x000000ffff1a7224 */ /* 0x000fe400078e0000 */
[----:B------:R-:W-:Y:S02]  /*0920*/  IMAD.MOV.U32 R27, RZ, RZ, R9 ;  /* 0x000000ffff1b7224 */ /* 0x000fe400078e0009 */
[----:B------:R-:W-:Y:S01]  /*0930*/  IMAD.X R29, R30, 0x1, R3, P1 ;  /* 0x000000011e1d7824 */ /* 0x000fe200008e0603 */
[-C--:B--2---:R-:W-:Y:S02]  /*0940*/  ISETP.GE.AND P0, PT, R9, R28.reuse, PT ;  /* 0x0000001c0900720c */ /* 0x084fe40003f06270 */
[----:B------:R-:W-:-:S11]  /*0950*/  ISETP.GE.AND P2, PT, R19, R28, PT ;  /* 0x0000001c1300720c */ /* 0x000fd60003f46270 */
[----:B0-----:R-:W-:Y:S05]  /*0960*/  @!P0 BRA `(.L_x_239) ;  /* 0x0000000000348947 */ /* 0x001fea0003800000 */
[----:B------:R-:W-:Y:S01]  /*0970*/  ISETP.GE.AND P3, PT, R28, R9, PT ;  /* 0x000000091c00720c */ /* 0x000fe20003f66270 */
[----:B------:R-:W-:Y:S02]  /*0980*/  IMAD.MOV.U32 R24, RZ, RZ, R32 ;  /* 0x000000ffff187224 */ /* 0x000fe400078e0020 */
[----:B------:R-:W-:Y:S02]  /*0990*/  IMAD.MOV.U32 R25, RZ, RZ, R29 ;  /* 0x000000ffff197224 */ /* 0x000fe400078e001d */
[----:B-----5:R-:W-:Y:S02]  /*09a0*/  IMAD.MOV.U32 R26, RZ, RZ, R31 ;  /* 0x000000ffff1a7224 */ /* 0x020fe400078e001f */
        /* <DEDUP_REMOVED lines=9> */
.L_x_239:
[----:B------:R-:W-:Y:S05]  /*0a40*/  BSYNC.RECONVERGENT B1 ;  /* 0x0000000000017941 */ /* 0x000fea0003800200 */
.L_x_238:
[----:B------:R-:W-:Y:S01]  /*0a50*/  BSSY.RECONVERGENT B1, `(.L_x_240) ;  /* 0x0000014000017945 */ /* 0x000fe20003800200 */
[----:B------:R-:W-:Y:S01]  /*0a60*/  VIADD R9, R23, 0xffffff00 ;  /* 0xffffff0017097836 */ /* 0x000fe20000000000 */
[----:B------:R-:W-:Y:S01]  /*0a70*/  MOV R4, R29 ;  /* 0x0000001d00047202 */ /* 0x000fe20000000f00 */
[----:B------:R-:W-:Y:S02]  /*0a80*/  IMAD.MOV.U32 R0, RZ, RZ, R32 ;  /* 0x000000ffff007224 */ /* 0x000fe400078e0020 */
[----:B------:R-:W-:Y:S02]  /*0a90*/  IMAD.MOV.U32 R5, RZ, RZ, R28 ;  /* 0x000000ffff057224 */ /* 0x000fe400078e001c */
[----:B-----5:R-:W-:Y:S01]  /*0aa0*/  IMAD.MOV.U32 R14, RZ, RZ, R31 ;  /* 0x000000ffff0e7224 */ /* 0x020fe200078e001f */
[----:B------:R-:W-:Y:S06]  /*0ab0*/  @!P2 BRA `(.L_x_241) ;  /* 0x000000000034a947 */ /* 0x000fec0003800000 */
        /* <DEDUP_REMOVED lines=13> */
.L_x_241:
[----:B------:R-:W-:Y:S05]  /*0b90*/  BSYNC.RECONVERGENT B1 ;  /* 0x0000000000017941 */ /* 0x000fea0003800200 */
.L_x_240:
[----:B------:R-:W-:Y:S01]  /*0ba0*/  ISETP.GE.AND P0, PT, R27, R22, PT ;  /* 0x000000161b00720c */ /* 0x000fe20003f06270 */
[----:B------:R-:W-:Y:S01]  /*0bb0*/  BSSY.RECONVERGENT B1, `(.L_x_242) ;  /* 0x0000016000017945 */ /* 0x000fe20003800200 */
[----:B------:R-:W-:Y:S01]  /*0bc0*/  SHF.R.S32.HI R16, RZ, 0x1f, R9 ;  /* 0x0000001fff107819 */ /* 0x000fe20000011409 */
[----:B------:R-:W-:Y:S01]  /*0bd0*/  IMAD.MOV.U32 R29, RZ, RZ, R24 ;  /* 0x000000ffff1d7224 */ /* 0x000fe200078e0018 */
[----:B------:R-:W-:Y:S01]  /*0be0*/  IADD3 R31, P1, P2, R9, R2, R7 ;  /* 0x00000002091f7210 */ /* 0x000fe20007a3e007 */
[----:B------:R-:W-:Y:S02]  /*0bf0*/  IMAD.MOV.U32 R28, RZ, RZ, R25 ;  /* 0x000000ffff1c7224 */ /* 0x000fe400078e0019 */
[----:B------:R-:W-:Y:S01]  /*0c00*/  IMAD.MOV.U32 R18, RZ, RZ, R26 ;  /* 0x000000ffff127224 */ /* 0x000fe200078e001a */
[----:B------:R-:W-:Y:S01]  /*0c10*/  IADD3.X R30, PT, PT, R16, R3, RZ, P1, P2 ;  /* 0x00000003101e7210 */ /* 0x000fe20000fe44ff */
        /* <DEDUP_REMOVED lines=15> */
.L_x_243:
[----:B------:R-:W-:Y:S05]  /*0d10*/  BSYNC.RECONVERGENT B1 ;  /* 0x0000000000017941 */ /* 0x000fea0003800200 */
.L_x_242:
        /* <DEDUP_REMOVED lines=20> */
.L_x_245:
[----:B------:R-:W-:Y:S05]  /*0e60*/  BSYNC.RECONVERGENT B1 ;  /* 0x0000000000017941 */ /* 0x000fea0003800200 */
.L_x_244:
        /* <DEDUP_REMOVED lines=23> */
.L_x_247:
[----:B------:R-:W-:Y:S05]  /*0fe0*/  BSYNC.RECONVERGENT B1 ;  /* 0x0000000000017941 */ /* 0x000fea0003800200 */
.L_x_246:
[----:B------:R-:W-:Y:S01]  /*0ff0*/  ISETP.GE.AND P0, PT, R9, R20, PT ;  /* 0x000000140900720c */ /* 0x000fe20003f06270 */
[----:B------:R-:W-:Y:S01]  /*1000*/  BSSY.RECONVERGENT B1, `(.L_x_248) ;  /* 0x0000014000017945 */ /* 0x000fe20003800200 */
[----:B------:R-:W-:Y:S01]  /*1010*/  IADD3 R0, PT, PT, R23, 0x100, RZ ;  /* 0x0000010017007810 */ /* 0x000fe20007ffe0ff */
[----:B------:R-:W-:Y:S02]  /*1020*/  IMAD.MOV.U32 R4, RZ, RZ, R14 ;  /* 0x000000ffff047224 */ /* 0x000fe400078e000e */
        /* <DEDUP_REMOVED lines=10> */
[----:B------:R-:W-:Y:S02]  /*10d0*/  @P2 ISETP.GE.U32.AND P0, PT, R17, R14, PT ;  /* 0x0000000e1100220c */ /* 0x000fe40003f06070 */
[CC--:B------:R-:W-:Y:S02]  /*10e0*/  @P2 ISETP.LT.AND.EX P1, PT, R15.reuse, R30.reuse, PT, P1 ;  /* 0x0000001e0f00220c */ /* 0x0c0fe40003f21310 */
[----:B------:R-:W-:Y:S02]  /*10f0*/  @P2 ISETP.GE.AND.EX P0, PT, R15, R30, PT, P0 ;  /* 0x0000001e0f00220c */ /* 0x000fe40003f06300 */
[----:B------:R-:W-:Y:S02]  /*1100*/  @P2 SEL R4, R17, R14, P1 ;  /* 0x0000000e11042207 */ /* 0x000fe40000800000 */
[----:B------:R-:W-:-:S02]  /*1110*/  @P2 SEL R22, R15, R30, P1 ;  /* 0x0000001e0f162207 */ /* 0x000fc40000800000 */
[----:B------:R-:W-:Y:S02]  /*1120*/  @P2 SEL R25, R16, R11, !P0 ;  /* 0x0000000b10192207 */ /* 0x000fe40004000000 */
[----:B------:R-:W-:-:S07]  /*1130*/  @P2 SEL R27, R9, R20, !P0 ;  /* 0x00000014091b2207 */ /* 0x000fce0004000000 */
.L_x_249:
[----:B------:R-:W-:Y:S05]  /*1140*/  BSYNC.RECONVERGENT B1 ;  /* 0x0000000000017941 */ /* 0x000fea0003800200 */
.L_x_248:
[----:B------:R-:W-:Y:S01]  /*1150*/  ISETP.GE.AND P0, PT, R21, R10, PT ;  /* 0x0000000a1500720c */ /* 0x000fe20003f06270 */
[----:B------:R-:W-:Y:S01]  /*1160*/  BSSY.RECONVERGENT B1, `(.L_x_250) ;  /* 0x0000016000017945 */ /* 0x000fe20003800200 */
[----:B------:R-:W-:Y:S01]  /*1170*/  IADD3 R11, P1, P2, R0, R2, R7 ;  /* 0x00000002000b7210 */ /* 0x000fe20007a3e007 */
[----:B------:R-:W-:Y:S01]  /*1180*/  IMAD.MOV.U32 R15, RZ, RZ, R24 ;  /* 0x000000ffff0f7224 */ /* 0x000fe200078e0018 */
[----:B------:R-:W-:Y:S01]  /*1190*/  SHF.R.S32.HI R0, RZ, 0x1f, R0 ;  /* 0x0000001fff007819 */ /* 0x000fe20000011400 */
        /* <DEDUP_REMOVED lines=18> */
.L_x_251:
[----:B------:R-:W-:Y:S05]  /*12c0*/  BSYNC.RECONVERGENT B1 ;  /* 0x0000000000017941 */ /* 0x000fea0003800200 */
.L_x_250:
        /* <DEDUP_REMOVED lines=20> */
.L_x_253:
[----:B------:R-:W-:Y:S05]  /*1410*/  BSYNC.RECONVERGENT B1 ;  /* 0x0000000000017941 */ /* 0x000fea0003800200 */
.L_x_252:
[C---:B------:R-:W-:Y:S02]  /*1420*/  VIADD R2, R23.reuse, 0x200 ;  /* 0x0000020017027836 */ /* 0x040fe40000000000 */
[----:B------:R-:W-:-:S03]  /*1430*/  VIADD R23, R23, 0x400 ;  /* 0x0000040017177836 */ /* 0x000fc60000000000 */
[----:B------:R-:W-:-:S13]  /*1440*/  ISETP.GE.AND P0, PT, R2, R13, PT ;  /* 0x0000000d0200720c */ /* 0x000fda0003f06270 */
[----:B------:R-:W-:Y:S05]  /*1450*/  @!P0 BRA `(.L_x_254) ;  /* 0xfffffff000e08947 */ /* 0x000fea000383ffff */
.L_x_230:
[----:B------:R-:W-:Y:S05]  /*1460*/  BSYNC.RECONVERGENT B2 ;  /* 0x0000000000027941 */ /* 0x000fea0003800200 */
.L_x_229:
[----:B------:R-:W-:-:S13]  /*1470*/  ISETP.GE.AND P0, PT, R13, 0x100, PT ;  /* 0x000001000d00780c */ /* 0x000fda0003f06270 */
[----:B------:R-:W-:Y:S05]  /*1480*/  @!P0 BRA `(.L_x_255) ;  /* 0x00000028007c8947 */ /* 0x000fea0003800000 */
[----:B------:R-:W0:Y:S01]  /*1490*/  S2R R20, SR_LANEID ;  /* 0x0000000000147919 */ /* 0x000e220000000000 */
[----:B------:R-:W-:Y:S01]  /*14a0*/  BSSY.RECONVERGENT B1, `(.L_x_256) ;  /* 0x000003b000017945 */ /* 0x000fe20003800200 */
[----:B------:R-:W-:Y:S01]  /*14b0*/  IMAD.MOV.U32 R5, RZ, RZ, R17 ;  /* 0x000000ffff057224 */ /* 0x000fe200078e0011 */
[----:B------:R-:W-:Y:S01]  /*14c0*/  MOV R11, R15 ;  /* 0x0000000f000b7202 */ /* 0x000fe20000000f00 */
        /* <DEDUP_REMOVED lines=9> */
[----:B------:R1:W1:Y:S04]  /*1560*/  SHFL.DOWN PT, R21, R14, 0x1, 0x1f ;  /* 0x08201f000e157f89 */ /* 0x00026800000e0000 */
        /* <DEDUP_REMOVED lines=28> */
.L_x_259:
[----:B------:R-:W-:Y:S05]  /*1730*/  BSYNC.RECONVERGENT B2 ;  /* 0x0000000000027941 */ /* 0x000fea0003800200 */
.L_x_258:
        /* <DEDUP_REMOVED lines=17> */
.L_x_257:
[----:B------:R-:W-:Y:S05]  /*1850*/  BSYNC.RECONVERGENT B1 ;  /* 0x0000000000017941 */ /* 0x000fea0003800200 */
.L_x_256:
        /* <DEDUP_REMOVED lines=10> */
[----:B------:R2:W1:Y:S04]  /*1900*/  SHFL.DOWN PT, R23, R2, 0x2, 0x1f ;  /* 0x08401f0002177f89 */ /* 0x00046800000e0000 */
[----:B------:R2:W1:Y:S04]  /*1910*/  SHFL.DOWN PT, R26, R3, 0x2, 0x1f ;  /* 0x08401f00031a7f89 */ /* 0x00046800000e0000 */
[----:B------:R2:W1:Y:S04]  /*1920*/  SHFL.DOWN PT, R28, R5, 0x2, 0x1f ;  /* 0x08401f00051c7f89 */ /* 0x00046800000e0000 */
[----:B0-----:R2:W0:Y:S01]  /*1930*/  SHFL.DOWN PT, R25, R4, 0x2, 0x1f ;  /* 0x08401f0004197f89 */ /* 0x00142200000e0000 */
[----:B---3--:R-:W-:Y:S05]  /*1940*/  @P0 BRA `(.L_x_261) ;  /* 0x0000000000d00947 */ /* 0x008fea0003800000 */
        /* <DEDUP_REMOVED lines=10> */
[----:B----4-:R-:W-:Y:S01]  /*19f0*/  IMAD.MOV.U32 R17, RZ, RZ, R24 ;  /* 0x000000ffff117224 */ /* 0x010fe200078e0018 */
        /* <DEDUP_REMOVED lines=11> */
.L_x_263:
[----:B------:R-:W-:Y:S05]  /*1ab0*/  BSYNC.RECONVERGENT B2 ;  /* 0x0000000000027941 */ /* 0x000fea0003800200 */
.L_x_262:
[----:B0-----:R-:W-:Y:S02]  /*1ac0*/  IMAD.MOV.U32 R13, RZ, RZ, R25 ;  /* 0x000000ffff0d7224 */ /* 0x001fe400078e0019 */
        /* <DEDUP_REMOVED lines=28> */
.L_x_261:
[----:B------:R-:W-:Y:S05]  /*1c90*/  BSYNC.RECONVERGENT B1 ;  /* 0x0000000000017941 */ /* 0x000fea0003800200 */
.L_x_260:
[----:B------:R-:W-:Y:S01]  /*1ca0*/  ISETP.GT.AND P0, PT, R20, 0x1b, PT ;  /* 0x0000001b1400780c */ /* 0x000fe20003f04270 */
[----:B------:R3:W0:Y:S01]  /*1cb0*/  SHFL.DOWN PT, R19, R6, 0x4, 0x1f ;  /* 0x08801f0006137f89 */ /* 0x00062200000e0000 */
[----:B------:R-:W-:Y:S01]  /*1cc0*/  BSSY.RECONVERGENT B1, `(.L_x_264) ;  /* 0x0000041000017945 */ /* 0x000fe20003800200 */
[----:B--2---:R-:W-:Y:S02]  /*1cd0*/  IMAD.MOV.U32 R5, RZ, RZ, R14 ;  /* 0x000000ffff057224 */ /* 0x004fe400078e000e */
[----:B-1----:R3:W1:Y:S01]  /*1ce0*/  SHFL.DOWN PT, R22, R7, 0x4, 0x1f ;  /* 0x08801f0007167f89 */ /* 0x00266200000e0000 */
[----:B------:R-:W-:Y:S02]  /*1cf0*/  IMAD.MOV.U32 R4, RZ, RZ, R13 ;  /* 0x000000ffff047224 */ /* 0x000fe400078e000d */
[----:B------:R-:W-:Y:S01]  /*1d00*/  IMAD.MOV.U32 R3, RZ, RZ, R9 ;  /* 0x000000ffff037224 */ /* 0x000fe200078e0009 */
[----:B----4-:R3:W2:Y:S01]  /*1d10*/  SHFL.DOWN PT, R24, R11, 0x4, 0x1f ;  /* 0x08801f000b187f89 */ /* 0x0106a200000e0000 */
[----:B------:R-:W-:-:S03]  /*1d20*/  IMAD.MOV.U32 R2, RZ, RZ, R0 ;  /* 0x000000ffff027224 */ /* 0x000fc600078e0000 */
[----:B------:R3:W4:Y:S04]  /*1d30*/  SHFL.DOWN PT, R21, R10, 0x4, 0x1f ;  /* 0x08801f000a157f89 */ /* 0x00072800000e0000 */
[----:B------:R3:W1:Y:S04]  /*1d40*/  SHFL.DOWN PT, R23, R0, 0x4, 0x1f ;  /* 0x08801f0000177f89 */ /* 0x00066800000e0000 */
[----:B------:R3:W1:Y:S04]  /*1d50*/  SHFL.DOWN PT, R26, R9, 0x4, 0x1f ;  /* 0x08801f00091a7f89 */ /* 0x00066800000e0000 */
[----:B0-----:R3:W0:Y:S04]  /*1d60*/  SHFL.DOWN PT, R25, R14, 0x4, 0x1f ;  /* 0x08801f000e197f89 */ /* 0x00162800000e0000 */
[----:B------:R3:W0:Y:S01]  /*1d70*/  SHFL.DOWN PT, R28, R13, 0x4, 0x1f ;  /* 0x08801f000d1c7f89 */ /* 0x00062200000e0000 */
[----:B------:R-:W-:Y:S05]  /*1d80*/  @P0 BRA `(.L_x_265) ;  /* 0x0000000000d00947 */ /* 0x000fea0003800000 */
[----:B------:R-:W-:Y:S01]  /*1d90*/  ISETP.GE.AND P0, PT, R6, R19, PT ;  /* 0x000000130600720c */ /* 0x000fe20003f06270 */
[----:B------:R-:W-:Y:S01]  /*1da0*/  BSSY.RECONVERGENT B2, `(.L_x_266) ;  /* 0x0000015000027945 */ /* 0x000fe20003800200 */
[----:B-1----:R-:W-:Y:S01]  /*1db0*/  ISETP.GE.AND P2, PT, R0, R23, PT ;  /* 0x000000170000720c */ /* 0x002fe20003f46270 */
[----:B------:R-:W-:Y:S02]  /*1dc0*/  IMAD.MOV.U32 R17, RZ, RZ, R11 ;  /* 0x000000ffff117224 */ /* 0x000fe400078e000b */
[----:B------:R-:W-:Y:S02]  /*1dd0*/  IMAD.MOV.U32 R18, RZ, RZ, R10 ;  /* 0x000000ffff127224 */ /* 0x000fe400078e000a */
[----:B------:R-:W-:Y:S02]  /*1de0*/  IMAD.MOV.U32 R15, RZ, RZ, R7 ;  /* 0x000000ffff0f7224 */ /* 0x000fe400078e0007 */
[----:B0-----:R-:W-:Y:S02]  /*1df0*/  IMAD.MOV.U32 R5, RZ, RZ, R25 ;  /* 0x000000ffff057224 */ /* 0x001fe400078e0019 */
[----:B------:R-:W-:-:S02]  /*1e00*/  IMAD.MOV.U32 R16, RZ, RZ, R6 ;  /* 0x000000ffff107224 */ /* 0x000fc400078e0006 */
[----:B------:R-:W-:Y:S05]  /*1e10*/  @!P0 BRA `(.L_x_267) ;  /* 0x0000000000348947 */ /* 0x000fea0003800000 */
[----:B------:R-:W-:Y:S01]  /*1e20*/  ISETP.GE.AND P3, PT, R19, R6, PT ;  /* 0x000000061300720c */ /* 0x000fe20003f66270 */
[----:B--2---:R-:W-:Y:S01]  /*1e30*/  IMAD.MOV.U32 R17, RZ, RZ, R24 ;  /* 0x000000ffff117224 */ /* 0x004fe200078e0018 */
        /* <DEDUP_REMOVED lines=11> */
.L_x_267:
[----:B------:R-:W-:Y:S05]  /*1ef0*/  BSYNC.RECONVERGENT B2 ;  /* 0x0000000000027941 */ /* 0x000fea0003800200 */
.L_x_266:
[----:B------:R-:W-:Y:S02]  /*1f00*/  IMAD.MOV.U32 R4, RZ, RZ, R28 ;  /* 0x000000ffff047224 */ /* 0x000fe400078e001c */
[----:B------:R-:W-:Y:S02]  /*1f10*/  IMAD.MOV.U32 R3, RZ, RZ, R26 ;  /* 0x000000ffff037224 */ /* 0x000fe400078e001a */
        /* <DEDUP_REMOVED lines=27> */
.L_x_265:
[----:B------:R-:W-:Y:S05]  /*20d0*/  BSYNC.RECONVERGENT B1 ;  /* 0x0000000000017941 */ /* 0x000fea0003800200 */
.L_x_264:
[----:B------:R-:W-:Y:S01]  /*20e0*/  ISETP.GT.AND P0, PT, R20, 0x17, PT ;  /* 0x000000171400780c */ /* 0x000fe20003f04270 */
[----:B------:R0:W0:Y:S01]  /*20f0*/  SHFL.DOWN PT, R19, R6, 0x8, 0x1f ;  /* 0x09001f0006137f89 */ /* 0x00002200000e0000 */
[----:B------:R-:W-:Y:S01]  /*2100*/  BSSY.RECONVERGENT B1, `(.L_x_268) ;  /* 0x0000041000017945 */ /* 0x000fe20003800200 */
[----:B------:R-:W-:Y:S02]  /*2110*/  IMAD.MOV.U32 R16, RZ, RZ, R5 ;  /* 0x000000ffff107224 */ /* 0x000fe400078e0005 */
[----:B-1----:R1:W1:Y:S01]  /*2120*/  SHFL.DOWN PT, R22, R7, 0x8, 0x1f ;  /* 0x09001f0007167f89 */ /* 0x00226200000e0000 */
[----:B------:R-:W-:Y:S02]  /*2130*/  IMAD.MOV.U32 R15, RZ, RZ, R4 ;  /* 0x000000ffff0f7224 */ /* 0x000fe400078e0004 */
[----:B---3--:R-:W-:Y:S01]  /*2140*/  IMAD.MOV.U32 R14, RZ, RZ, R3 ;  /* 0x000000ffff0e7224 */ /* 0x008fe200078e0003 */
[----:B--2---:R2:W3:Y:S01]  /*2150*/  SHFL.DOWN PT, R24, R11, 0x8, 0x1f ;  /* 0x09001f000b187f89 */ /* 0x0044e200000e0000 */
[----:B------:R-:W-:-:S03]  /*2160*/  IMAD.MOV.U32 R13, RZ, RZ, R2 ;  /* 0x000000ffff0d7224 */ /* 0x000fc600078e0002 */
[----:B----4-:R2:W4:Y:S04]  /*2170*/  SHFL.DOWN PT, R21, R10, 0x8, 0x1f ;  /* 0x09001f000a157f89 */ /* 0x01052800000e0000 */
        /* <DEDUP_REMOVED lines=15> */
[----:B----4-:R-:W-:Y:S01]  /*2270*/  IMAD.MOV.U32 R18, RZ, RZ, R21 ;  /* 0x000000ffff127224 */ /* 0x010fe200078e0015 */
[----:B---3--:R-:W-:Y:S01]  /*2280*/  MOV R17, R24 ;  /* 0x0000001800117202 */ /* 0x008fe20000000f00 */
        /* <DEDUP_REMOVED lines=10> */
.L_x_271:
[----:B------:R-:W-:Y:S05]  /*2330*/  BSYNC.RECONVERGENT B2 ;  /* 0x0000000000027941 */ /* 0x000fea0003800200 */
.L_x_270:
        /* <DEDUP_REMOVED lines=29> */
.L_x_269:
[----:B------:R-:W-:Y:S05]  /*2510*/  BSYNC.RECONVERGENT B1 ;  /* 0x0000000000017941 */ /* 0x000fea0003800200 */
.L_x_268:
[----:B------:R-:W-:Y:S01]  /*2520*/  ISETP.GT.AND P0, PT, R20, 0xf, PT ;  /* 0x0000000f1400780c */ /* 0x000fe20003f04270 */
[----:B------:R0:W0:Y:S01]  /*2530*/  SHFL.DOWN PT, R19, R6, 0x10, 0x1f ;  /* 0x0a001f0006137f89 */ /* 0x00002200000e0000 */
[----:B------:R-:W-:Y:S01]  /*2540*/  BSSY.RECONVERGENT B1, `(.L_x_272) ;  /* 0x0000041000017945 */ /* 0x000fe20003800200 */
[----:B------:R-:W-:Y:S02]  /*2550*/  IMAD.MOV.U32 R9, RZ, RZ, R16 ;  /* 0x000000ffff097224 */ /* 0x000fe400078e0010 */
[----:B-1----:R1:W1:Y:S01]  /*2560*/  SHFL.DOWN PT, R22, R7, 0x10, 0x1f ;  /* 0x0a001f0007167f89 */ /* 0x00226200000e0000 */
[----:B------:R-:W-:Y:S02]  /*2570*/  IMAD.MOV.U32 R0, RZ, RZ, R15 ;  /* 0x000000ffff007224 */ /* 0x000fe400078e000f */
[----:B--2---:R-:W-:Y:S01]  /*2580*/  IMAD.MOV.U32 R5, RZ, RZ, R14 ;  /* 0x000000ffff057224 */ /* 0x004fe200078e000e */
[----:B---3--:R2:W3:Y:S01]  /*2590*/  SHFL.DOWN PT, R24, R11, 0x10, 0x1f ;  /* 0x0a001f000b187f89 */ /* 0x0084e200000e0000 */
        /* <DEDUP_REMOVED lines=10> */
[----:B------:R-:W-:Y:S01]  /*2640*/  IMAD.MOV.U32 R17, RZ, RZ, R11 ;  /* 0x000000ffff117224 */ /* 0x000fe200078e000b */
[----:B------:R-:W-:Y:S01]  /*2650*/  MOV R3, R6 ;  /* 0x0000000600037202 */ /* 0x000fe20000000f00 */
[----:B------:R-:W-:Y:S02]  /*2660*/  IMAD.MOV.U32 R18, RZ, RZ, R10 ;  /* 0x000000ffff127224 */ /* 0x000fe400078e000a */
[----:B------:R-:W-:Y:S02]  /*2670*/  IMAD.MOV.U32 R2, RZ, RZ, R7 ;  /* 0x000000ffff027224 */ /* 0x000fe400078e0007 */
[----:B0-----:R-:W-:-:S04]  /*2680*/  IMAD.MOV.U32 R9, RZ, RZ, R25 ;  /* 0x000000ffff097224 */ /* 0x001fc800078e0019 */
[----:B------:R-:W-:Y:S05]  /*2690*/  @!P0 BRA `(.L_x_275) ;  /* 0x0000000000348947 */ /* 0x000fea0003800000 */
[----:B------:R-:W-:Y:S01]  /*26a0*/  ISETP.GE.AND P3, PT, R19, R6, PT ;  /* 0x000000061300720c */ /* 0x000fe20003f66270 */
[----:B---3--:R-:W-:Y:S02]  /*26b0*/  IMAD.MOV.U32 R17, RZ, RZ, R24 ;  /* 0x000000ffff117224 */ /* 0x008fe400078e0018 */
[----:B----4-:R-:W-:Y:S02]  /*26c0*/  IMAD.MOV.U32 R18, RZ, RZ, R21 ;  /* 0x000000ffff127224 */ /* 0x010fe400078e0015 */
        /* <DEDUP_REMOVED lines=10> */
.L_x_275:
[----:B------:R-:W-:Y:S05]  /*2770*/  BSYNC.RECONVERGENT B2 ;  /* 0x0000000000027941 */ /* 0x000fea0003800200 */
.L_x_274:
        /* <DEDUP_REMOVED lines=29> */
.L_x_273:
[----:B------:R-:W-:Y:S05]  /*2950*/  BSYNC.RECONVERGENT B1 ;  /* 0x0000000000017941 */ /* 0x000fea0003800200 */
.L_x_272:
[----:B------:R-:W-:Y:S01]  /*2960*/  ISETP.NE.AND P0, PT, R20, RZ, PT ;  /* 0x000000ff1400720c */ /* 0x000fe20003f05270 */
[----:B------:R-:W-:-:S12]  /*2970*/  BSSY.RECONVERGENT B1, `(.L_x_276) ;  /* 0x000000f000017945 */ /* 0x000fd80003800200 */
[----:B------:R-:W-:Y:S05]  /*2980*/  @P0 BRA `(.L_x_277) ;  /* 0x0000000000340947 */ /* 0x000fea0003800000 */
[----:B--2---:R-:W2:Y:S01]  /*2990*/  S2R R14, SR_CgaCtaId ;  /* 0x00000000000e7919 */ /* 0x004ea20000008800 */
[----:B------:R-:W-:Y:S01]  /*29a0*/  MOV R3, 0x400 ;  /* 0x0000040000037802 */ /* 0x000fe20000000f00 */
[----:B------:R-:W-:Y:S01]  /*29b0*/  IMAD.MOV.U32 R15, RZ, RZ, R0 ;  /* 0x000000ffff0f7224 */ /* 0x000fe200078e0000 */
[----:B------:R-:W-:Y:S02]  /*29c0*/  LOP3.LUT R2, R12, 0x3e0, RZ, 0xc0, !PT ;  /* 0x000003e00c027812 */ /* 0x000fe400078ec0ff */
[----:B--2---:R-:W-:Y:S01]  /*29d0*/  LEA R3, R14, R3, 0x18 ;  /* 0x000000030e037211 */ /* 0x004fe200078ec0ff */
        /* <DEDUP_REMOVED lines=8> */
.L_x_277:
[----:B------:R-:W-:Y:S05]  /*2a60*/  BSYNC.RECONVERGENT B1 ;  /* 0x0000000000017941 */ /* 0x000fea0003800200 */
.L_x_276:
[----:B------:R-:W-:Y:S01]  /*2a70*/  BAR.SYNC.DEFER_BLOCKING 0x0 ;  /* 0x0000000000007b1d */ /* 0x000fe20000010000 */
[----:B------:R-:W-:-:S13]  /*2a80*/  ISETP.NE.AND P1, PT, R12, RZ, PT ;  /* 0x000000ff0c00720c */ /* 0x000fda0003f25270 */
[----:B------:R-:W-:Y:S05]  /*2a90*/  @P1 BRA `(.L_x_278) ;  /* 0x0000008c009c1947 */ /* 0x000fea0003800000 */
[----:B--2---:R-:W2:Y:S01]  /*2aa0*/  S2R R3, SR_CgaCtaId ;  /* 0x0000000000037919 */ /* 0x004ea20000008800 */
[----:B------:R-:W-:Y:S01]  /*2ab0*/  MOV R2, 0x400 ;  /* 0x0000040000027802 */ /* 0x000fe20000000f00 */
[----:B------:R-:W-:Y:S01]  /*2ac0*/  BSSY.RECONVERGENT B1, `(.L_x_279) ;  /* 0x000001b000017945 */ /* 0x000fe20003800200 */
[----:B------:R-:W-:Y:S01]  /*2ad0*/  IMAD.MOV.U32 R20, RZ, RZ, R11 ;  /* 0x000000ffff147224 */ /* 0x000fe200078e000b */
[----:B-1----:R-:W-:Y:S01]  /*2ae0*/  MOV R26, R7 ;  /* 0x00000007001a7202 */ /* 0x002fe20000000f00 */
[----:B----4-:R-:W-:Y:S02]  /*2af0*/  IMAD.MOV.U32 R21, RZ, RZ, R10 ;  /* 0x000000ffff157224 */ /* 0x010fe400078e000a */
[----:B------:R-:W-:Y:S01]  /*2b00*/  IMAD.MOV.U32 R27, RZ, RZ, R6 ;  /* 0x000000ffff1b7224 */ /* 0x000fe200078e0006 */
[----:B--2---:R-:W-:-:S05]  /*2b10*/  LEA R2, R3, R2, 0x18 ;  /* 0x0000000203027211 */ /* 0x004fca00078ec0ff */
[----:B------:R-:W1:Y:S04]  /*2b20*/  LDS.64 R18, [R2+0x28] ;  /* 0x0000280002127984 */ /* 0x000e680000000a00 */
[----:B------:R-:W2:Y:S04]  /*2b30*/  LDS.64 R16, [R2+0x38] ;  /* 0x0000380002107984 */ /* 0x000ea80000000a00 */
[----:B------:R4:W4:Y:S04]  /*2b40*/  LDS.64 R14, [R2+0x40] ;  /* 0x00004000020e7984 */ /* 0x0009280000000a00 */
[----:B------:R1:W4:Y:S04]  /*2b50*/  LDS.64 R12, [R2+0x48] ;  /* 0x00004800020c7984 */ /* 0x0003280000000a00 */
[----:B0--3--:R0:W3:Y:S04]  /*2b60*/  LDS.64 R24, [R2+0x58] ;  /* 0x0000580002187984 */ /* 0x0090e80000000a00 */
[----:B------:R0:W0:Y:S01]  /*2b70*/  LDS.64 R22, [R2+0x60] ;  /* 0x0000600002167984 */ /* 0x0000220000000a00 */
[----:B-1----:R-:W-:-:S02]  /*2b80*/  ISETP.GE.AND P0, PT, R6, R18, PT ;  /* 0x000000120600720c */ /* 0x002fc40003f06270 */
[----:B--2---:R-:W-:-:S11]  /*2b90*/  ISETP.GE.AND P3, PT, R4, R16, PT ;  /* 0x000000100400720c */ /* 0x004fd60003f66270 */
[----:B----4-:R-:W-:Y:S05]  /*2ba0*/  @!P0 BRA `(.L_x_280) ;  /* 0x0000000000308947 */ /* 0x010fea0003800000 */
[----:B------:R-:W1:Y:S01]  /*2bb0*/  LDS.64 R20, [R2+0x30] ;  /* 0x0000300002147984 */ /* 0x000e620000000a00 */
[----:B------:R-:W-:Y:S01]  /*2bc0*/  ISETP.GE.AND P4, PT, R18, R6, PT ;  /* 0x000000061200720c */ /* 0x000fe20003f86270 */
[----:B------:R-:W-:Y:S02]  /*2bd0*/  IMAD.MOV.U32 R26, RZ, RZ, R19 ;  /* 0x000000ffff1a7224 */ /* 0x000fe400078e0013 */
[----:B------:R-:W-:-:S10]  /*2be0*/  IMAD.MOV.U32 R27, RZ, RZ, R18 ;  /* 0x000000ffff1b7224 */ /* 0x000fd400078e0012 */
[CC--:B-1----:R-:W-:Y:S02]  /*2bf0*/  @P4 ISETP.GE.U32.AND P0, PT, R11.reuse, R20.reuse, PT ;  /* 0x000000140b00420c */ /* 0x0c2fe40003f06070 */
[-C--:B------:R-:W-:Y:S02]  /*2c00*/  @P4 ISETP.LT.U32.AND P2, PT, R11, R20.reuse, PT ;  /* 0x000000140b00420c */ /* 0x080fe40003f41070 */
[CC--:B------:R-:W-:Y:S02]  /*2c10*/  @P4 ISETP.GE.AND.EX P0, PT, R10.reuse, R21.reuse, PT, P0 ;  /* 0x000000150a00420c */ /* 0x0c0fe40003f06300 */
[----:B------:R-:W-:Y:S02]  /*2c20*/  @P4 ISETP.LT.AND.EX P2, PT, R10, R21, PT, P2 ;  /* 0x000000150a00420c */ /* 0x000fe40003f41320 */
[----:B------:R-:W-:Y:S02]  /*2c30*/  @P4 SEL R26, R7, R19, !P0 ;  /* 0x00000013071a4207 */ /* 0x000fe40004000000 */
[----:B------:R-:W-:-:S02]  /*2c40*/  @P4 SEL R20, R11, R20, P2 ;  /* 0x000000140b144207 */ /* 0x000fc40001000000 */
[----:B------:R-:W-:Y:S02]  /*2c50*/  @P4 SEL R21, R10, R21, P2 ;  /* 0x000000150a154207 */ /* 0x000fe40001000000 */
[----:B------:R-:W-:-:S07]  /*2c60*/  @P4 SEL R27, R6, R18, !P0 ;  /* 0x00000012061b4207 */ /* 0x000fce0004000000 */
.L_x_280:
[----:B------:R-:W-:Y:S05]  /*2c70*/  BSYNC.RECONVERGENT B1 ;  /* 0x0000000000017941 */ /* 0x000fea0003800200 */
.L_x_279:
        /* <DEDUP_REMOVED lines=20> */
.L_x_282:
[----:B------:R-:W-:Y:S05]  /*2dc0*/  BSYNC.RECONVERGENT B1 ;  /* 0x0000000000017941 */ /* 0x000fea0003800200 */
.L_x_281:
[----:B------:R-:W-:Y:S01]  /*2dd0*/  ISETP.GE.AND P0, PT, R27, R12, PT ;  /* 0x0000000c1b00720c */ /* 0x000fe20003f06270 */
        /* <DEDUP_REMOVED lines=20> */
.L_x_284:
[----:B------:R-:W-:Y:S05]  /*2f20*/  BSYNC.RECONVERGENT B1 ;  /* 0x0000000000017941 */ /* 0x000fea0003800200 */
.L_x_283:
[----:B------:R1:W2:Y:S01]  /*2f30*/  LDS.64 R20, [R2+0x68] ;  /* 0x0000680002147984 */ /* 0x0002a20000000a00 */
[----:B---3--:R-:W-:Y:S01]  /*2f40*/  ISETP.GE.AND P0, PT, R31, R24, PT ;  /* 0x000000181f00720c */ /* 0x008fe20003f06270 */
[----:B------:R-:W-:Y:S01]  /*2f50*/  BSSY.RECONVERGENT B1, `(.L_x_285) ;  /* 0x000001a000017945 */ /* 0x000fe20003800200 */
[----:B------:R-:W-:Y:S01]  /*2f60*/  IMAD.MOV.U32 R26, RZ, RZ, R25 ;  /* 0x000000ffff1a7224 */ /* 0x000fe200078e0019 */
[----:B------:R1:W3:Y:S01]  /*2f70*/  LDS.64 R18, [R2+0x78] ;  /* 0x0000780002127984 */ /* 0x0002e20000000a00 */
[----:B------:R-:W-:Y:S02]  /*2f80*/  IMAD.MOV.U32 R9, RZ, RZ, R24 ;  /* 0x000000ffff097224 */ /* 0x000fe400078e0018 */
[----:B0-----:R-:W-:Y:S01]  /*2f90*/  IMAD.MOV.U32 R27, RZ, RZ, R22 ;  /* 0x000000ffff1b7224 */ /* 0x001fe200078e0016 */
[----:B------:R1:W0:Y:S01]  /*2fa0*/  LDS.64 R16, [R2+0x80] ;  /* 0x0000800002107984 */ /* 0x0002220000000a00 */
        /* <DEDUP_REMOVED lines=20> */
.L_x_286:
[----:B------:R-:W-:Y:S05]  /*30f0*/  BSYNC.RECONVERGENT B1 ;  /* 0x0000000000017941 */ /* 0x000fea0003800200 */
.L_x_285:
[----:B--2---:R-:W-:Y:S01]  /*3100*/  ISETP.GE.AND P0, PT, R29, R20, PT ;  /* 0x000000141d00720c */ /* 0x004fe20003f06270 */
[----:B------:R-:W-:Y:S01]  /*3110*/  BSSY.RECONVERGENT B1, `(.L_x_287) ;  /* 0x0000012000017945 */ /* 0x000fe20003800200 */
[----:B------:R-:W-:Y:S01]  /*3120*/  IMAD.MOV.U32 R24, RZ, RZ, R3 ;  /* 0x000000ffff187224 */ /* 0x000fe200078e0003 */
[----:B------:R-:W-:Y:S01]  /*3130*/  MOV R23, R29 ;  /* 0x0000001d00177202 */ /* 0x000fe20000000f00 */
[----:B------:R-:W-:Y:S02]  /*3140*/  IMAD.MOV.U32 R25, RZ, RZ, R0 ;  /* 0x000000ffff197224 */ /* 0x000fe400078e0000 */
[----:B------:R-:W-:-:S07]  /*3150*/  IMAD.MOV.U32 R22, RZ, RZ, R30 ;  /* 0x000000ffff167224 */ /* 0x000fce00078e001e */
[----:B------:R-:W-:Y:S05]  /*3160*/  @!P0 BRA `(.L_x_288) ;  /* 0x0000000000308947 */ /* 0x000fea0003800000 */
[----:B------:R-:W2:Y:S01]  /*3170*/  LDS.64 R24, [R2+0x70] ;  /* 0x0000700002187984 */ /* 0x000ea20000000a00 */
[----:B------:R-:W-:Y:S01]  /*3180*/  ISETP.GE.AND P3, PT, R20, R29, PT ;  /* 0x0000001d1400720c */ /* 0x000fe20003f66270 */
[----:B------:R-:W-:Y:S02]  /*3190*/  IMAD.MOV.U32 R22, RZ, RZ, R21 ;  /* 0x000000ffff167224 */ /* 0x000fe400078e0015 */
[----:B------:R-:W-:-:S10]  /*31a0*/  IMAD.MOV.U32 R23, RZ, RZ, R20 ;  /* 0x000000ffff177224 */ /* 0x000fd400078e0014 */
[CC--:B--2---:R-:W-:Y:S02]  /*31b0*/  @P3 ISETP.GE.U32.AND P0, PT, R3.reuse, R24.reuse, PT ;  /* 0x000000180300320c */ /* 0x0c4fe40003f06070 */
[CC--:B------:R-:W-:Y:S02]  /*31c0*/  @P3 ISETP.LT.U32.AND P2, PT, R3.reuse, R24.reuse, PT ;  /* 0x000000180300320c */ /* 0x0c0fe40003f41070 */
[CC--:B------:R-:W-:Y:S02]  /*31d0*/  @P3 ISETP.GE.AND.EX P0, PT, R0.reuse, R25.reuse, PT, P0 ;  /* 0x000000190000320c */ /* 0x0c0fe40003f06300 */
[----:B------:R-:W-:Y:S02]  /*31e0*/  @P3 ISETP.LT.AND.EX P2, PT, R0, R25, PT, P2 ;  /* 0x000000190000320c */ /* 0x000fe40003f41320 */
[----:B------:R-:W-:Y:S02]  /*31f0*/  @P3 SEL R22, R30, R21, !P0 ;  /* 0x000000151e163207 */ /* 0x000fe40004000000 */
[----:B------:R-:W-:-:S02]  /*3200*/  @P3 SEL R24, R3, R24, P2 ;  /* 0x0000001803183207 */ /* 0x000fc40001000000 */
[----:B------:R-:W-:Y:S02]  /*3210*/  @P3 SEL R25, R0, R25, P2 ;  /* 0x0000001900193207 */ /* 0x000fe40001000000 */
[----:B------:R-:W-:-:S07]  /*3220*/  @P3 SEL R23, R29, R20, !P0 ;  /* 0x000000141d173207 */ /* 0x000fce0004000000 */
.L_x_288:
[----:B------:R-:W-:Y:S05]  /*3230*/  BSYNC.RECONVERGENT B1 ;  /* 0x0000000000017941 */ /* 0x000fea0003800200 */
.L_x_287:
[----:B---3--:R-:W-:Y:S01]  /*3240*/  ISETP.GE.AND P0, PT, R9, R18, PT ;  /* 0x000000120900720c */ /* 0x008fe20003f06270 */
[----:B------:R-:W-:Y:S01]  /*3250*/  BSSY.RECONVERGENT B1, `(.L_x_289) ;  /* 0x0000013000017945 */ /* 0x000fe20003800200 */
[----:B------:R-:W-:Y:S02]  /*3260*/  IMAD.MOV.U32 R20, RZ, RZ, R19 ;  /* 0x000000ffff147224 */ /* 0x000fe400078e0013 */
[----:B------:R-:W-:Y:S02]  /*3270*/  IMAD.MOV.U32 R21, RZ, RZ, R18 ;  /* 0x000000ffff157224 */ /* 0x000fe400078e0012 */
[----:B0-----:R-:W-:Y:S02]  /*3280*/  IMAD.MOV.U32 R31, RZ, RZ, R16 ;  /* 0x000000ffff1f7224 */ /* 0x001fe400078e0010 */
        /* <DEDUP_REMOVED lines=15> */
.L_x_290:
[----:B------:R-:W-:Y:S05]  /*3380*/  BSYNC.RECONVERGENT B1 ;  /* 0x0000000000017941 */ /* 0x000fea0003800200 */
.L_x_289:
[----:B----4-:R-:W-:Y:S01]  /*3390*/  ISETP.GE.AND P0, PT, R23, R14, PT ;  /* 0x0000000e1700720c */ /* 0x010fe20003f06270 */
        /* <DEDUP_REMOVED lines=20> */
.L_x_292:
[----:B------:R-:W-:Y:S05]  /*34e0*/  BSYNC.RECONVERGENT B1 ;  /* 0x0000000000017941 */ /* 0x000fea0003800200 */
.L_x_291:
        /* <DEDUP_REMOVED lines=20> */
.L_x_294:
[----:B------:R-:W-:Y:S05]  /*3630*/  BSYNC.RECONVERGENT B1 ;  /* 0x0000000000017941 */ /* 0x000fea0003800200 */
.L_x_293:
[----:B------:R0:W2:Y:S01]  /*3640*/  LDS.64 R10, [R2+0xc0] ;  /* 0x0000c000020a7984 */ /* 0x0000a20000000a00 */
[----:B------:R-:W-:Y:S01]  /*3650*/  ISETP.GE.AND P0, PT, R3, R6, PT ;  /* 0x000000060300720c */ /* 0x000fe20003f06270 */
[----:B------:R-:W-:Y:S01]  /*3660*/  BSSY.RECONVERGENT B1, `(.L_x_295) ;  /* 0x0000018000017945 */ /* 0x000fe20003800200 */
[----:B------:R-:W-:Y:S01]  /*3670*/  IMAD.MOV.U32 R24, RZ, RZ, R9 ;  /* 0x000000ffff187224 */ /* 0x000fe200078e0009 */
[----:B------:R0:W3:Y:S01]  /*3680*/  LDS.64 R12, [R2+0xc8] ;  /* 0x0000c800020c7984 */ /* 0x0000e20000000a00 */
[----:B------:R-:W-:Y:S02]  /*3690*/  IMAD.MOV.U32 R25, RZ, RZ, R26 ;  /* 0x000000ffff197224 */ /* 0x000fe400078e001a */
[----:B------:R-:W-:Y:S01]  /*36a0*/  IMAD.MOV.U32 R32, RZ, RZ, R0 ;  /* 0x000000ffff207224 */ /* 0x000fe200078e0000 */
[----:B------:R0:W4:Y:S01]  /*36b0*/  LDS.64 R14, [R2+0xd8] ;  /* 0x0000d800020e7984 */ /* 0x0001220000000a00 */
[----:B------:R-:W-:-:S03]  /*36c0*/  IMAD.MOV.U32 R31, RZ, RZ, R3 ;  /* 0x000000ffff1f7224 */ /* 0x000fc600078e0003 */
[----:B------:R0:W0:Y:S04]  /*36d0*/  LDS.64 R16, [R2+0xe0] ;  /* 0x0000e00002107984 */ /* 0x0000280000000a00 */
[----:B------:R0:W0:Y:S04]  /*36e0*/  LDS.64 R18, [R2+0xe8] ;  /* 0x0000e80002127984 */ /* 0x0000280000000a00 */
[----:B------:R0:W0:Y:S04]  /*36f0*/  LDS.64 R20, [R2+0xf8] ;  /* 0x0000f80002147984 */ /* 0x0000280000000a00 */
[----:B------:R0:W0:Y:S01]  /*3700*/  LDS.64 R22, [R2+0x100] ;  /* 0x0001000002167984 */ /* 0x0000220000000a00 */
[----:B------:R-:W-:Y:S05]  /*3710*/  @!P0 BRA `(.L_x_296) ;  /* 0x0000000000308947 */ /* 0x000fea0003800000 */
[----:B------:R-:W5:Y:S01]  /*3720*/  LDS.64 R24, [R2+0xb0] ;  /* 0x0000b00002187984 */ /* 0x000f620000000a00 */
[----:B------:R-:W-:Y:S01]  /*3730*/  ISETP.GE.AND P3, PT, R6, R3, PT ;  /* 0x000000030600720c */ /* 0x000fe20003f66270 */
[----:B------:R-:W-:Y:S01]  /*3740*/  IMAD.MOV.U32 R31, RZ, RZ, R6 ;  /* 0x000000ffff1f7224 */ /* 0x000fe200078e0006 */
[----:B------:R-:W-:-:S11]  /*3750*/  MOV R32, R7 ;  /* 0x0000000700207202 */ /* 0x000fd60000000f00 */
        /* <DEDUP_REMOVED lines=8> */
.L_x_296:
[----:B------:R-:W-:Y:S05]  /*37e0*/  BSYNC.RECONVERGENT B1 ;  /* 0x0000000000017941 */ /* 0x000fea0003800200 */
.L_x_295:
[----:B------:R-:W-:Y:S01]  /*37f0*/  ISETP.GE.AND P0, PT, R27, R4, PT ;  /* 0x000000041b00720c */ /* 0x000fe20003f06270 */
[----:B------:R-:W-:Y:S01]  /*3800*/  BSSY.RECONVERGENT B1, `(.L_x_297) ;  /* 0x0000013000017945 */ /* 0x000fe20003800200 */
[----:B------:R-:W-:Y:S02]  /*3810*/  IMAD.MOV.U32 R6, RZ, RZ, R5 ;  /* 0x000000ffff067224 */ /* 0x000fe400078e0005 */
[----:B------:R-:W-:Y:S02]  /*3820*/  IMAD.MOV.U32 R7, RZ, RZ, R4 ;  /* 0x000000ffff077224 */ /* 0x000fe400078e0004 */
[----:B--2---:R-:W-:Y:S02]  /*3830*/  IMAD.MOV.U32 R3, RZ, RZ, R10 ;  /* 0x000000ffff037224 */ /* 0x004fe400078e000a */
        /* <DEDUP_REMOVED lines=15> */
.L_x_298:
[----:B------:R-:W-:Y:S05]  /*3930*/  BSYNC.RECONVERGENT B1 ;  /* 0x0000000000017941 */ /* 0x000fea0003800200 */
.L_x_297:
[----:B---3--:R-:W-:Y:S01]  /*3940*/  ISETP.GE.AND P0, PT, R31, R12, PT ;  /* 0x0000000c1f00720c */ /* 0x008fe20003f06270 */
[----:B------:R-:W-:Y:S01]  /*3950*/  BSSY.RECONVERGENT B1, `(.L_x_299) ;  /* 0x0000012000017945 */ /* 0x000fe20003800200 */
[----:B------:R-:W-:Y:S02]  /*3960*/  IMAD.MOV.U32 R9, RZ, RZ, R31 ;  /* 0x000000ffff097224 */ /* 0x000fe400078e001f */
[----:B------:R-:W-:Y:S02]  /*3970*/  IMAD.MOV.U32 R26, RZ, RZ, R32 ;  /* 0x000000ffff1a7224 */ /* 0x000fe400078e0020 */
[----:B------:R-:W-:Y:S02]  /*3980*/  IMAD.MOV.U32 R4, RZ, RZ, R24 ;  /* 0x000000ffff047224 */ /* 0x000fe400078e0018 */
[----:B------:R-:W-:-:S05]  /*3990*/  IMAD.MOV.U32 R5, RZ, RZ, R25 ;  /* 0x000000ffff057224 */ /* 0x000fca00078e0019 */
[----:B------:R-:W-:Y:S05]  /*39a0*/  @!P0 BRA `(.L_x_300) ;  /* 0x0000000000308947 */ /* 0x000fea0003800000 */
[----:B------:R-:W2:Y:S01]  /*39b0*/  LDS.64 R4, [R2+0xd0] ;  /* 0x0000d00002047984 */ /* 0x000ea20000000a00 */
[----:B------:R-:W-:Y:S01]  /*39c0*/  ISETP.GE.AND P3, PT, R12, R31, PT ;  /* 0x0000001f0c00720c */ /* 0x000fe20003f66270 */
[----:B------:R-:W-:Y:S02]  /*39d0*/  IMAD.MOV.U32 R9, RZ, RZ, R12 ;  /* 0x000000ffff097224 */ /* 0x000fe400078e000c */
[----:B------:R-:W-:-:S10]  /*39e0*/  IMAD.MOV.U32 R26, RZ, RZ, R13 ;  /* 0x000000ffff1a7224 */ /* 0x000fd400078e000d */
[CC--:B--2---:R-:W-:Y:S02]  /*39f0*/  @P3 ISETP.GE.U32.AND P0, PT, R24.reuse, R4.reuse, PT ;  /* 0x000000041800320c */ /* 0x0c4fe40003f06070 */
[----:B------:R-:W-:Y:S02]  /*3a00*/  @P3 ISETP.LT.U32.AND P2, PT, R24, R4, PT ;  /* 0x000000041800320c */ /* 0x000fe40003f41070 */
[CC--:B------:R-:W-:Y:S02]  /*3a10*/  @P3 ISETP.GE.AND.EX P0, PT, R25.reuse, R5.reuse, PT, P0 ;  /* 0x000000051900320c */ /* 0x0c0fe40003f06300 */
[----:B------:R-:W-:Y:S02]  /*3a20*/  @P3 ISETP.LT.AND.EX P2, PT, R25, R5, PT, P2 ;  /* 0x000000051900320c */ /* 0x000fe40003f41320 */
[----:B------:R-:W-:Y:S02]  /*3a30*/  @P3 SEL R9, R31, R12, !P0 ;  /* 0x0000000c1f093207 */ /* 0x000fe40004000000 */
[----:B------:R-:W-:-:S02]  /*3a40*/  @P3 SEL R26, R32, R13, !P0 ;  /* 0x0000000d201a3207 */ /* 0x000fc40004000000 */
[----:B------:R-:W-:Y:S02]  /*3a50*/  @P3 SEL R4, R24, R4, P2 ;  /* 0x0000000418043207 */ /* 0x000fe40001000000 */
[----:B------:R-:W-:-:S07]  /*3a60*/  @P3 SEL R5, R25, R5, P2 ;  /* 0x0000000519053207 */ /* 0x000fce0001000000 */
.L_x_300:
[----:B------:R-:W-:Y:S05]  /*3a70*/  BSYNC.RECONVERGENT B1 ;  /* 0x0000000000017941 */ /* 0x000fea0003800200 */
.L_x_299:
[----:B----4-:R-:W-:Y:S01]  /*3a80*/  ISETP.GE.AND P0, PT, R7, R14, PT ;  /* 0x0000000e0700720c */ /* 0x010fe20003f06270 */
        /* <DEDUP_REMOVED lines=19> */
.L_x_302:
[----:B------:R-:W-:Y:S05]  /*3bc0*/  BSYNC.RECONVERGENT B1 ;  /* 0x0000000000017941 */ /* 0x000fea0003800200 */
.L_x_301:
[----:B------:R-:W-:Y:S01]  /*3bd0*/  ISETP.GE.AND P0, PT, R9, R18, PT ;  /* 0x000000120900720c */ /* 0x000fe20003f06270 */
[----:B------:R-:W-:Y:S01]  /*3be0*/  BSSY.RECONVERGENT B1, `(.L_x_303) ;  /* 0x0000014000017945 */ /* 0x000fe20003800200 */
[----:B------:R-:W-:Y:S02]  /*3bf0*/  IMAD.MOV.U32 R11, RZ, RZ, R4 ;  /* 0x000000ffff0b7224 */ /* 0x000fe400078e0004 */
[----:B------:R-:W-:Y:S02]  /*3c00*/  IMAD.MOV.U32 R10, RZ, RZ, R5 ;  /* 0x000000ffff0a7224 */ /* 0x000fe400078e0005 */
[----:B------:R-:W-:Y:S02]  /*3c10*/  IMAD.MOV.U32 R6, RZ, RZ, R9 ;  /* 0x000000ffff067224 */ /* 0x000fe400078e0009 */
[----:B------:R-:W-:-:S05]  /*3c20*/  IMAD.MOV.U32 R7, RZ, RZ, R26 ;  /* 0x000000ffff077224 */ /* 0x000fca00078e001a */
[----:B------:R-:W-:Y:S05]  /*3c30*/  @!P0 BRA `(.L_x_304) ;  /* 0x0000000000388947 */ /* 0x000fea0003800000 */
[----:B-1----:R-:W0:Y:S01]  /*3c40*/  LDS.64 R2, [R2+0xf0] ;  /* 0x0000f00002027984 */ /* 0x002e220000000a00 */
[----:B------:R-:W-:Y:S01]  /*3c50*/  ISETP.GE.AND P3, PT, R18, R9, PT ;  /* 0x000000091200720c */ /* 0x000fe20003f66270 */
[----:B------:R-:W-:Y:S02]  /*3c60*/  IMAD.MOV.U32 R6, RZ, RZ, R18 ;  /* 0x000000ffff067224 */ /* 0x000fe400078e0012 */
[----:B------:R-:W-:-:S10]  /*3c70*/  IMAD.MOV.U32 R7, RZ, RZ, R19 ;  /* 0x000000ffff077224 */ /* 0x000fd400078e0013 */
[CC--:B0-----:R-:W-:Y:S01]  /*3c80*/  @P3 ISETP.GE.U32.AND P0, PT, R4.reuse, R2.reuse, PT ;  /* 0x000000020400320c */ /* 0x0c1fe20003f06070 */
[----:B------:R-:W-:Y:S01]  /*3c90*/  IMAD.MOV.U32 R11, RZ, RZ, R2 ;  /* 0x000000ffff0b7224 */ /* 0x000fe200078e0002 */
[----:B------:R-:W-:Y:S02]  /*3ca0*/  @P3 ISETP.LT.U32.AND P2, PT, R4, R2, PT ;  /* 0x000000020400320c */ /* 0x000fe40003f41070 */
[CC--:B------:R-:W-:Y:S02]  /*3cb0*/  @P3 ISETP.GE.AND.EX P0, PT, R5.reuse, R3.reuse, PT, P0 ;  /* 0x000000030500320c */ /* 0x0c0fe40003f06300 */
[-C--:B------:R-:W-:Y:S02]  /*3cc0*/  @P3 ISETP.LT.AND.EX P2, PT, R5, R3.reuse, PT, P2 ;  /* 0x000000030500320c */ /* 0x080fe40003f41320 */
[----:B------:R-:W-:Y:S02]  /*3cd0*/  MOV R10, R3 ;  /* 0x00000003000a7202 */ /* 0x000fe40000000f00 */
[----:B------:R-:W-:-:S02]  /*3ce0*/  @P3 SEL R6, R9, R18, !P0 ;  /* 0x0000001209063207 */ /* 0x000fc40004000000 */
[----:B------:R-:W-:Y:S02]  /*3cf0*/  @P3 SEL R7, R26, R19, !P0 ;  /* 0x000000131a073207 */ /* 0x000fe40004000000 */
[----:B------:R-:W-:Y:S02]  /*3d00*/  @P3 SEL R11, R4, R2, P2 ;  /* 0x00000002040b3207 */ /* 0x000fe40001000000 */
[----:B------:R-:W-:-:S07]  /*3d10*/  @P3 SEL R10, R5, R3, P2 ;  /* 0x00000003050a3207 */ /* 0x000fce0001000000 */
.L_x_304:
[----:B------:R-:W-:Y:S05]  /*3d20*/  BSYNC.RECONVERGENT B1 ;  /* 0x0000000000017941 */ /* 0x000fea0003800200 */
.L_x_303:
        /* <DEDUP_REMOVED lines=12> */
[CC--:B------:R-:W-:Y:S02]  /*3df0*/  ISETP.GE.U32.AND P0, PT, R25.reuse, R22.reuse, PT ;  /* 0x000000161900720c */ /* 0x0c0fe40003f06070 */
[----:B------:R-:W-:Y:S02]  /*3e00*/  ISETP.LT.U32.AND P2, PT, R25, R22, PT ;  /* 0x000000161900720c */ /* 0x000fe40003f41070 */
[CC--:B------:R-:W-:Y:S02]  /*3e10*/  ISETP.GE.AND.EX P0, PT, R24.reuse, R23.reuse, PT, P0 ;  /* 0x000000171800720c */ /* 0x0c0fe40003f06300 */
[----:B------:R-:W-:Y:S02]  /*3e20*/  ISETP.LT.AND.EX P2, PT, R24, R23, PT, P2 ;  /* 0x000000171800720c */ /* 0x000fe40003f41320 */
[----:B------:R-:W-:Y:S02]  /*3e30*/  SEL R4, R13, R20, !P0 ;  /* 0x000000140d047207 */ /* 0x000fe40004000000 */
[----:B------:R-:W-:-:S02]  /*3e40*/  SEL R5, R12, R21, !P0 ;  /* 0x000000150c057207 */ /* 0x000fc40004000000 */
[----:B------:R-:W-:Y:S02]  /*3e50*/  SEL R9, R25, R22, P2 ;  /* 0x0000001619097207 */ /* 0x000fe40001000000 */
[----:B------:R-:W-:Y:S01]  /*3e60*/  SEL R0, R24, R23, P2 ;  /* 0x0000001718007207 */ /* 0x000fe20001000000 */
[----:B------:R-:W-:Y:S06]  /*3e70*/  BRA `(.L_x_278) ;  /* 0x0000007800a47947 */ /* 0x000fec0003800000 */
.L_x_255:
[----:B------:R-:W0:Y:S01]  /*3e80*/  S2R R6, SR_LANEID ;  /* 0x0000000000067919 */ /* 0x000e220000000000 */
[----:B------:R-:W-:Y:S01]  /*3e90*/  LOP3.LUT R7, R12, 0x3e0, RZ, 0xc0, !PT ;  /* 0x000003e00c077812 */ /* 0x000fe200078ec0ff */
[----:B------:R-:W-:Y:S01]  /*3ea0*/  BSSY.RECONVERGENT B1, `(.L_x_305) ;  /* 0x0000040000017945 */ /* 0x000fe20003800200 */
[----:B------:R-:W-:Y:S02]  /*3eb0*/  IMAD.MOV.U32 R21, RZ, RZ, R15 ;  /* 0x000000ffff157224 */ /* 0x000fe400078e000f */
[----:B------:R-:W-:Y:S01]  /*3ec0*/  LOP3.LUT R4, RZ, R7, RZ, 0x33, !PT ;  /* 0x00000007ff047212 */ /* 0x000fe200078e33ff */
[----:B------:R-:W-:Y:S02]  /*3ed0*/  VIADD R2, R7, 0x20 ;  /* 0x0000002007027836 */ /* 0x000fe40000000000 */
[----:B------:R-:W-:Y:S02]  /*3ee0*/  IMAD.MOV.U32 R20, RZ, RZ, R14 ;  /* 0x000000ffff147224 */ /* 0x000fe400078e000e */
[----:B------:R-:W-:Y:S01]  /*3ef0*/  IMAD.IADD R4, R13, 0x1, R4 ;  /* 0x000000010d047824 */ /* 0x000fe200078e0204 */
[----:B------:R-:W-:Y:S01]  /*3f00*/  ISETP.GT.AND P0, PT, R2, R13, PT ;  /* 0x0000000d0200720c */ /* 0x000fe20003f04270 */
[----:B------:R-:W-:-:S02]  /*3f10*/  IMAD.MOV.U32 R10, RZ, RZ, R18 ;  /* 0x000000ffff0a7224 */ /* 0x000fc400078e0012 */
[----:B------:R-:W-:Y:S01]  /*3f20*/  IMAD.MOV.U32 R22, RZ, RZ, R17 ;  /* 0x000000ffff167224 */ /* 0x000fe200078e0011 */
[----:B------:R-:W-:Y:S01]  /*3f30*/  SEL R11, R4, 0x1f, P0 ;  /* 0x0000001f040b7807 */ /* 0x000fe20000000000 */
[----:B------:R-:W-:Y:S02]  /*3f40*/  IMAD.MOV.U32 R4, RZ, RZ, R19 ;  /* 0x000000ffff047224 */ /* 0x000fe400078e0013 */
[----:B------:R-:W-:Y:S02]  /*3f50*/  IMAD.MOV.U32 R24, RZ, RZ, R16 ;  /* 0x000000ffff187224 */ /* 0x000fe400078e0010 */
[----:B------:R1:W2:Y:S01]  /*3f60*/  SHFL.DOWN PT, R26, R9, 0x1, R11 ;  /* 0x08200000091a7989 */ /* 0x0002a200000e000b */
[----:B------:R-:W-:Y:S02]  /*3f70*/  IMAD.MOV.U32 R2, RZ, RZ, R9 ;  /* 0x000000ffff027224 */ /* 0x000fe400078e0009 */
[----:B------:R-:W-:Y:S01]  /*3f80*/  IMAD.MOV.U32 R3, RZ, RZ, R0 ;  /* 0x000000ffff037224 */ /* 0x000fe200078e0000 */
[----:B------:R1:W3:Y:S04]  /*3f90*/  SHFL.DOWN PT, R5, R0, 0x1, R11 ;  /* 0x0820000000057989 */ /* 0x0002e800000e000b */
[----:B------:R1:W4:Y:S01]  /*3fa0*/  SHFL.DOWN PT, R28, R15, 0x1, R11 ;  /* 0x082000000f1c7989 */ /* 0x00032200000e000b */
[----:B0-----:R-:W-:-:S03]  /*3fb0*/  ISETP.GE.AND P0, PT, R6, R11, PT ;  /* 0x0000000b0600720c */ /* 0x001fc60003f06270 */
[----:B------:R1:W0:Y:S04]  /*3fc0*/  SHFL.DOWN PT, R23, R14, 0x1, R11 ;  /* 0x082000000e177989 */ /* 0x00022800000e000b */
        /* <DEDUP_REMOVED lines=27> */
.L_x_308:
[----:B------:R-:W-:Y:S05]  /*4180*/  BSYNC.RECONVERGENT B2 ;  /* 0x0000000000027941 */ /* 0x000fea0003800200 */
.L_x_307:
[----:B------:R-:W-:Y:S02]  /*4190*/  IMAD.MOV.U32 R10, RZ, RZ, R25 ;  /* 0x000000ffff0a7224 */ /* 0x000fe400078e0019 */
[----:B------:R-:W-:Y:S02]  /*41a0*/  IMAD.MOV.U32 R22, RZ, RZ, R32 ;  /* 0x000000ffff167224 */ /* 0x000fe400078e0020 */
[----:B------:R-:W-:Y:S01]  /*41b0*/  IMAD.MOV.U32 R24, RZ, RZ, R27 ;  /* 0x000000ffff187224 */ /* 0x000fe200078e001b */
[----:B------:R-:W-:Y:S06]  /*41c0*/  @!P2 BRA `(.L_x_306) ;  /* 0x000000000034a947 */ /* 0x000fec0003800000 */
        /* <DEDUP_REMOVED lines=13> */
.L_x_306:
[----:B------:R-:W-:Y:S05]  /*42a0*/  BSYNC.RECONVERGENT B1 ;  /* 0x0000000000017941 */ /* 0x000fea0003800200 */
.L_x_305:
[----:B-1----:R-:W-:Y:S01]  /*42b0*/  VIADD R0, R6, 0x2 ;  /* 0x0000000206007836 */ /* 0x002fe20000000000 */
[----:B------:R1:W2:Y:S01]  /*42c0*/  SHFL.DOWN PT, R19, R2, 0x2, R11 ;  /* 0x0840000002137989 */ /* 0x0002a200000e000b */
[----:B------:R-:W-:Y:S01]  /*42d0*/  BSSY.RECONVERGENT B1, `(.L_x_309) ;  /* 0x0000042000017945 */ /* 0x000fe20003800200 */
[----:B------:R-:W-:Y:S02]  /*42e0*/  IMAD.MOV.U32 R14, RZ, RZ, R10 ;  /* 0x000000ffff0e7224 */ /* 0x000fe400078e000a */
[----:B------:R-:W-:Y:S01]  /*42f0*/  ISETP.GT.AND P0, PT, R0, R11, PT ;  /* 0x0000000b0000720c */ /* 0x000fe20003f04270 */
[----:B------:R1:W3:Y:S01]  /*4300*/  SHFL.DOWN PT, R26, R3, 0x2, R11 ;  /* 0x08400000031a7989 */ /* 0x0002e200000e000b */
[----:B------:R-:W-:Y:S02]  /*4310*/  IMAD.MOV.U32 R0, RZ, RZ, R4 ;  /* 0x000000ffff007224 */ /* 0x000fe400078e0004 */
[----:B------:R-:W-:Y:S01]  /*4320*/  IMAD.MOV.U32 R16, RZ, RZ, R22 ;  /* 0x000000ffff107224 */ /* 0x000fe200078e0016 */
[----:B------:R1:W4:Y:S01]  /*4330*/  SHFL.DOWN PT, R28, R21, 0x2, R11 ;  /* 0x08400000151c7989 */ /* 0x00032200000e000b */
[----:B------:R-:W-:-:S03]  /*4340*/  IMAD.MOV.U32 R18, RZ, RZ, R24 ;  /* 0x000000ffff127224 */ /* 0x000fc600078e0018 */
[----:B0-----:R1:W0:Y:S04]  /*4350*/  SHFL.DOWN PT, R23, R20, 0x2, R11 ;  /* 0x0840000014177989 */ /* 0x00122800000e000b */
        /* <DEDUP_REMOVED lines=27> */
.L_x_312:
[----:B------:R-:W-:Y:S05]  /*4510*/  BSYNC.RECONVERGENT B2 ;  /* 0x0000000000027941 */ /* 0x000fea0003800200 */
.L_x_311:
[----:B------:R-:W-:Y:S02]  /*4520*/  IMAD.MOV.U32 R14, RZ, RZ, R27 ;  /* 0x000000ffff0e7224 */ /* 0x000fe400078e001b */
[----:B------:R-:W-:Y:S02]  /*4530*/  IMAD.MOV.U32 R16, RZ, RZ, R29 ;  /* 0x000000ffff107224 */ /* 0x000fe400078e001d */
[----:B------:R-:W-:Y:S02]  /*4540*/  IMAD.MOV.U32 R18, RZ, RZ, R31 ;  /* 0x000000ffff127224 */ /* 0x000fe400078e001f */
[----:B-1----:R-:W-:Y:S02]  /*4550*/  IMAD.MOV.U32 R21, RZ, RZ, R15 ;  /* 0x000000ffff157224 */ /* 0x002fe400078e000f */
        /* <DEDUP_REMOVED lines=25> */
.L_x_310:
[----:B------:R-:W-:Y:S05]  /*46f0*/  BSYNC.RECONVERGENT B1 ;  /* 0x0000000000017941 */ /* 0x000fea0003800200 */
.L_x_309:
        /* <DEDUP_REMOVED lines=38> */
.L_x_316:
[----:B------:R-:W-:Y:S05]  /*4960*/  BSYNC.RECONVERGENT B2 ;  /* 0x0000000000027941 */ /* 0x000fea0003800200 */
.L_x_315:
        /* <DEDUP_REMOVED lines=29> */
.L_x_314:
[----:B------:R-:W-:Y:S05]  /*4b40*/  BSYNC.RECONVERGENT B1 ;  /* 0x0000000000017941 */ /* 0x000fea0003800200 */
.L_x_313:
[----:B-1----:R-:W-:Y:S01]  /*4b50*/  VIADD R0, R6, 0x8 ;  /* 0x0000000806007836 */ /* 0x002fe20000000000 */
[----:B------:R1:W2:Y:S01]  /*4b60*/  SHFL.DOWN PT, R17, R2, 0x8, R11 ;  /* 0x0900000002117989 */ /* 0x0002a200000e000b */
[----:B------:R-:W-:Y:S01]  /*4b70*/  BSSY.RECONVERGENT B1, `(.L_x_317) ;  /* 0x0000042000017945 */ /* 0x000fe20003800200 */
[----:B------:R-:W-:Y:S02]  /*4b80*/  IMAD.MOV.U32 R14, RZ, RZ, R4 ;  /* 0x000000ffff0e7224 */ /* 0x000fe400078e0004 */
[----:B------:R-:W-:Y:S01]  /*4b90*/  ISETP.GT.AND P0, PT, R0, R11, PT ;  /* 0x0000000b0000720c */ /* 0x000fe20003f04270 */
[----:B----4-:R1:W3:Y:S01]  /*4ba0*/  SHFL.DOWN PT, R28, R3, 0x8, R11 ;  /* 0x09000000031c7989 */ /* 0x0102e200000e000b */
[----:B------:R-:W-:Y:S02]  /*4bb0*/  IMAD.MOV.U32 R16, RZ, RZ, R10 ;  /* 0x000000ffff107224 */ /* 0x000fe400078e000a */
[----:B------:R-:W-:Y:S01]  /*4bc0*/  IMAD.MOV.U32 R18, RZ, RZ, R22 ;  /* 0x000000ffff127224 */ /* 0x000fe200078e0016 */
[----:B------:R1:W4:Y:S01]  /*4bd0*/  SHFL.DOWN PT, R30, R21, 0x8, R11 ;  /* 0x09000000151e7989 */ /* 0x00032200000e000b */
[----:B------:R-:W-:-:S03]  /*4be0*/  IMAD.MOV.U32 R26, RZ, RZ, R24 ;  /* 0x000000ffff1a7224 */ /* 0x000fc600078e0018 */
[----:B------:R1:W1:Y:S04]  /*4bf0*/  SHFL.DOWN PT, R19, R20, 0x8, R11 ;  /* 0x0900000014137989 */ /* 0x00026800000e000b */
[----:B0-----:R0:W0:Y:S04]  /*4c00*/  SHFL.DOWN PT, R23, R4, 0x8, R11 ;  /* 0x0900000004177989 */ /* 0x00102800000e000b */
        /* <DEDUP_REMOVED lines=17> */
[----:B-1----:R-:W-:-:S06]  /*4d20*/  IMAD.MOV.U32 R15, RZ, RZ, R19 ;  /* 0x000000ffff0f7224 */ /* 0x002fcc00078e0013 */
        /* <DEDUP_REMOVED lines=8> */
.L_x_320:
[----:B------:R-:W-:Y:S05]  /*4db0*/  BSYNC.RECONVERGENT B2 ;  /* 0x0000000000027941 */ /* 0x000fea0003800200 */
.L_x_319:
        /* <DEDUP_REMOVED lines=29> */
.L_x_318:
[----:B------:R-:W-:Y:S05]  /*4f90*/  BSYNC.RECONVERGENT B1 ;  /* 0x0000000000017941 */ /* 0x000fea0003800200 */
.L_x_317:
[----:B------:R-:W-:Y:S01]  /*4fa0*/  VIADD R0, R6, 0x10 ;  /* 0x0000001006007836 */ /* 0x000fe20000000000 */
[----:B-1----:R1:W2:Y:S01]  /*4fb0*/  SHFL.DOWN PT, R19, R2, 0x10, R11 ;  /* 0x0a00000002137989 */ /* 0x0022a200000e000b */
[----:B------:R-:W-:Y:S01]  /*4fc0*/  BSSY.RECONVERGENT B1, `(.L_x_321) ;  /* 0x0000042000017945 */ /* 0x000fe20003800200 */
[----:B------:R-:W-:Y:S02]  /*4fd0*/  IMAD.MOV.U32 R9, RZ, RZ, R18 ;  /* 0x000000ffff097224 */ /* 0x000fe400078e0012 */
[----:B------:R-:W-:Y:S01]  /*4fe0*/  ISETP.GT.AND P0, PT, R0, R11, PT ;  /* 0x0000000b0000720c */ /* 0x000fe20003f04270 */
[----:B0-----:R1:W0:Y:S01]  /*4ff0*/  SHFL.DOWN PT, R22, R3, 0x10, R11 ;  /* 0x0a00000003167989 */ /* 0x00122200000e000b */
[----:B------:R-:W-:Y:S02]  /*5000*/  IMAD.MOV.U32 R0, RZ, RZ, R26 ;  /* 0x000000ffff007224 */ /* 0x000fe400078e001a */
[----:B------:R-:W-:Y:S01]  /*5010*/  IMAD.MOV.U32 R4, RZ, RZ, R14 ;  /* 0x000000ffff047224 */ /* 0x000fe200078e000e */
[----:B------:R1:W3:Y:S01]  /*5020*/  SHFL.DOWN PT, R24, R21, 0x10, R11 ;  /* 0x0a00000015187989 */ /* 0x0002e200000e000b */
[----:B------:R-:W-:-:S03]  /*5030*/  IMAD.MOV.U32 R5, RZ, RZ, R16 ;  /* 0x000000ffff057224 */ /* 0x000fc600078e0010 */
[----:B------:R1:W0:Y:S04]  /*5040*/  SHFL.DOWN PT, R23, R20, 0x10, R11 ;  /* 0x0a00000014177989 */ /* 0x00022800000e000b */
[----:B------:R1:W0:Y:S04]  /*5050*/  SHFL.DOWN PT, R25, R14, 0x10, R11 ;  /* 0x0a0000000e197989 */ /* 0x00022800000e000b */
[----:B------:R1:W0:Y:S04]  /*5060*/  SHFL.DOWN PT, R27, R16, 0x10, R11 ;  /* 0x0a000000101b7989 */ /* 0x00022800000e000b */
[----:B------:R1:W0:Y:S04]  /*5070*/  SHFL.DOWN PT, R29, R18, 0x10, R11 ;  /* 0x0a000000121d7989 */ /* 0x00022800000e000b */
[----:B------:R1:W0:Y:S01]  /*5080*/  SHFL.DOWN PT, R31, R26, 0x10, R11 ;  /* 0x0a0000001a1f7989 */ /* 0x00022200000e000b */
[----:B--2---:R-:W-:Y:S05]  /*5090*/  @P0 BRA `(.L_x_322) ;  /* 0x0000000000d00947 */ /* 0x004fea0003800000 */
[----:B------:R-:W-:Y:S01]  /*50a0*/  ISETP.GE.AND P0, PT, R2, R19, PT ;  /* 0x000000130200720c */ /* 0x000fe20003f06270 */
[----:B------:R-:W-:Y:S01]  /*50b0*/  BSSY.RECONVERGENT B2, `(.L_x_323) ;  /* 0x0000015000027945 */ /* 0x000fe20003800200 */
[----:B0-----:R-:W-:Y:S01]  /*50c0*/  ISETP.GE.AND P2, PT, R14, R25, PT ;  /* 0x000000190e00720c */ /* 0x001fe20003f46270 */
[----:B------:R-:W-:Y:S02]  /*50d0*/  IMAD.MOV.U32 R10, RZ, RZ, R2 ;  /* 0x000000ffff0a7224 */ /* 0x000fe400078e0002 */
[----:B-1----:R-:W-:Y:S02]  /*50e0*/  IMAD.MOV.U32 R11, RZ, RZ, R3 ;  /* 0x000000ffff0b7224 */ /* 0x002fe400078e0003 */
[----:B------:R-:W-:Y:S02]  /*50f0*/  IMAD.MOV.U32 R15, RZ, RZ, R21 ;  /* 0x000000ffff0f7224 */ /* 0x000fe400078e0015 */
[----:B------:R-:W-:Y:S02]  /*5100*/  IMAD.MOV.U32 R9, RZ, RZ, R29 ;  /* 0x000000ffff097224 */ /* 0x000fe400078e001d */
[----:B------:R-:W-:-:S02]  /*5110*/  IMAD.MOV.U32 R17, RZ, RZ, R20 ;  /* 0x000000ffff117224 */ /* 0x000fc400078e0014 */
[----:B------:R-:W-:Y:S05]  /*5120*/  @!P0 BRA `(.L_x_324) ;  /* 0x0000000000348947 */ /* 0x000fea0003800000 */
[----:B------:R-:W-:Y:S01]  /*5130*/  ISETP.GE.AND P3, PT, R19, R2, PT ;  /* 0x000000021300720c */ /* 0x000fe20003f66270 */
[----:B------:R-:W-:Y:S02]  /*5140*/  IMAD.MOV.U32 R10, RZ, RZ, R19 ;  /* 0x000000ffff0a7224 */ /* 0x000fe400078e0013 */
[----:B------:R-:W-:Y:S02]  /*5150*/  IMAD.MOV.U32 R11, RZ, RZ, R22 ;  /* 0x000000ffff0b7224 */ /* 0x000fe400078e0016 */
[----:B---3--:R-:W-:Y:S02]  /*5160*/  IMAD.MOV.U32 R15, RZ, RZ, R24 ;  /* 0x000000ffff0f7224 */ /* 0x008fe400078e0018 */
        /* <DEDUP_REMOVED lines=9> */
.L_x_324:
[----:B------:R-:W-:Y:S05]  /*5200*/  BSYNC.RECONVERGENT B2 ;  /* 0x0000000000027941 */ /* 0x000fea0003800200 */
.L_x_323:
        /* <DEDUP_REMOVED lines=19> */
[----:B------:R-:W-:Y:S01]  /*5340*/  @P2 IMAD.MOV.U32 R21, RZ, RZ, R15 ;  /* 0x000000ffff152224 */ /* 0x000fe200078e000f */
[CC--:B------:R-:W-:Y:S01]  /*5350*/  @P2 ISETP.LT.AND.EX P1, PT, R26.reuse, R31.reuse, PT, P1 ;  /* 0x0000001f1a00220c */ /* 0x0c0fe20003f21310 */
[----:B------:R-:W-:Y:S01]  /*5360*/  @P2 IMAD.MOV.U32 R20, RZ, RZ, R17 ;  /* 0x000000ffff142224 */ /* 0x000fe200078e0011 */
[----:B------:R-:W-:Y:S01]  /*5370*/  @P2 ISETP.GE.AND.EX P0, PT, R26, R31, PT, P0 ;  /* 0x0000001f1a00220c */ /* 0x000fe20003f06300 */
[----:B------:R-:W-:Y:S01]  /*5380*/  @P2 IMAD.MOV.U32 R2, RZ, RZ, R10 ;  /* 0x000000ffff022224 */ /* 0x000fe200078e000a */
[----:B------:R-:W-:Y:S01]  /*5390*/  @P2 SEL R9, R18, R29, P1 ;  /* 0x0000001d12092207 */ /* 0x000fe20000800000 */
[----:B------:R-:W-:Y:S01]  /*53a0*/  @P2 IMAD.MOV.U32 R3, RZ, RZ, R11 ;  /* 0x000000ffff032224 */ /* 0x000fe200078e000b */
[----:B------:R-:W-:-:S02]  /*53b0*/  @P2 SEL R0, R26, R31, P1 ;  /* 0x0000001f1a002207 */ /* 0x000fc40000800000 */
[----:B------:R-:W-:Y:S02]  /*53c0*/  @P2 SEL R4, R14, R25, !P0 ;  /* 0x000000190e042207 */ /* 0x000fe40004000000 */
[----:B------:R-:W-:-:S07]  /*53d0*/  @P2 SEL R5, R16, R27, !P0 ;  /* 0x0000001b10052207 */ /* 0x000fce0004000000 */
.L_x_322:
[----:B------:R-:W-:Y:S05]  /*53e0*/  BSYNC.RECONVERGENT B1 ;  /* 0x0000000000017941 */ /* 0x000fea0003800200 */
.L_x_321:
[----:B------:R-:W-:Y:S01]  /*53f0*/  ISETP.NE.AND P0, PT, R6, RZ, PT ;  /* 0x000000ff0600720c */ /* 0x000fe20003f05270 */
[----:B------:R-:W-:-:S12]  /*5400*/  BSSY.RECONVERGENT B1, `(.L_x_325) ;  /* 0x000000d000017945 */ /* 0x000fd80003800200 */
[----:B------:R-:W-:Y:S05]  /*5410*/  @P0 BRA `(.L_x_326) ;  /* 0x00000000002c0947 */ /* 0x000fea0003800000 */
[----:B------:R-:W2:Y:S01]  /*5420*/  S2UR UR5, SR_CgaCtaId ;  /* 0x00000000000579c3 */ /* 0x000ea20000008800 */
[----:B------:R-:W-:Y:S01]  /*5430*/  UMOV UR4, 0x400 ;  /* 0x0000040000047882 */ /* 0x000fe20000000000 */
[----:B------:R-:W-:Y:S02]  /*5440*/  IMAD.MOV.U32 R10, RZ, RZ, R21 ;  /* 0x000000ffff0a7224 */ /* 0x000fe400078e0015 */
[----:B-1----:R-:W-:Y:S02]  /*5450*/  IMAD.MOV.U32 R11, RZ, RZ, R20 ;  /* 0x000000ffff0b7224 */ /* 0x002fe400078e0014 */
[----:B------:R-:W-:Y:S02]  /*5460*/  IMAD.MOV.U32 R14, RZ, RZ, R9 ;  /* 0x000000ffff0e7224 */ /* 0x000fe400078e0009 */
[----:B------:R-:W-:Y:S01]  /*5470*/  IMAD.MOV.U32 R15, RZ, RZ, R0 ;  /* 0x000000ffff0f7224 */ /* 0x000fe200078e0000 */
[----:B--2---:R-:W-:-:S09]  /*5480*/  ULEA UR4, UR5, UR4, 0x18 ;  /* 0x0000000405047291 */ /* 0x004fd2000f8ec0ff */
[----:B------:R2:W-:Y:S04]  /*5490*/  STS.64 [R7+UR4+0x10], R10 ;  /* 0x0000100a07007988 */ /* 0x0005e80008000a04 */
[----:B------:R2:W-:Y:S04]  /*54a0*/  STS.64 [R7+UR4+0x20], R14 ;  /* 0x0000200e07007988 */ /* 0x0005e80008000a04 */
[----:B------:R2:W-:Y:S04]  /*54b0*/  STS.64 [R7+UR4+0x8], R2 ;  /* 0x0000080207007988 */ /* 0x0005e80008000a04 */
[----:B------:R2:W-:Y:S02]  /*54c0*/  STS.64 [R7+UR4+0x18], R4 ;  /* 0x0000180407007988 */ /* 0x0005e40008000a04 */
.L_x_326:
[----:B------:R-:W-:Y:S05]  /*54d0*/  BSYNC.RECONVERGENT B1 ;  /* 0x0000000000017941 */ /* 0x000fea0003800200 */
.L_x_325:
[----:B------:R-:W-:Y:S01]  /*54e0*/  BAR.SYNC.DEFER_BLOCKING 0x0 ;  /* 0x0000000000007b1d */ /* 0x000fe20000010000 */
[----:B------:R-:W-:Y:S01]  /*54f0*/  ISETP.NE.AND P1, PT, R12, RZ, PT ;  /* 0x000000ff0c00720c */ /* 0x000fe20003f25270 */
[----:B-12---:R-:W-:Y:S02]  /*5500*/  IMAD.MOV.U32 R11, RZ, RZ, R21 ;  /* 0x000000ffff0b7224 */ /* 0x006fe400078e0015 */
[----:B------:R-:W-:Y:S02]  /*5510*/  IMAD.MOV.U32 R10, RZ, RZ, R20 ;  /* 0x000000ffff0a7224 */ /* 0x000fe400078e0014 */
[----:B------:R-:W-:Y:S02]  /*5520*/  IMAD.MOV.U32 R7, RZ, RZ, R3 ;  /* 0x000000ffff077224 */ /* 0x000fe400078e0003 */
[----:B------:R-:W-:-:S06]  /*5530*/  IMAD.MOV.U32 R6, RZ, RZ, R2 ;  /* 0x000000ffff067224 */ /* 0x000fcc00078e0002 */
[----:B------:R-:W-:Y:S05]  /*5540*/  @P1 BRA `(.L_x_278) ;  /* 0x0000006000f01947 */ /* 0x000fea0003800000 */
[----:B------:R-:W-:Y:S01]  /*5550*/  ISETP.GE.AND P0, PT, R13, 0x21, PT ;  /* 0x000000210d00780c */ /* 0x000fe20003f06270 */
[----:B------:R-:W-:Y:S02]  /*5560*/  IMAD.MOV.U32 R11, RZ, RZ, R21 ;  /* 0x000000ffff0b7224 */ /* 0x000fe400078e0015 */
[----:B------:R-:W-:Y:S02]  /*5570*/  IMAD.MOV.U32 R10, RZ, RZ, R20 ;  /* 0x000000ffff0a7224 */ /* 0x000fe400078e0014 */
[----:B------:R-:W-:Y:S02]  /*5580*/  IMAD.MOV.U32 R19, RZ, RZ, R4 ;  /* 0x000000ffff137224 */ /* 0x000fe400078e0004 */
[----:B------:R-:W-:Y:S02]  /*5590*/  IMAD.MOV.U32 R12, RZ, RZ, R5 ;  /* 0x000000ffff0c7224 */ /* 0x000fe400078e0005 */
[----:B0-----:R-:W-:Y:S02]  /*55a0*/  IMAD.MOV.U32 R23, RZ, RZ, R9 ;  /* 0x000000ffff177224 */ /* 0x001fe400078e0009 */
[----:B------:R-:W-:-:S02]  /*55b0*/  IMAD.MOV.U32 R18, RZ, RZ, R0 ;  /* 0x000000ffff127224 */ /* 0x000fc400078e0000 */
[----:B------:R-:W-:Y:S02]  /*55c0*/  IMAD.MOV.U32 R6, RZ, RZ, R2 ;  /* 0x000000ffff067224 */ /* 0x000fe400078e0002 */
[----:B------:R-:W-:Y:S01]  /*55d0*/  IMAD.MOV.U32 R7, RZ, RZ, R3 ;  /* 0x000000ffff077224 */ /* 0x000fe200078e0003 */
[----:B------:R-:W-:Y:S06]  /*55e0*/  @!P0 BRA `(.L_x_327) ;  /* 0x0000000000c48947 */ /* 0x000fec0003800000 */
[----:B------:R-:W0:Y:S01]  /*55f0*/  S2R R7, SR_CgaCtaId ;  /* 0x0000000000077919 */ /* 0x000e220000008800 */
[----:B------:R-:W-:Y:S01]  /*5600*/  MOV R6, 0x400 ;  /* 0x0000040000067802 */ /* 0x000fe20000000f00 */
[----:B------:R-:W-:Y:S01]  /*5610*/  BSSY.RECONVERGENT B1, `(.L_x_328) ;  /* 0x000001a000017945 */ /* 0x000fe20003800200 */
[----:B------:R-:W-:Y:S02]  /*5620*/  IMAD.MOV.U32 R11, RZ, RZ, R21 ;  /* 0x000000ffff0b7224 */ /* 0x000fe400078e0015 */
[----:B------:R-:W-:Y:S01]  /*5630*/  IMAD.MOV.U32 R10, RZ, RZ, R20 ;  /* 0x000000ffff0a7224 */ /* 0x000fe200078e0014 */
[----:B0-----:R-:W-:Y:S01]  /*5640*/  LEA R12, R7, R6, 0x18 ;  /* 0x00000006070c7211 */ /* 0x001fe200078ec0ff */
[----:B------:R-:W-:Y:S01]  /*5650*/  IMAD.MOV.U32 R6, RZ, RZ, R2 ;  /* 0x000000ffff067224 */ /* 0x000fe200078e0002 */
[----:B------:R-:W-:-:S03]  /*5660*/  MOV R7, R3 ;  /* 0x0000000300077202 */ /* 0x000fc60000000f00 */
[----:B------:R-:W0:Y:S04]  /*5670*/  LDS.64 R18, [R12+0x28] ;  /* 0x000028000c127984 */ /* 0x000e280000000a00 */
[----:B------:R-:W1:Y:S04]  /*5680*/  LDS.64 R14, [R12+0x38] ;  /* 0x000038000c0e7984 */ /* 0x000e680000000a00 */
[----:B------:R2:W2:Y:S01]  /*5690*/  LDS.64 R16, [R12+0x40] ;  /* 0x000040000c107984 */ /* 0x0004a20000000a00 */
[----:B0-----:R-:W-:Y:S02]  /*56a0*/  ISETP.GE.AND P0, PT, R2, R18, PT ;  /* 0x000000120200720c */ /* 0x001fe40003f06270 */
[----:B-1----:R-:W-:-:S11]  /*56b0*/  ISETP.GE.AND P3, PT, R4, R14, PT ;  /* 0x0000000e0400720c */ /* 0x002fd60003f66270 */
[----:B--2---:R-:W-:Y:S05]  /*56c0*/  @!P0 BRA `(.L_x_329) ;  /* 0x0000000000388947 */ /* 0x004fea0003800000 */
        /* <DEDUP_REMOVED lines=14> */
.L_x_329:
[----:B------:R-:W-:Y:S05]  /*57b0*/  BSYNC.RECONVERGENT B1 ;  /* 0x0000000000017941 */ /* 0x000fea0003800200 */
.L_x_328:
        /* <DEDUP_REMOVED lines=19> */
.L_x_330:
[----:B------:R-:W-:Y:S05]  /*58f0*/  BSYNC.RECONVERGENT B1 ;  /* 0x0000000000017941 */ /* 0x000fea0003800200 */
.L_x_327:
[----:B------:R-:W-:Y:S01]  /*5900*/  ISETP.GE.AND P0, PT, R13, 0x41, PT ;  /* 0x000000410d00780c */ /* 0x000fe20003f06270 */
[----:B------:R-:W-:Y:S02]  /*5910*/  IMAD.MOV.U32 R9, RZ, RZ, R19 ;  /* 0x000000ffff097224 */ /* 0x000fe400078e0013 */
[----:B------:R-:W-:Y:S02]  /*5920*/  IMAD.MOV.U32 R0, RZ, RZ, R12 ;  /* 0x000000ffff007224 */ /* 0x000fe400078e000c */
[----:B------:R-:W-:Y:S02]  /*5930*/  IMAD.MOV.U32 R15, RZ, RZ, R23 ;  /* 0x000000ffff0f7224 */ /* 0x000fe400078e0017 */
[----:B------:R-:W-:-:S06]  /*5940*/  IMAD.MOV.U32 R14, RZ, RZ, R18 ;  /* 0x000000ffff0e7224 */ /* 0x000fcc00078e0012 */
[----:B------:R-:W-:Y:S05]  /*5950*/  @!P0 BRA `(.L_x_331) ;  /* 0x0000000000ec8947 */ /* 0x000fea0003800000 */
[----:B------:R-:W0:Y:S01]  /*5960*/  S2R R3, SR_CgaCtaId ;  /* 0x0000000000037919 */ /* 0x000e220000008800 */
[----:B------:R-:W-:Y:S01]  /*5970*/  MOV R0, 0x400 ;  /* 0x0000040000007802 */ /* 0x000fe20000000f00 */
[----:B------:R-:W-:Y:S01]  /*5980*/  BSSY.RECONVERGENT B1, `(.L_x_332) ;  /* 0x0000018000017945 */ /* 0x000fe20003800200 */
[----:B------:R-:W-:Y:S02]  /*5990*/  IMAD.MOV.U32 R16, RZ, RZ, R6 ;  /* 0x000000ffff107224 */ /* 0x000fe400078e0006 */
[----:B------:R-:W-:Y:S02]  /*59a0*/  IMAD.MOV.U32 R17, RZ, RZ, R7 ;  /* 0x000000ffff117224 */ /* 0x000fe400078e0007 */
[----:B------:R-:W-:Y:S02]  /*59b0*/  IMAD.MOV.U32 R20, RZ, RZ, R11 ;  /* 0x000000ffff147224 */ /* 0x000fe400078e000b */
[----:B------:R-:W-:Y:S01]  /*59c0*/  IMAD.MOV.U32 R21, RZ, RZ, R10 ;  /* 0x000000ffff157224 */ /* 0x000fe200078e000a */
[----:B0-----:R-:W-:-:S05]  /*59d0*/  LEA R0, R3, R0, 0x18 ;  /* 0x0000000003007211 */ /* 0x001fca00078ec0ff */
        /* <DEDUP_REMOVED lines=10> */
[CC--:B0-----:R-:W-:Y:S02]  /*5a80*/  @P4 ISETP.GE.U32.AND P0, PT, R11.reuse, R20.reuse, PT ;  /* 0x000000140b00420c */ /* 0x0c1fe40003f06070 */
[----:B------:R-:W-:Y:S02]  /*5a90*/  @P4 ISETP.LT.U32.AND P2, PT, R11, R20, PT ;  /* 0x000000140b00420c */ /* 0x000fe40003f41070 */
[CC--:B------:R-:W-:Y:S02]  /*5aa0*/  @P4 ISETP.GE.AND.EX P0, PT, R10.reuse, R21.reuse, PT, P0 ;  /* 0x000000150a00420c */ /* 0x0c0fe40003f06300 */
[----:B------:R-:W-:Y:S02]  /*5ab0*/  @P4 ISETP.LT.AND.EX P2, PT, R10, R21, PT, P2 ;  /* 0x000000150a00420c */ /* 0x000fe40003f41320 */
[----:B------:R-:W-:Y:S02]  /*5ac0*/  @P4 SEL R16, R6, R14, !P0 ;  /* 0x0000000e06104207 */ /* 0x000fe40004000000 */
[----:B------:R-:W-:-:S02]  /*5ad0*/  @P4 SEL R17, R7, R15, !P0 ;  /* 0x0000000f07114207 */ /* 0x000fc40004000000 */
[----:B------:R-:W-:Y:S02]  /*5ae0*/  @P4 SEL R20, R11, R20, P2 ;  /* 0x000000140b144207 */ /* 0x000fe40001000000 */
[----:B------:R-:W-:-:S07]  /*5af0*/  @P4 SEL R21, R10, R21, P2 ;  /* 0x000000150a154207 */ /* 0x000fce0001000000 */
.L_x_333:
[----:B------:R-:W-:Y:S05]  /*5b00*/  BSYNC.RECONVERGENT B1 ;  /* 0x0000000000017941 */ /* 0x000fea0003800200 */
.L_x_332:
        /* <DEDUP_REMOVED lines=31> */
.L_x_334:
[----:B------:R-:W-:Y:S05]  /*5d00*/  BSYNC.RECONVERGENT B1 ;  /* 0x0000000000017941 */ /* 0x000fea0003800200 */
.L_x_331:
        /* <DEDUP_REMOVED lines=20> */
[----:B---3--:R-:W0:Y:S01]  /*5e50*/  LDS.64 R24, [R12+0x70] ;  /* 0x000070000c187984 */ /* 0x008e220000000a00 */
        /* <DEDUP_REMOVED lines=13> */
.L_x_337:
[----:B------:R-:W-:Y:S05]  /*5f30*/  BSYNC.RECONVERGENT B1 ;  /* 0x0000000000017941 */ /* 0x000fea0003800200 */
.L_x_336:
        /* <DEDUP_REMOVED lines=31> */
.L_x_338:
[----:B------:R-:W-:Y:S05]  /*6130*/  BSYNC.RECONVERGENT B1 ;  /* 0x0000000000017941 */ /* 0x000fea0003800200 */
.L_x_335:
        /* <DEDUP_REMOVED lines=34> */
.L_x_341:
[----:B------:R-:W-:Y:S05]  /*6360*/  BSYNC.RECONVERGENT B1 ;  /* 0x0000000000017941 */ /* 0x000fea0003800200 */
.L_x_340:
        /* <DEDUP_REMOVED lines=31> */
.L_x_342:
[----:B------:R-:W-:Y:S05]  /*6560*/  BSYNC.RECONVERGENT B1 ;  /* 0x0000000000017941 */ /* 0x000fea0003800200 */
.L_x_339:
        /* <DEDUP_REMOVED lines=34> */
.L_x_345:
[----:B------:R-:W-:Y:S05]  /*6790*/  BSYNC.RECONVERGENT B1 ;  /* 0x0000000000017941 */ /* 0x000fea0003800200 */
.L_x_344:
        /* <DEDUP_REMOVED lines=31> */
.L_x_346:
[----:B------:R-:W-:Y:S05]  /*6990*/  BSYNC.RECONVERGENT B1 ;  /* 0x0000000000017941 */ /* 0x000fea0003800200 */
.L_x_343:
        /* <DEDUP_REMOVED lines=11> */
[----:B------:R-:W-:Y:S01]  /*6a50*/  IMAD.MOV.U32 R22, RZ, RZ, R10 ;  /* 0x000000ffff167224 */ /* 0x000fe200078e000a */
[----:B0-----:R-:W-:Y:S01]  /*6a60*/  LEA R18, R3, R0, 0x18 ;  /* 0x0000000003127211 */ /* 0x001fe200078ec0ff */
[----:B------:R-:W-:-:S04]  /*6a70*/  IMAD.MOV.U32 R0, RZ, RZ, R6 ;  /* 0x000000ffff007224 */ /* 0x000fc800078e0006 */
        /* <DEDUP_REMOVED lines=12> */
[----:B------:R-:W-:Y:S02]  /*6b40*/  @P4 ISETP.LT.U32.AND P2, PT, R11, R20, PT ;  /* 0x000000140b00420c */ /* 0x000fe40003f41070 */
[CC--:B------:R-:W-:Y:S02]  /*6b50*/  @P4 ISETP.GE.AND.EX P0, PT, R10.reuse, R21.reuse, PT, P0 ;  /* 0x000000150a00420c */ /* 0x0c0fe40003f06300 */
[----:B------:R-:W-:Y:S02]  /*6b60*/  @P4 ISETP.LT.AND.EX P2, PT, R10, R21, PT, P2 ;  /* 0x000000150a00420c */ /* 0x000fe40003f41320 */
[----:B------:R-:W-:Y:S02]  /*6b70*/  @P4 SEL R0, R6, R14, !P0 ;  /* 0x0000000e06004207 */ /* 0x000fe40004000000 */
[----:B------:R-:W-:-:S02]  /*6b80*/  @P4 SEL R9, R7, R15, !P0 ;  /* 0x0000000f07094207 */ /* 0x000fc40004000000 */
[----:B------:R-:W-:Y:S02]  /*6b90*/  @P4 SEL R20, R11, R20, P2 ;  /* 0x000000140b144207 */ /* 0x000fe40001000000 */
[----:B------:R-:W-:-:S07]  /*6ba0*/  @P4 SEL R22, R10, R21, P2 ;  /* 0x000000150a164207 */ /* 0x000fce0001000000 */
.L_x_349:
[----:B------:R-:W-:Y:S05]  /*6bb0*/  BSYNC.RECONVERGENT B1 ;  /* 0x0000000000017941 */ /* 0x000fea0003800200 */
.L_x_348:
        /* <DEDUP_REMOVED lines=31> */
.L_x_350:
[----:B------:R-:W-:Y:S05]  /*6db0*/  BSYNC.RECONVERGENT B1 ;  /* 0x0000000000017941 */ /* 0x000fea0003800200 */
.L_x_347:
        /* <DEDUP_REMOVED lines=16> */
[----:B------:R-:W2:Y:S01]  /*6ec0*/  LDS.64 R12, [R0+0x100] ;  /* 0x00010000000c7984 */ /* 0x000ea20000000a00 */
[----:B0-----:R-:W-:Y:S02]  /*6ed0*/  ISETP.GE.AND P0, PT, R6, R4, PT ;  /* 0x000000040600720c */ /* 0x001fe40003f06270 */
[----:B-1----:R-:W-:Y:S01]  /*6ee0*/  ISETP.GE.AND P3, PT, R15, R2, PT ;  /* 0x000000020f00720c */ /* 0x002fe20003f66270 */
[----:B--2---:R-:W-:-:S10]  /*6ef0*/  IMAD.MOV.U32 R9, RZ, RZ, R12 ;  /* 0x000000ffff097224 */ /* 0x004fd400078e000c */
        /* <DEDUP_REMOVED lines=15> */
.L_x_352:
[----:B------:R-:W-:Y:S05]  /*6ff0*/  BSYNC.RECONVERGENT B1 ;  /* 0x0000000000017941 */ /* 0x000fea0003800200 */
.L_x_351:
[----:B------:R-:W-:Y:S01]  /*7000*/  IMAD.MOV.U32 R0, RZ, RZ, R13 ;  /* 0x000000ffff007224 */ /* 0x000fe200078e000d */
[----:B------:R-:W-:Y:S01]  /*7010*/  MOV R4, R2 ;  /* 0x0000000200047202 */ /* 0x000fe20000000f00 */
        /* <DEDUP_REMOVED lines=29> */
.L_x_228:
[----:B------:R-:W0:Y:S01]  /*71f0*/  S2R R15, SR_TID.X ;  /* 0x00000000000f7919 */ /* 0x000e220000002100 */
[----:B------:R-:W1:Y:S02]  /*7200*/  LDCU.128 UR12, c[0x0][0x380] ;  /* 0x00007000ff0c77ac */ /* 0x000e640008000c00 */
[----:B-1----:R-:W-:Y:S02]  /*7210*/  IMAD.U32 R12, RZ, RZ, UR12 ;  /* 0x0000000cff0c7e24 */ /* 0x002fe4000f8e00ff */
[----:B------:R-:W-:Y:S01]  /*7220*/  IMAD.U32 R13, RZ, RZ, UR13 ;  /* 0x0000000dff0d7e24 */ /* 0x000fe2000f8e00ff */
[----:B0-----:R-:W-:-:S05]  /*7230*/  IADD3 R0, P0, PT, R7, R15, RZ ;  /* 0x0000000f07007210 */ /* 0x001fca0007f1e0ff */
[----:B------:R-:W-:Y:S01]  /*7240*/  IMAD.X R10, RZ, RZ, RZ, P0 ;  /* 0x000000ffff0a7224 */ /* 0x000fe200000e06ff */
[----:B------:R-:W-:-:S04]  /*7250*/  LEA R2, P0, R0, R12, 0x3 ;  /* 0x0000000c00027211 */ /* 0x000fc800078018ff */
[----:B------:R-:W-:-:S05]  /*7260*/  LEA.HI.X R3, R0, R13, R10, 0x3, P0 ;  /* 0x0000000d00037211 */ /* 0x000fca00000f1c0a */
[----:B------:R-:W2:Y:S04]  /*7270*/  LDG.E R6, desc[UR10][R2.64] ;  /* 0x0000000a02067981 */ /* 0x000ea8000c1e1900 */
[----:B------:R-:W2:Y:S04]  /*7280*/  LDG.E R5, desc[UR10][R2.64+0x800] ;  /* 0x0008000a02057981 */ /* 0x000ea8000c1e1900 */
[----:B------:R-:W3:Y:S04]  /*7290*/  LDG.E R7, desc[UR10][R2.64+0x4] ;  /* 0x0000040a02077981 */ /* 0x000ee8000c1e1900 */
[----:B------:R-:W3:Y:S01]  /*72a0*/  LDG.E R4, desc[UR10][R2.64+0x804] ;  /* 0x0008040a02047981 */ /* 0x000ee2000c1e1900 */
[----:B------:R-:W-:-:S02]  /*72b0*/  IMAD.U32 R17, RZ, RZ, UR14 ;  /* 0x0000000eff117e24 */ /* 0x000fc4000f8e00ff */
[----:B------:R-:W-:-:S03]  /*72c0*/  IMAD.U32 R19, RZ, RZ, UR15 ;  /* 0x0000000fff137e24 */ /* 0x000fc6000f8e00ff */
[----:B------:R-:W-:-:S04]  /*72d0*/  IADD3 R9, P0, PT, R0, R17, RZ ;  /* 0x0000001100097210 */ /* 0x000fc80007f1e0ff */
[----:B------:R-:W-:Y:S01]  /*72e0*/  IADD3 R16, P3, PT, R9, 0x100, RZ ;  /* 0x0000010009107810 */ /* 0x000fe20007f7e0ff */
[----:B------:R-:W-:Y:S01]  /*72f0*/  IMAD.X R23, R10, 0x1, R19, P0 ;  /* 0x000000010a177824 */ /* 0x000fe200000e0613 */
[----:B------:R-:W-:-:S03]  /*7300*/  ISETP.LE.U32.AND P0, PT, R21, UR6, PT ;  /* 0x0000000615007c0c */ /* 0x000fc6000bf03070 */
[----:B------:R-:W-:Y:S01]  /*7310*/  IMAD.X R14, RZ, RZ, R23, P3 ;  /* 0x000000ffff0e7224 */ /* 0x000fe200018e0617 */
[----:B------:R-:W-:Y:S02]  /*7320*/  ISETP.GE.U32.AND.EX P0, PT, RZ, R18, PT, P0 ;  /* 0x00000012ff00720c */ /* 0x000fe40003f06100 */
[----:B--2---:R-:W-:Y:S02]  /*7330*/  ISETP.GE.AND P2, PT, R5, R6, PT ;  /* 0x000000060500720c */ /* 0x004fe40003f46270 */
[----:B------:R-:W-:Y:S02]  /*7340*/  ISETP.GE.AND P1, PT, R6, R5, PT ;  /* 0x000000050600720c */ /* 0x000fe40003f26270 */
[CC--:B------:R-:W-:Y:S02]  /*7350*/  SEL R11, R16.reuse, R9.reuse, !P2 ;  /* 0x00000009100b7207 */ /* 0x0c0fe40005000000 */
[----:B------:R-:W-:Y:S02]  /*7360*/  SEL R16, R16, R9, !P1 ;  /* 0x0000000910107207 */ /* 0x000fe40004800000 */
[----:B------:R-:W-:-:S02]  /*7370*/  SEL R10, R14, R23, !P2 ;  /* 0x000000170e0a7207 */ /* 0x000fc40005000000 */
[----:B------:R-:W-:Y:S02]  /*7380*/  VIMNMX R9, PT, PT, R6, R5, !PT ;  /* 0x0000000506097248 */ /* 0x000fe40007fe0100 */
[----:B---3--:R-:W-:Y:S02]  /*7390*/  SEL R0, R4, R7, !P1 ;  /* 0x0000000704007207 */ /* 0x008fe40004800000 */
[----:B------:R-:W-:Y:S02]  /*73a0*/  SEL R14, R14, R23, !P1 ;  /* 0x000000170e0e7207 */ /* 0x000fe40004800000 */
[----:B------:R-:W-:Y:S02]  /*73b0*/  VIMNMX R6, PT, PT, R6, R5, PT ;  /* 0x0000000506067248 */ /* 0x000fe40003fe0100 */
[----:B------:R-:W-:Y:S01]  /*73c0*/  SEL R7, R4, R7, !P2 ;  /* 0x0000000704077207 */ /* 0x000fe20005000000 */
[----:B------:R-:W-:Y:S06]  /*73d0*/  @P0 BRA `(.L_x_353) ;  /* 0x0000001800ac0947 */ /* 0x000fec0003800000 */
[----:B------:R-:W0:Y:S01]  /*73e0*/  LDCU.64 UR8, c[0x0][0x3f0] ;  /* 0x00007e00ff0877ac */ /* 0x000e220008000a00 */
[----:B------:R-:W-:Y:S01]  /*73f0*/  ISETP.NE.AND P0, PT, R15, RZ, PT ;  /* 0x000000ff0f00720c */ /* 0x000fe20003f05270 */
[----:B------:R-:W-:Y:S01]  /*7400*/  BSSY.RECONVERGENT B1, `(.L_x_354) ;  /* 0x0000012000017945 */ /* 0x000fe20003800200 */
[----:B------:R-:W-:Y:S01]  /*7410*/  UMOV UR4, 0x8 ;  /* 0x0000000800047882 */ /* 0x000fe20000000000 */
[----:B------:R-:W-:Y:S02]  /*7420*/  UMOV UR5, 0x0 ;  /* 0x0000000000057882 */ /* 0x000fe40000000000 */
[----:B0-----:R-:W-:-:S04]  /*7430*/  UIMAD.WIDE.U32 UR4, UR8, 0x1, UR4 ;  /* 0x00000001080478a5 */ /* 0x001fc8000f8e0004 */
[----:B------:R-:W-:Y:S02]  /*7440*/  UIADD3 UR7, UPT, UPT, UR5, UR9, URZ ;  /* 0x0000000905077290 */ /* 0x000fe4000fffe0ff */
[----:B------:R-:W-:Y:S02]  /*7450*/  IMAD.U32 R5, RZ, RZ, UR5 ;  /* 0x00000005ff057e24 */ /* 0x000fe4000f8e00ff */
[----:B------:R-:W-:Y:S02]  /*7460*/  IMAD.U32 R4, RZ, RZ, UR4 ;  /* 0x00000004ff047e24 */ /* 0x000fe4000f8e00ff */
[----:B------:R-:W-:Y:S01]  /*7470*/  IMAD.U32 R5, RZ, RZ, UR7 ;  /* 0x00000007ff057e24 */ /* 0x000fe2000f8e00ff */
[----:B------:R-:W-:Y:S06]  /*7480*/  @P0 BRA `(.L_x_355) ;  /* 0x0000000000240947 */ /* 0x000fec0003800000 */
[----:B------:R-:W-:Y:S02]  /*7490*/  IMAD.MOV.U32 R22, RZ, RZ, 0x200 ;  /* 0x00000200ff167424 */ /* 0x000fe400078e00ff */
[----:B------:R-:W-:-:S05]  /*74a0*/  IMAD.MOV.U32 R23, RZ, RZ, 0x0 ;  /* 0x00000000ff177424 */ /* 0x000fca00078e00ff */
[----:B------:R-:W2:Y:S01]  /*74b0*/  ATOMG.E.ADD.64.STRONG.GPU PT, R2, desc[UR10][R4.64], R22 ;  /* 0x80000016040279a8 */ /* 0x000ea200081ef50a */
[----:B------:R-:W0:Y:S01]  /*74c0*/  S2UR UR5, SR_CgaCtaId ;  /* 0x00000000000579c3 */ /* 0x000e220000008800 */
[----:B------:R-:W-:Y:S02]  /*74d0*/  UMOV UR4, 0x400 ;  /* 0x0000040000047882 */ /* 0x000fe40000000000 */
[----:B0-----:R-:W-:Y:S01]  /*74e0*/  ULEA UR4, UR5, UR4, 0x18 ;  /* 0x0000000405047291 */ /* 0x001fe2000f8ec0ff */
[----:B--2---:R-:W-:-:S05]  /*74f0*/  IADD3 R2, P0, PT, R2, UR6, RZ ;  /* 0x0000000602027c10 */ /* 0x004fca000ff1e0ff */
[----:B------:R-:W-:-:S05]  /*7500*/  IMAD.X R3, RZ, RZ, R3, P0 ;  /* 0x000000ffff037224 */ /* 0x000fca00000e0603 */
[----:B------:R0:W-:Y:S03]  /*7510*/  STS.64 [UR4+0x128], R2 ;  /* 0x00012802ff007988 */ /* 0x0001e60008000a04 */
.L_x_355:
[----:B------:R-:W-:Y:S05]  /*7520*/  BSYNC.RECONVERGENT B1 ;  /* 0x0000000000017941 */ /* 0x000fea0003800200 */
.L_x_354:
[----:B------:R-:W1:Y:S08]  /*7530*/  S2UR UR5, SR_CgaCtaId ;  /* 0x00000000000579c3 */ /* 0x000e700000008800 */
[----:B------:R-:W-:Y:S06]  /*7540*/  BAR.SYNC.DEFER_BLOCKING 0x0 ;  /* 0x0000000000007b1d */ /* 0x000fec0000010000 */
[----:B------:R-:W-:-:S02]  /*7550*/  UMOV UR4, 0x400 ;  /* 0x0000040000047882 */ /* 0x000fc40000000000 */
[----:B-1----:R-:W-:-:S06]  /*7560*/  ULEA UR4, UR5, UR4, 0x18 ;  /* 0x0000000405047291 */ /* 0x002fcc000f8ec0ff */
[----:B------:R-:W-:-:S05]  /*7570*/  MOV R20, UR4 ;  /* 0x0000000400147c02 */ /* 0x000fca0008000f00 */
[----:B0-----:R-:W0:Y:S02]  /*7580*/  LDS.64 R2, [R20+0x128] ;  /* 0x0001280014027984 */ /* 0x001e240000000a00 */
[----:B0-----:R-:W-:-:S04]  /*7590*/  IADD3 R22, P1, PT, R2, 0x200, RZ ;  /* 0x0000020002167810 */ /* 0x001fc80007f3e0ff */
[----:B------:R-:W-:Y:S01]  /*75a0*/  ISETP.GT.U32.AND P0, PT, R22, R21, PT ;  /* 0x000000151600720c */ /* 0x000fe20003f04070 */
[----:B------:R-:W-:-:S05]  /*75b0*/  IMAD.X R23, RZ, RZ, R3, P1 ;  /* 0x000000ffff177224 */ /* 0x000fca00008e0603 */
[----:B------:R-:W-:-:S13]  /*75c0*/  ISETP.GT.AND.EX P0, PT, R23, R18, PT, P0 ;  /* 0x000000121700720c */ /* 0x000fda0003f04300 */
[----:B------:R-:W-:Y:S05]  /*75d0*/  @P0 BRA `(.L_x_356) ;  /* 0x0000000400b80947 */ /* 0x000fea0003800000 */
[----:B------:R-:W-:Y:S01]  /*75e0*/  BSSY.RECONVERGENT B1, `(.L_x_356) ;  /* 0x000006d000017945 */ /* 0x000fe20003800200 */
[----:B------:R-:W-:Y:S01]  /*75f0*/  IMAD.MOV.U32 R23, RZ, RZ, R9 ;  /* 0x000000ffff177224 */ /* 0x000fe200078e0009 */
[----:B------:R-:W0:Y:S01]  /*7600*/  LDCU.64 UR8, c[0x0][0x3a0] ;  /* 0x00007400ff0877ac */ /* 0x000e220008000a00 */
[----:B------:R-:W-:Y:S02]  /*7610*/  IMAD.MOV.U32 R22, RZ, RZ, R0 ;  /* 0x000000ffff167224 */ /* 0x000fe400078e0000 */
[----:B------:R-:W-:Y:S01]  /*7620*/  IMAD.MOV.U32 R31, RZ, RZ, R16 ;  /* 0x000000ffff1f7224 */ /* 0x000fe200078e0010 */
[----:B------:R-:W1:Y:S01]  /*7630*/  LDCU.128 UR12, c[0x0][0x380] ;  /* 0x00007000ff0c77ac */ /* 0x000e620008000c00 */
[----:B------:R-:W-:-:S07]  /*7640*/  IMAD.MOV.U32 R28, RZ, RZ, R14 ;  /* 0x000000ffff1c7224 */ /* 0x000fce00078e000e */
.L_x_363:
[----:B------:R-:W-:Y:S01]  /*7650*/  IADD3 R26, P0, PT, R15, R2, RZ ;  /* 0x000000020f1a7210 */ /* 0x000fe20007f1e0ff */
[----:B-1----:R-:W-:Y:S02]  /*7660*/  IMAD.U32 R12, RZ, RZ, UR12 ;  /* 0x0000000cff0c7e24 */ /* 0x002fe4000f8e00ff */
[----:B------:R-:W-:Y:S02]  /*7670*/  IMAD.U32 R13, RZ, RZ, UR13 ;  /* 0x0000000dff0d7e24 */ /* 0x000fe4000f8e00ff */
[----:B------:R-:W-:Y:S01]  /*7680*/  IMAD.X R14, RZ, RZ, R3, P0 ;  /* 0x000000ffff0e7224 */ /* 0x000fe200000e0603 */
[----:B------:R-:W-:-:S04]  /*7690*/  LEA R2, P0, R26, R12, 0x3 ;  /* 0x0000000c1a027211 */ /* 0x000fc800078018ff */
[----:B------:R-:W-:-:S05]  /*76a0*/  LEA.HI.X R3, R26, R13, R14, 0x3, P0 ;  /* 0x0000000d1a037211 */ /* 0x000fca00000f1c0e */
[----:B------:R-:W2:Y:S01]  /*76b0*/  LDG.E R18, desc[UR10][R2.64] ;  /* 0x0000000a02127981 */ /* 0x000ea2000c1e1900 */
[----:B------:R-:W-:Y:S02]  /*76c0*/  IMAD.U32 R17, RZ, RZ, UR14 ;  /* 0x0000000eff117e24 */ /* 0x000fe4000f8e00ff */
[----:B------:R-:W-:Y:S01]  /*76d0*/  IMAD.U32 R19, RZ, RZ, UR15 ;  /* 0x0000000fff137e24 */ /* 0x000fe2000f8e00ff */
[----:B------:R-:W-:Y:S01]  /*76e0*/  BSSY.RECONVERGENT B2, `(.L_x_357) ;  /* 0x000001d000027945 */ /* 0x000fe20003800200 */
[----:B------:R-:W5:Y:S01]  /*76f0*/  LDG.E R9, desc[UR10][R2.64+0x800] ;  /* 0x0008000a02097981 */ /* 0x000f62000c1e1900 */
[----:B------:R-:W-:Y:S01]  /*7700*/  IADD3 R26, P0, PT, R26, R17, RZ ;  /* 0x000000111a1a7210 */ /* 0x000fe20007f1e0ff */
[----:B------:R-:W-:Y:S02]  /*7710*/  IMAD.MOV.U32 R24, RZ, RZ, R6 ;  /* 0x000000ffff187224 */ /* 0x000fe400078e0006 */
[----:B------:R-:W5:Y:S02]  /*7720*/  LDG.E R0, desc[UR10][R2.64+0x804] ;  /* 0x0008040a02007981 */ /* 0x000f64000c1e1900 */
[----:B------:R-:W-:-:S02]  /*7730*/  IMAD.X R29, R14, 0x1, R19, P0 ;  /* 0x000000010e1d7824 */ /* 0x000fc400000e0613 */
[----:B------:R1:W5:Y:S01]  /*7740*/  LDG.E R21, desc[UR10][R2.64+0x4] ;  /* 0x0000040a02157981 */ /* 0x000362000c1e1900 */
[----:B------:R-:W-:Y:S02]  /*7750*/  IMAD.MOV.U32 R25, RZ, RZ, R11 ;  /* 0x000000ffff197224 */ /* 0x000fe400078e000b */
[----:B------:R-:W-:Y:S02]  /*7760*/  IMAD.MOV.U32 R27, RZ, RZ, R10 ;  /* 0x000000ffff1b7224 */ /* 0x000fe400078e000a */
[----:B-1----:R-:W-:Y:S01]  /*7770*/  IMAD.MOV.U32 R3, RZ, RZ, R7 ;  /* 0x000000ffff037224 */ /* 0x002fe200078e0007 */
[-C--:B--2---:R-:W-:Y:S02]  /*7780*/  ISETP.GE.AND P3, PT, R23, R18.reuse, PT ;  /* 0x000000121700720c */ /* 0x084fe40003f66270 */
[----:B------:R-:W-:-:S11]  /*7790*/  ISETP.GE.AND P1, PT, R6, R18, PT ;  /* 0x000000120600720c */ /* 0x000fd60003f26270 */
[----:B------:R-:W-:-:S04]  /*77a0*/  @P3 ISETP.GE.U32.AND P0, PT, R31, R26, PT ;  /* 0x0000001a1f00320c */ /* 0x000fc80003f06070 */
[----:B------:R-:W-:-:S04]  /*77b0*/  @P3 ISETP.GE.AND.EX P0, PT, R28, R29, PT, P0 ;  /* 0x0000001d1c00320c */ /* 0x000fc80003f06300 */
[----:B------:R-:W-:Y:S01]  /*77c0*/  @P3 ISETP.LT.OR P0, PT, R18, R23, !P0 ;  /* 0x000000171200320c */ /* 0x000fe20004701670 */
[----:B------:R-:W-:-:S12]  /*77d0*/  @!P1 BRA `(.L_x_358) ;  /* 0x0000000000349947 */ /* 0x000fd80003800000 */
[----:B------:R-:W-:Y:S01]  /*77e0*/  ISETP.GE.AND P4, PT, R18, R6, PT ;  /* 0x000000061200720c */ /* 0x000fe20003f86270 */
[----:B------:R-:W-:Y:S02]  /*77f0*/  IMAD.MOV.U32 R24, RZ, RZ, R18 ;  /* 0x000000ffff187224 */ /* 0x000fe400078e0012 */
[----:B-----5:R-:W-:Y:S02]  /*7800*/  IMAD.MOV.U32 R3, RZ, RZ, R21 ;  /* 0x000000ffff037224 */ /* 0x020fe400078e0015 */
        /* <DEDUP_REMOVED lines=10> */
.L_x_358:
[----:B0-----:R-:W-:Y:S05]  /*78b0*/  BSYNC.RECONVERGENT B2 ;  /* 0x0000000000027941 */ /* 0x001fea0003800200 */
.L_x_357:
[-C--:B-----5:R-:W-:Y:S01]  /*78c0*/  ISETP.GE.AND P1, PT, R24, R9.reuse, PT ;  /* 0x000000091800720c */ /* 0x0a0fe20003f26270 */
[----:B------:R-:W-:Y:S01]  /*78d0*/  BSSY.RECONVERGENT B2, `(.L_x_359) ;  /* 0x0000018000027945 */ /* 0x000fe20003800200 */
[----:B------:R-:W-:Y:S01]  /*78e0*/  IADD3 R16, P2, PT, R26, 0x100, RZ ;  /* 0x000001001a107810 */ /* 0x000fe20007f5e0ff */
[----:B------:R-:W-:Y:S01]  /*78f0*/  IMAD.MOV.U32 R11, RZ, RZ, R25 ;  /* 0x000000ffff0b7224 */ /* 0x000fe200078e0019 */
[----:B------:R-:W-:Y:S01]  /*7900*/  @P3 SEL R18, R23, R18, P0 ;  /* 0x0000001217123207 */ /* 0x000fe20000000000 */
[----:B------:R-:W-:Y:S01]  /*7910*/  IMAD.MOV.U32 R10, RZ, RZ, R27 ;  /* 0x000000ffff0a7224 */ /* 0x000fe200078e001b */
[----:B------:R-:W-:Y:S01]  /*7920*/  @P3 SEL R26, R31, R26, P0 ;  /* 0x0000001a1f1a3207 */ /* 0x000fe20000000000 */
[----:B------:R-:W-:Y:S01]  /*7930*/  IMAD.X R14, RZ, RZ, R29, P2 ;  /* 0x000000ffff0e7224 */ /* 0x000fe200010e061d */
[----:B------:R-:W-:Y:S01]  /*7940*/  ISETP.GE.AND P4, PT, R18, R9, PT ;  /* 0x000000091200720c */ /* 0x000fe20003f86270 */
[----:B------:R-:W-:Y:S02]  /*7950*/  IMAD.MOV.U32 R6, RZ, RZ, R24 ;  /* 0x000000ffff067224 */ /* 0x000fe400078e0018 */
[----:B------:R-:W-:-:S02]  /*7960*/  IMAD.MOV.U32 R7, RZ, RZ, R3 ;  /* 0x000000ffff077224 */ /* 0x000fc400078e0003 */
[----:B------:R-:W-:Y:S08]  /*7970*/  @!P1 BRA `(.L_x_360) ;  /* 0x0000000000349947 */ /* 0x000ff00003800000 */
        /* <DEDUP_REMOVED lines=13> */
.L_x_360:
[----:B------:R-:W-:Y:S05]  /*7a50*/  BSYNC.RECONVERGENT B2 ;  /* 0x0000000000027941 */ /* 0x000fea0003800200 */
.L_x_359:
[----:B------:R-:W-:Y:S01]  /*7a60*/  @P3 SEL R29, R28, R29, P0 ;  /* 0x0000001d1c1d3207 */ /* 0x000fe20000000000 */
[----:B------:R-:W-:Y:S01]  /*7a70*/  BAR.SYNC.DEFER_BLOCKING 0x0 ;  /* 0x0000000000007b1d */ /* 0x000fe20000010000 */
[----:B------:R-:W-:Y:S02]  /*7a80*/  @P4 ISETP.GE.U32.AND P1, PT, R26, R16, PT ;  /* 0x000000101a00420c */ /* 0x000fe40003f26070 */
[----:B------:R-:W-:Y:S02]  /*7a90*/  @P3 SEL R21, R22, R21, P0 ;  /* 0x0000001516153207 */ /* 0x000fe40000000000 */
[----:B------:R-:W-:Y:S01]  /*7aa0*/  @P4 ISETP.GE.AND.EX P1, PT, R29, R14, PT, P1 ;  /* 0x0000000e1d00420c */ /* 0x000fe20003f26310 */
[----:B------:R-:W-:Y:S03]  /*7ab0*/  BSSY.RECONVERGENT B2, `(.L_x_361) ;  /* 0x0000012000027945 */ /* 0x000fe60003800200 */
[----:B------:R-:W-:-:S02]  /*7ac0*/  @P4 ISETP.LT.OR P0, PT, R9, R18, !P1 ;  /* 0x000000120900420c */ /* 0x000fc40004f01670 */
[----:B------:R-:W-:Y:S02]  /*7ad0*/  ISETP.NE.AND P1, PT, R15, RZ, PT ;  /* 0x000000ff0f00720c */ /* 0x000fe40003f25270 */
[----:B------:R-:W-:Y:S02]  /*7ae0*/  @P4 SEL R9, R18, R9, P0 ;  /* 0x0000000912094207 */ /* 0x000fe40000000000 */
[----:B------:R-:W-:Y:S02]  /*7af0*/  @P4 SEL R0, R21, R0, P0 ;  /* 0x0000000015004207 */ /* 0x000fe40000000000 */
[----:B------:R-:W-:Y:S02]  /*7b00*/  @P4 SEL R16, R26, R16, P0 ;  /* 0x000000101a104207 */ /* 0x000fe40000000000 */
[----:B------:R-:W-:-:S05]  /*7b10*/  @P4 SEL R14, R29, R14, P0 ;  /* 0x0000000e1d0e4207 */ /* 0x000fca0000000000 */
[----:B------:R-:W-:Y:S05]  /*7b20*/  @P1 BRA `(.L_x_362) ;  /* 0x0000000000281947 */ /* 0x000fea0003800000 */
[----:B------:R-:W-:Y:S02]  /*7b30*/  HFMA2 R23, -RZ, RZ, 0, 0 ;  /* 0x00000000ff177431 */ /* 0x000fe400000001ff */
[----:B------:R-:W-:-:S05]  /*7b40*/  IMAD.MOV.U32 R22, RZ, RZ, 0x200 ;  /* 0x00000200ff167424 */ /* 0x000fca00078e00ff */
[----:B------:R-:W2:Y:S01]  /*7b50*/  ATOMG.E.ADD.64.STRONG.GPU PT, R2, desc[UR10][R4.64], R22 ;  /* 0x80000016040279a8 */ /* 0x000ea200081ef50a */
[----:B------:R-:W0:Y:S01]  /*7b60*/  S2UR UR5, SR_CgaCtaId ;  /* 0x00000000000579c3 */ /* 0x000e220000008800 */
[----:B------:R-:W-:Y:S02]  /*7b70*/  UMOV UR4, 0x400 ;  /* 0x0000040000047882 */ /* 0x000fe40000000000 */
[----:B0-----:R-:W-:-:S06]  /*7b80*/  ULEA UR4, UR5, UR4, 0x18 ;  /* 0x0000000405047291 */ /* 0x001fcc000f8ec0ff */
[----:B------:R-:W-:Y:S01]  /*7b90*/  IMAD.U32 R20, RZ, RZ, UR4 ;  /* 0x00000004ff147e24 */ /* 0x000fe2000f8e00ff */
[----:B--2---:R-:W-:-:S05]  /*7ba0*/  IADD3 R2, P0, PT, R2, UR6, RZ ;  /* 0x0000000602027c10 */ /* 0x004fca000ff1e0ff */
[----:B------:R-:W-:-:S05]  /*7bb0*/  IMAD.X R3, RZ, RZ, R3, P0 ;  /* 0x000000ffff037224 */ /* 0x000fca00000e0603 */
[----:B------:R0:W-:Y:S03]  /*7bc0*/  STS.64 [R20+0x128], R2 ;  /* 0x0001280214007388 */ /* 0x0001e60000000a00 */
.L_x_362:
[----:B------:R-:W-:Y:S05]  /*7bd0*/  BSYNC.RECONVERGENT B2 ;  /* 0x0000000000027941 */ /* 0x000fea0003800200 */
.L_x_361:
[----:B------:R-:W-:Y:S01]  /*7be0*/  BAR.SYNC.DEFER_BLOCKING 0x0 ;  /* 0x0000000000007b1d */ /* 0x000fe20000010000 */
[----:B------:R-:W-:Y:S02]  /*7bf0*/  IMAD.U32 R21, RZ, RZ, UR8 ;  /* 0x00000008ff157e24 */ /* 0x000fe4000f8e00ff */
[----:B------:R-:W-:Y:S02]  /*7c00*/  IMAD.U32 R18, RZ, RZ, UR9 ;  /* 0x00000009ff127e24 */ /* 0x000fe4000f8e00ff */
[----:B------:R-:W-:Y:S02]  /*7c10*/  IMAD.MOV.U32 R23, RZ, RZ, R9 ;  /* 0x000000ffff177224 */ /* 0x000fe400078e0009 */
[----:B------:R-:W-:Y:S02]  /*7c20*/  IMAD.MOV.U32 R31, RZ, RZ, R16 ;  /* 0x000000ffff1f7224 */ /* 0x000fe400078e0010 */
[----:B------:R-:W-:Y:S01]  /*7c30*/  IMAD.MOV.U32 R28, RZ, RZ, R14 ;  /* 0x000000ffff1c7224 */ /* 0x000fe200078e000e */
[----:B0-----:R-:W0:Y:S02]  /*7c40*/  LDS.64 R2, [R20+0x128] ;  /* 0x0001280014027984 */ /* 0x001e240000000a00 */
[----:B0-----:R-:W-:-:S04]  /*7c50*/  IADD3 R22, P1, PT, R2, 0x200, RZ ;  /* 0x0000020002167810 */ /* 0x001fc80007f3e0ff */
[----:B------:R-:W-:Y:S01]  /*7c60*/  ISETP.GT.U32.AND P0, PT, R22, R21, PT ;  /* 0x000000151600720c */ /* 0x000fe20003f04070 */
[----:B------:R-:W-:Y:S02]  /*7c70*/  IMAD.X R25, RZ, RZ, R3, P1 ;  /* 0x000000ffff197224 */ /* 0x000fe400008e0603 */
[----:B------:R-:W-:-:S03]  /*7c80*/  IMAD.MOV.U32 R22, RZ, RZ, R0 ;  /* 0x000000ffff167224 */ /* 0x000fc600078e0000 */
[----:B------:R-:W-:-:S13]  /*7c90*/  ISETP.GT.AND.EX P0, PT, R25, R18, PT, P0 ;  /* 0x000000121900720c */ /* 0x000fda0003f04300 */
[----:B------:R-:W-:Y:S05]  /*7ca0*/  @!P0 BRA `(.L_x_363) ;  /* 0xfffffff800688947 */ /* 0x000fea000383ffff */
[----:B------:R-:W-:Y:S05]  /*7cb0*/  BSYNC.RECONVERGENT B1 ;  /* 0x0000000000017941 */ /* 0x000fea0003800200 */
.L_x_356:
[----:B------:R-:W-:Y:S01]  /*7cc0*/  ISETP.GE.U32.AND P0, PT, R2, R21, PT ;  /* 0x000000150200720c */ /* 0x000fe20003f06070 */
[----:B------:R-:W-:Y:S03]  /*7cd0*/  BSSY.RECONVERGENT B2, `(.L_x_353) ;  /* 0x000011b000027945 */ /* 0x000fe60003800200 */
[----:B------:R-:W-:-:S13]  /*7ce0*/  ISETP.GE.AND.EX P0, PT, R3, R18, PT, P0 ;  /* 0x000000120300720c */ /* 0x000fda0003f06300 */
[----:B------:R-:W-:Y:S05]  /*7cf0*/  @P0 BRA `(.L_x_364) ;  /* 0x0000001000600947 */ /* 0x000fea0003800000 */
[----:B------:R-:W-:-:S05]  /*7d00*/  IMAD.IADD R18, R21, 0x1, -R2 ;  /* 0x0000000115127824 */ /* 0x000fca00078e0a02 */
[----:B------:R-:W-:-:S13]  /*7d10*/  ISETP.GE.AND P0, PT, R15, R18, PT ;  /* 0x000000120f00720c */ /* 0x000fda0003f06270 */
[----:B------:R-:W-:Y:S05]  /*7d20*/  @P0 BRA `(.L_x_364) ;  /* 0x0000001000540947 */ /* 0x000fea0003800000 */
[----:B------:R-:W-:Y:S01]  /*7d30*/  LOP3.LUT R4, RZ, R15, RZ, 0x33, !PT ;  /* 0x0000000fff047212 */ /* 0x000fe200078e33ff */
[----:B------:R-:W-:Y:S01]  /*7d40*/  BSSY.RECONVERGENT B1, `(.L_x_365) ;  /* 0x000004b000017945 */ /* 0x000fe20003800200 */
[----:B------:R-:W-:Y:S02]  /*7d50*/  IMAD.MOV.U32 R20, RZ, RZ, R15 ;  /* 0x000000ffff147224 */ /* 0x000fe400078e000f */
[----:B------:R-:W-:-:S04]  /*7d60*/  IADD3 R21, PT, PT, -R2, R21, R4 ;  /* 0x0000001502157210 */ /* 0x000fc80007ffe104 */
[----:B------:R-:W-:-:S04]  /*7d70*/  LOP3.LUT R4, R21, 0x300, RZ, 0xc0, !PT ;  /* 0x0000030015047812 */ /* 0x000fc800078ec0ff */
[----:B------:R-:W-:-:S13]  /*7d80*/  ISETP.NE.AND P0, PT, R4, 0x300, PT ;  /* 0x000003000400780c */ /* 0x000fda0003f05270 */
[----:B------:R-:W-:Y:S05]  /*7d90*/  @!P0 BRA `(.L_x_366) ;  /* 0x0000000400148947 */ /* 0x000fea0003800000 */
[----:B------:R-:W-:Y:S02]  /*7da0*/  IADD3 R20, P0, PT, R15, R2, RZ ;  /* 0x000000020f147210 */ /* 0x000fe40007f1e0ff */
[----:B------:R-:W-:Y:S02]  /*7db0*/  LEA.HI R4, R21, 0x1, RZ, 0x18 ;  /* 0x0000000115047811 */ /* 0x000fe400078fc0ff */
[C---:B------:R-:W-:Y:S01]  /*7dc0*/  LEA R12, P1, R20.reuse, R12, 0x3 ;  /* 0x0000000c140c7211 */ /* 0x040fe200078218ff */
[----:B------:R-:W-:Y:S01]  /*7dd0*/  IMAD.X R24, RZ, RZ, R3, P0 ;  /* 0x000000ffff187224 */ /* 0x000fe200000e0603 */
[----:B------:R-:W-:Y:S02]  /*7de0*/  IADD3 R17, P0, PT, R20, R17, RZ ;  /* 0x0000001114117210 */ /* 0x000fe40007f1e0ff */
[----:B------:R-:W-:Y:S02]  /*7df0*/  IADD3 R22, P2, PT, R12, 0x4, RZ ;  /* 0x000000040c167810 */ /* 0x000fe40007f5e0ff */
[----:B------:R-:W-:-:S02]  /*7e00*/  LOP3.LUT R4, R4, 0x3, RZ, 0xc0, !PT ;  /* 0x0000000304047812 */ /* 0x000fc400078ec0ff */
[----:B------:R-:W-:Y:S01]  /*7e10*/  LEA.HI.X R5, R20, R13, R24, 0x3, P1 ;  /* 0x0000000d14057211 */ /* 0x000fe200008f1c18 */
[----:B------:R-:W-:Y:S02]  /*7e20*/  IMAD.X R24, R24, 0x1, R19, P0 ;  /* 0x0000000118187824 */ /* 0x000fe400000e0613 */
[----:B------:R-:W-:Y:S02]  /*7e30*/  IMAD.MOV.U32 R20, RZ, RZ, R15 ;  /* 0x000000ffff147224 */ /* 0x000fe400078e000f */
[----:B------:R-:W-:Y:S02]  /*7e40*/  IMAD.MOV R12, RZ, RZ, -R4 ;  /* 0x000000ffff0c7224 */ /* 0x000fe400078e0a04 */
[----:B------:R-:W-:-:S07]  /*7e50*/  IMAD.X R5, RZ, RZ, R5, P2 ;  /* 0x000000ffff057224 */ /* 0x000fce00010e0605 */
.L_x_371:
        /* <DEDUP_REMOVED lines=8> */
[----:B------:R-:W-:-:S02]  /*7ee0*/  IMAD.MOV.U32 R23, RZ, RZ, R0 ;  /* 0x000000ffff177224 */ /* 0x000fc400078e0000 */
[----:B------:R-:W-:Y:S02]  /*7ef0*/  IMAD.MOV.U32 R19, RZ, RZ, R9 ;  /* 0x000000ffff137224 */ /* 0x000fe400078e0009 */
[----:B------:R-:W-:Y:S02]  /*7f00*/  IMAD.MOV.U32 R16, RZ, RZ, R17 ;  /* 0x000000ffff107224 */ /* 0x000fe400078e0011 */
[----:B------:R-:W-:Y:S01]  /*7f10*/  IMAD.MOV.U32 R14, RZ, RZ, R24 ;  /* 0x000000ffff0e7224 */ /* 0x000fe200078e0018 */
[-C--:B--2---:R-:W-:Y:S02]  /*7f20*/  ISETP.GE.AND P0, PT, R6, R28.reuse, PT ;  /* 0x0000001c0600720c */ /* 0x084fe40003f06270 */
[----:B------:R-:W-:-:S11]  /*7f30*/  ISETP.GE.AND P3, PT, R9, R28, PT ;  /* 0x0000001c0900720c */ /* 0x000fd60003f66270 */
[----:B0-----:R-:W-:Y:S05]  /*7f40*/  @!P0 BRA `(.L_x_368) ;  /* 0x0000000000448947 */ /* 0x001fea0003800000 */
[----:B------:R-:W-:Y:S01]  /*7f50*/  ISETP.GE.AND P4, PT, R28, R6, PT ;  /* 0x000000061c00720c */ /* 0x000fe20003f86270 */
[----:B------:R-:W-:Y:S02]  /*7f60*/  IMAD.MOV.U32 R22, RZ, RZ, R11 ;  /* 0x000000ffff167224 */ /* 0x000fe400078e000b */
[----:B------:R-:W-:Y:S01]  /*7f70*/  IMAD.MOV.U32 R13, RZ, RZ, R10 ;  /* 0x000000ffff0d7224 */ /* 0x000fe200078e000a */
[----:B------:R-:W-:Y:S01]  /*7f80*/  MOV R10, R24 ;  /* 0x00000018000a7202 */ /* 0x000fe20000000f00 */
[----:B------:R-:W-:Y:S02]  /*7f90*/  IMAD.MOV.U32 R0, RZ, RZ, R7 ;  /* 0x000000ffff007224 */ /* 0x000fe400078e0007 */
[----:B------:R-:W-:Y:S02]  /*7fa0*/  IMAD.MOV.U32 R9, RZ, RZ, R6 ;  /* 0x000000ffff097224 */ /* 0x000fe400078e0006 */
[----:B------:R-:W-:Y:S02]  /*7fb0*/  IMAD.MOV.U32 R11, RZ, RZ, R17 ;  /* 0x000000ffff0b7224 */ /* 0x000fe400078e0011 */
[----:B------:R-:W-:-:S02]  /*7fc0*/  IMAD.MOV.U32 R6, RZ, RZ, R28 ;  /* 0x000000ffff067224 */ /* 0x000fc400078e001c */
[CC--:B------:R-:W-:Y:S01]  /*7fd0*/  @P4 ISETP.LT.U32.AND P1, PT, R22.reuse, R17.reuse, PT ;  /* 0x000000111600420c */ /* 0x0c0fe20003f21070 */
[----:B-----5:R-:W-:Y:S01]  /*7fe0*/  IMAD.MOV.U32 R7, RZ, RZ, R27 ;  /* 0x000000ffff077224 */ /* 0x020fe200078e001b */
[CC--:B------:R-:W-:Y:S02]  /*7ff0*/  @P4 ISETP.GE.U32.AND P0, PT, R22.reuse, R17.reuse, PT ;  /* 0x000000111600420c */ /* 0x0c0fe40003f06070 */
[CC--:B------:R-:W-:Y:S02]  /*8000*/  @P4 ISETP.LT.AND.EX P1, PT, R13.reuse, R24.reuse, PT, P1 ;  /* 0x000000180d00420c */ /* 0x0c0fe40003f21310 */
[CC--:B------:R-:W-:Y:S02]  /*8010*/  @P4 ISETP.GE.AND.EX P0, PT, R13.reuse, R24.reuse, PT, P0 ;  /* 0x000000180d00420c */ /* 0x0c0fe40003f06300 */
[----:B------:R-:W-:Y:S02]  /*8020*/  @P4 SEL R11, R22, R17, P1 ;  /* 0x00000011160b4207 */ /* 0x000fe40000800000 */
[----:B------:R-:W-:-:S02]  /*8030*/  @P4 SEL R10, R13, R24, P1 ;  /* 0x000000180d0a4207 */ /* 0x000fc40000800000 */
[----:B------:R-:W-:Y:S02]  /*8040*/  @P4 SEL R6, R9, R28, !P0 ;  /* 0x0000001c09064207 */ /* 0x000fe40004000000 */
[----:B------:R-:W-:-:S07]  /*8050*/  @P4 SEL R7, R0, R27, !P0 ;  /* 0x0000001b00074207 */ /* 0x000fce0004000000 */
.L_x_368:
[----:B------:R-:W-:Y:S05]  /*8060*/  BSYNC.RECONVERGENT B3 ;  /* 0x0000000000037941 */ /* 0x000fea0003800200 */
.L_x_367:
        /* <DEDUP_REMOVED lines=17> */
.L_x_370:
[----:B------:R-:W-:Y:S05]  /*8180*/  BSYNC.RECONVERGENT B3 ;  /* 0x0000000000037941 */ /* 0x000fea0003800200 */
.L_x_369:
[----:B------:R-:W-:Y:S01]  /*8190*/  IADD3 R17, P0, PT, R17, 0x100, RZ ;  /* 0x0000010011117810 */ /* 0x000fe20007f1e0ff */
[----:B------:R-:W-:Y:S01]  /*81a0*/  VIADD R20, R20, 0x100 ;  /* 0x0000010014147836 */ /* 0x000fe20000000000 */
[----:B------:R-:W-:-:S03]  /*81b0*/  IADD3 R22, P1, PT, R4, 0x800, RZ ;  /* 0x0000080004167810 */ /* 0x000fc60007f3e0ff */
[----:B------:R-:W-:Y:S02]  /*81c0*/  IMAD.X R24, RZ, RZ, R24, P0 ;  /* 0x000000ffff187224 */ /* 0x000fe400000e0618 */
[----:B------:R-:W-:Y:S01]  /*81d0*/  IMAD.X R5, RZ, RZ, R5, P1 ;  /* 0x000000ffff057224 */ /* 0x000fe200008e0605 */
[----:B------:R-:W-:Y:S07]  /*81e0*/  @P2 BRA `(.L_x_371) ;  /* 0xfffffffc001c2947 */ /* 0x000fee000383ffff */
.L_x_366:
[----:B------:R-:W-:Y:S05]  /*81f0*/  BSYNC.RECONVERGENT B1 ;  /* 0x0000000000017941 */ /* 0x000fea0003800200 */
.L_x_365:
[----:B------:R-:W-:-:S13]  /*8200*/  ISETP.GE.U32.AND P0, PT, R21, 0x300, PT ;  /* 0x000003001500780c */ /* 0x000fda0003f06070 */
[----:B------:R-:W-:Y:S05]  /*8210*/  @!P0 BRA `(.L_x_364) ;  /* 0x0000000c00188947 */ /* 0x000fea0003800000 */
[----:B------:R-:W-:-:S07]  /*8220*/  VIADD R25, R20, 0x200 ;  /* 0x0000020014197836 */ /* 0x000fce0000000000 */
.L_x_388:
[----:B------:R-:W0:Y:S01]  /*8230*/  LDC.64 R12, c[0x0][0x380] ;  /* 0x0000e000ff0c7b82 */ /* 0x000e220000000a00 */
[----:B------:R-:W-:-:S05]  /*8240*/  VIADD R5, R25, 0xfffffe00 ;  /* 0xfffffe0019057836 */ /* 0x000fca0000000000 */
[----:B------:R-:W-:Y:S02]  /*8250*/  IADD3 R27, P0, PT, R5, R2, RZ ;  /* 0x00000002051b7210 */ /* 0x000fe40007f1e0ff */
[----:B------:R-:W1:Y:S03]  /*8260*/  LDC.64 R4, c[0x0][0x388] ;  /* 0x0000e200ff047b82 */ /* 0x000e660000000a00 */
[----:B------:R-:W-:Y:S01]  /*8270*/  IMAD.X R30, RZ, RZ, R3, P0 ;  /* 0x000000ffff1e7224 */ /* 0x000fe200000e0603 */
        /* <DEDUP_REMOVED lines=33> */
.L_x_373:
[----:B------:R-:W-:Y:S05]  /*8490*/  BSYNC.RECONVERGENT B1 ;  /* 0x0000000000017941 */ /* 0x000fea0003800200 */
.L_x_372:
[----:B------:R-:W-:Y:S01]  /*84a0*/  BSSY.RECONVERGENT B1, `(.L_x_374) ;  /* 0x0000014000017945 */ /* 0x000fe20003800200 */
[----:B------:R-:W-:Y:S02]  /*84b0*/  VIADD R13, R25, 0xffffff00 ;  /* 0xffffff00190d7836 */ /* 0x000fe40000000000 */
[----:B------:R-:W-:Y:S02]  /*84c0*/  IMAD.MOV.U32 R6, RZ, RZ, R31 ;  /* 0x000000ffff067224 */ /* 0x000fe400078e001f */
[----:B------:R-:W-:Y:S02]  /*84d0*/  IMAD.MOV.U32 R7, RZ, RZ, R33 ;  /* 0x000000ffff077224 */ /* 0x000fe400078e0021 */
[----:B------:R-:W-:Y:S02]  /*84e0*/  IMAD.MOV.U32 R10, RZ, RZ, R29 ;  /* 0x000000ffff0a7224 */ /* 0x000fe400078e001d */
[----:B-----5:R-:W-:Y:S01]  /*84f0*/  IMAD.MOV.U32 R11, RZ, RZ, R32 ;  /* 0x000000ffff0b7224 */ /* 0x020fe200078e0020 */
[----:B------:R-:W-:Y:S06]  /*8500*/  @!P2 BRA `(.L_x_375) ;  /* 0x000000000034a947 */ /* 0x000fec0003800000 */
        /* <DEDUP_REMOVED lines=13> */
.L_x_375:
[----:B------:R-:W-:Y:S05]  /*85e0*/  BSYNC.RECONVERGENT B1 ;  /* 0x0000000000017941 */ /* 0x000fea0003800200 */
.L_x_374:
[----:B------:R-:W-:Y:S01]  /*85f0*/  ISETP.GE.AND P0, PT, R24, R23, PT ;  /* 0x000000171800720c */ /* 0x000fe20003f06270 */
[----:B------:R-:W-:Y:S01]  /*8600*/  BSSY.RECONVERGENT B1, `(.L_x_376) ;  /* 0x0000015000017945 */ /* 0x000fe20003800200 */
[----:B------:R-:W-:Y:S01]  /*8610*/  IADD3 R31, P1, P2, R2, R4, R13 ;  /* 0x00000004021f7210 */ /* 0x000fe20007a3e00d */
[----:B------:R-:W-:Y:S02]  /*8620*/  IMAD.MOV.U32 R30, RZ, RZ, R24 ;  /* 0x000000ffff1e7224 */ /* 0x000fe400078e0018 */
[----:B------:R-:W-:Y:S01]  /*8630*/  IMAD.MOV.U32 R29, RZ, RZ, R27 ;  /* 0x000000ffff1d7224 */ /* 0x000fe200078e001b */
[----:B------:R-:W-:Y:S01]  /*8640*/  IADD3.X R32, PT, PT, R3, R5, RZ, P1, P2 ;  /* 0x0000000503207210 */ /* 0x000fe20000fe44ff */
        /* <DEDUP_REMOVED lines=16> */
.L_x_377:
[----:B------:R-:W-:Y:S05]  /*8750*/  BSYNC.RECONVERGENT B1 ;  /* 0x0000000000017941 */ /* 0x000fea0003800200 */
.L_x_376:
        /* <DEDUP_REMOVED lines=20> */
.L_x_379:
[----:B------:R-:W-:Y:S05]  /*88a0*/  BSYNC.RECONVERGENT B1 ;  /* 0x0000000000017941 */ /* 0x000fea0003800200 */
.L_x_378:
[----:B------:R-:W-:Y:S01]  /*88b0*/  ISETP.GE.AND P0, PT, R30, R21, PT ;  /* 0x000000151e00720c */ /* 0x000fe20003f06270 */
[----:B------:R-:W-:Y:S01]  /*88c0*/  BSSY.RECONVERGENT B1, `(.L_x_380) ;  /* 0x0000016000017945 */ /* 0x000fe20003800200 */
[----:B------:R-:W-:Y:S01]  /*88d0*/  IADD3 R6, P1, P2, R2, R4, R25 ;  /* 0x0000000402067210 */ /* 0x000fe20007a3e019 */
[----:B------:R-:W-:Y:S02]  /*88e0*/  VIADD R7, R25, 0x100 ;  /* 0x0000010019077836 */ /* 0x000fe40000000000 */
[----:B------:R-:W-:Y:S01]  /*88f0*/  IMAD.MOV.U32 R22, RZ, RZ, R30 ;  /* 0x000000ffff167224 */ /* 0x000fe200078e001e */
[----:B------:R-:W-:Y:S01]  /*8900*/  IADD3.X R11, PT, PT, R3, R5, RZ, P1, P2 ;  /* 0x00000005030b7210 */ /* 0x000fe20000fe44ff */
        /* <DEDUP_REMOVED lines=17> */
.L_x_381:
[----:B------:R-:W-:Y:S05]  /*8a20*/  BSYNC.RECONVERGENT B1 ;  /* 0x0000000000017941 */ /* 0x000fea0003800200 */
.L_x_380:
[-C--:B------:R-:W-:Y:S01]  /*8a30*/  ISETP.GE.AND P0, PT, R0, R21.reuse, PT ;  /* 0x000000150000720c */ /* 0x080fe20003f06270 */
[----:B------:R-:W-:Y:S01]  /*8a40*/  BSSY.RECONVERGENT B1, `(.L_x_382) ;  /* 0x0000014000017945 */ /* 0x000fe20003800200 */
[----:B------:R-:W-:Y:S01]  /*8a50*/  IADD3 R29, P2, P3, R2, R4, R7 ;  /* 0x00000004021d7210 */ /* 0x000fe20007b5e007 */
[----:B------:R-:W-:Y:S01]  /*8a60*/  IMAD.MOV.U32 R23, RZ, RZ, R6 ;  /* 0x000000ffff177224 */ /* 0x000fe200078e0006 */
[----:B------:R-:W-:Y:S01]  /*8a70*/  MOV R4, R21 ;  /* 0x0000001500047202 */ /* 0x000fe20000000f00 */
        /* <DEDUP_REMOVED lines=16> */
.L_x_383:
[----:B------:R-:W-:Y:S05]  /*8b80*/  BSYNC.RECONVERGENT B1 ;  /* 0x0000000000017941 */ /* 0x000fea0003800200 */
.L_x_382:
[----:B------:R-:W-:Y:S01]  /*8b90*/  ISETP.GE.AND P0, PT, R22, R19, PT ;  /* 0x000000131600720c */ /* 0x000fe20003f06270 */
[----:B------:R-:W-:Y:S01]  /*8ba0*/  BSSY.RECONVERGENT B1, `(.L_x_384) ;  /* 0x0000014000017945 */ /* 0x000fe20003800200 */
[----:B------:R-:W-:Y:S01]  /*8bb0*/  IADD3.X R12, PT, PT, R3, R5, RZ, P2, P3 ;  /* 0x00000005030c7210 */ /* 0x000fe200017e64ff */
        /* <DEDUP_REMOVED lines=18> */
.L_x_385:
[----:B------:R-:W-:Y:S05]  /*8ce0*/  BSYNC.RECONVERGENT B1 ;  /* 0x0000000000017941 */ /* 0x000fea0003800200 */
.L_x_384:
        /* <DEDUP_REMOVED lines=20> */
.L_x_387:
[----:B------:R-:W-:Y:S05]  /*8e30*/  BSYNC.RECONVERGENT B1 ;  /* 0x0000000000017941 */ /* 0x000fea0003800200 */
.L_x_386:
[C---:B------:R-:W-:Y:S02]  /*8e40*/  VIADD R5, R25.reuse, 0x200 ;  /* 0x0000020019057836 */ /* 0x040fe40000000000 */
[----:B------:R-:W-:-:S03]  /*8e50*/  VIADD R25, R25, 0x400 ;  /* 0x0000040019197836 */ /* 0x000fc60000000000 */
[----:B------:R-:W-:-:S13]  /*8e60*/  ISETP.GE.AND P0, PT, R5, R18, PT ;  /* 0x000000120500720c */ /* 0x000fda0003f06270 */
[----:B------:R-:W-:Y:S05]  /*8e70*/  @!P0 BRA `(.L_x_388) ;  /* 0xfffffff000ec8947 */ /* 0x000fea000383ffff */
.L_x_364:
[----:B------:R-:W-:Y:S05]  /*8e80*/  BSYNC.RECONVERGENT B2 ;  /* 0x0000000000027941 */ /* 0x000fea0003800200 */
.L_x_353:
[----:B------:R-:W0:Y:S01]  /*8e90*/  S2R R17, SR_LANEID ;  /* 0x0000000000117919 */ /* 0x000e220000000000 */
[----:B------:R-:W-:Y:S01]  /*8ea0*/  BSSY.RECONVERGENT B1, `(.L_x_389) ;  /* 0x0000043000017945 */ /* 0x000fe20003800200 */
[----:B------:R-:W-:Y:S01]  /*8eb0*/  IMAD.MOV.U32 R5, RZ, RZ, R9 ;  /* 0x000000ffff057224 */ /* 0x000fe200078e0009 */
[----:B------:R1:W2:Y:S01]  /*8ec0*/  SHFL.DOWN PT, R21, R6, 0x1, 0x1f ;  /* 0x08201f0006157f89 */ /* 0x0002a200000e0000 */
[----:B------:R-:W-:Y:S02]  /*8ed0*/  IMAD.MOV.U32 R4, RZ, RZ, R0 ;  /* 0x000000ffff047224 */ /* 0x000fe400078e0000 */
[----:B------:R-:W-:Y:S01]  /*8ee0*/  IMAD.MOV.U32 R3, RZ, RZ, R16 ;  /* 0x000000ffff037224 */ /* 0x000fe200078e0010 */
[----:B------:R1:W3:Y:S01]  /*8ef0*/  SHFL.DOWN PT, R20, R7, 0x1, 0x1f ;  /* 0x08201f0007147f89 */ /* 0x0002e200000e0000 */
[----:B------:R-:W-:-:S03]  /*8f00*/  IMAD.MOV.U32 R2, RZ, RZ, R14 ;  /* 0x000000ffff027224 */ /* 0x000fc600078e000e */
[----:B------:R1:W4:Y:S04]  /*8f10*/  SHFL.DOWN PT, R22, R11, 0x1, 0x1f ;  /* 0x08201f000b167f89 */ /* 0x00032800000e0000 */
        /* <DEDUP_REMOVED lines=29> */
.L_x_392:
[----:B------:R-:W-:Y:S05]  /*90f0*/  BSYNC.RECONVERGENT B2 ;  /* 0x0000000000027941 */ /* 0x000fea0003800200 */
.L_x_391:
[----:B------:R-:W-:Y:S02]  /*9100*/  IMAD.MOV.U32 R4, RZ, RZ, R25 ;  /* 0x000000ffff047224 */ /* 0x000fe400078e0019 */
[----:B------:R-:W-:Y:S02]  /*9110*/  IMAD.MOV.U32 R3, RZ, RZ, R27 ;  /* 0x000000ffff037224 */ /* 0x000fe400078e001b */
[----:B0-----:R-:W-:Y:S02]  /*9120*/  IMAD.MOV.U32 R2, RZ, RZ, R29 ;  /* 0x000000ffff027224 */ /* 0x001fe400078e001d */
        /* <DEDUP_REMOVED lines=26> */
.L_x_390:
[----:B------:R-:W-:Y:S05]  /*92d0*/  BSYNC.RECONVERGENT B1 ;  /* 0x0000000000017941 */ /* 0x000fea0003800200 */
.L_x_389:
[----:B------:R-:W-:Y:S01]  /*92e0*/  ISETP.GT.AND P0, PT, R17, 0x1d, PT ;  /* 0x0000001d1100780c */ /* 0x000fe20003f04270 */
[----:B------:R2:W3:Y:S01]  /*92f0*/  SHFL.DOWN PT, R21, R6, 0x2, 0x1f ;  /* 0x08401f0006157f89 */ /* 0x0004e200000e0000 */
[----:B------:R-:W-:Y:S01]  /*9300*/  BSSY.RECONVERGENT B1, `(.L_x_393) ;  /* 0x0000041000017945 */ /* 0x000fe20003800200 */
[----:B------:R-:W-:Y:S02]  /*9310*/  IMAD.MOV.U32 R13, RZ, RZ, R5 ;  /* 0x000000ffff0d7224 */ /* 0x000fe400078e0005 */
[----:B------:R2:W4:Y:S01]  /*9320*/  SHFL.DOWN PT, R20, R7, 0x2, 0x1f ;  /* 0x08401f0007147f89 */ /* 0x00052200000e0000 */
[----:B------:R-:W-:Y:S02]  /*9330*/  IMAD.MOV.U32 R12, RZ, RZ, R4 ;  /* 0x000000ffff0c7224 */ /* 0x000fe400078e0004 */
[----:B------:R-:W-:Y:S01]  /*9340*/  IMAD.MOV.U32 R9, RZ, RZ, R3 ;  /* 0x000000ffff097224 */ /* 0x000fe200078e0003 */
[----:B------:R2:W0:Y:S01]  /*9350*/  SHFL.DOWN PT, R22, R11, 0x2, 0x1f ;  /* 0x08401f000b167f89 */ /* 0x00042200000e0000 */
[----:B------:R-:W-:-:S03]  /*9360*/  IMAD.MOV.U32 R0, RZ, RZ, R2 ;  /* 0x000000ffff007224 */ /* 0x000fc600078e0002 */
[----:B-1----:R2:W1:Y:S04]  /*9370*/  SHFL.DOWN PT, R23, R10, 0x2, 0x1f ;  /* 0x08401f000a177f89 */ /* 0x00246800000e0000 */
        /* <DEDUP_REMOVED lines=27> */
.L_x_396:
[----:B------:R-:W-:Y:S05]  /*9530*/  BSYNC.RECONVERGENT B2 ;  /* 0x0000000000027941 */ /* 0x000fea0003800200 */
.L_x_395:
        /* <DEDUP_REMOVED lines=29> */
.L_x_394:
[----:B------:R-:W-:Y:S05]  /*9710*/  BSYNC.RECONVERGENT B1 ;  /* 0x0000000000017941 */ /* 0x000fea0003800200 */
.L_x_393:
[----:B------:R-:W-:Y:S01]  /*9720*/  ISETP.GT.AND P0, PT, R17, 0x1b, PT ;  /* 0x0000001b1100780c */ /* 0x000fe20003f04270 */
[----:B------:R3:W4:Y:S01]  /*9730*/  SHFL.DOWN PT, R21, R6, 0x4, 0x1f ;  /* 0x08801f0006157f89 */ /* 0x00072200000e0000 */
[----:B------:R-:W-:Y:S01]  /*9740*/  BSSY.RECONVERGENT B1, `(.L_x_397) ;  /* 0x0000041000017945 */ /* 0x000fe20003800200 */
[----:B--2---:R-:W-:Y:S01]  /*9750*/  IMAD.MOV.U32 R5, RZ, RZ, R13 ;  /* 0x000000ffff057224 */ /* 0x004fe200078e000d */
[----:B------:R-:W-:Y:S01]  /*9760*/  MOV R3, R9 ;  /* 0x0000000900037202 */ /* 0x000fe20000000f00 */
[----:B------:R3:W2:Y:S01]  /*9770*/  SHFL.DOWN PT, R20, R7, 0x4, 0x1f ;  /* 0x08801f0007147f89 */ /* 0x0006a200000e0000 */
[----:B------:R-:W-:Y:S02]  /*9780*/  IMAD.MOV.U32 R4, RZ, RZ, R12 ;  /* 0x000000ffff047224 */ /* 0x000fe400078e000c */
[----:B------:R-:W-:Y:S01]  /*9790*/  IMAD.MOV.U32 R2, RZ, RZ, R0 ;  /* 0x000000ffff027224 */ /* 0x000fe200078e0000 */
[----:B0-----:R3:W0:Y:S04]  /*97a0*/  SHFL.DOWN PT, R22, R11, 0x4, 0x1f ;  /* 0x08801f000b167f89 */ /* 0x00162800000e0000 */
[----:B-1----:R3:W1:Y:S04]  /*97b0*/  SHFL.DOWN PT, R23, R10, 0x4, 0x1f ;  /* 0x08801f000a177f89 */ /* 0x00266800000e0000 */
[----:B------:R3:W0:Y:S04]  /*97c0*/  SHFL.DOWN PT, R24, R13, 0x4, 0x1f ;  /* 0x08801f000d187f89 */ /* 0x00062800000e0000 */
[----:B------:R3:W0:Y:S04]  /*97d0*/  SHFL.DOWN PT, R25, R12, 0x4, 0x1f ;  /* 0x08801f000c197f89 */ /* 0x00062800000e0000 */
[----:B------:R3:W0:Y:S04]  /*97e0*/  SHFL.DOWN PT, R26, R9, 0x4, 0x1f ;  /* 0x08801f00091a7f89 */ /* 0x00062800000e0000 */
        /* <DEDUP_REMOVED lines=24> */
.L_x_400:
[----:B------:R-:W-:Y:S05]  /*9970*/  BSYNC.RECONVERGENT B2 ;  /* 0x0000000000027941 */ /* 0x000fea0003800200 */
.L_x_399:
        /* <DEDUP_REMOVED lines=29> */
.L_x_398:
[----:B------:R-:W-:Y:S05]  /*9b50*/  BSYNC.RECONVERGENT B1 ;  /* 0x0000000000017941 */ /* 0x000fea0003800200 */
.L_x_397:
[----:B------:R-:W-:Y:S01]  /*9b60*/  ISETP.GT.AND P0, PT, R17, 0x17, PT ;  /* 0x000000171100780c */ /* 0x000fe20003f04270 */
[----:B------:R2:W4:Y:S01]  /*9b70*/  SHFL.DOWN PT, R21, R6, 0x8, 0x1f ;  /* 0x09001f0006157f89 */ /* 0x00052200000e0000 */
[----:B------:R-:W-:Y:S01]  /*9b80*/  BSSY.RECONVERGENT B1, `(.L_x_401) ;  /* 0x0000041000017945 */ /* 0x000fe20003800200 */
[----:B------:R-:W-:Y:S01]  /*9b90*/  MOV R16, R5 ;  /* 0x0000000500107202 */ /* 0x000fe20000000f00 */
[----:B------:R-:W-:Y:S01]  /*9ba0*/  IMAD.MOV.U32 R14, RZ, RZ, R4 ;  /* 0x000000ffff0e7224 */ /* 0x000fe200078e0004 */
[----:B------:R2:W2:Y:S01]  /*9bb0*/  SHFL.DOWN PT, R20, R7, 0x8, 0x1f ;  /* 0x09001f0007147f89 */ /* 0x0004a200000e0000 */
[----:B---3--:R-:W-:Y:S02]  /*9bc0*/  IMAD.MOV.U32 R13, RZ, RZ, R3 ;  /* 0x000000ffff0d7224 */ /* 0x008fe400078e0003 */
[----:B------:R-:W-:Y:S01]  /*9bd0*/  IMAD.MOV.U32 R12, RZ, RZ, R2 ;  /* 0x000000ffff0c7224 */ /* 0x000fe200078e0002 */
[----:B0-----:R0:W3:Y:S04]  /*9be0*/  SHFL.DOWN PT, R22, R11, 0x8, 0x1f ;  /* 0x09001f000b167f89 */ /* 0x0010e800000e0000 */
        /* <DEDUP_REMOVED lines=28> */
.L_x_404:
[----:B------:R-:W-:Y:S05]  /*9db0*/  BSYNC.RECONVERGENT B2 ;  /* 0x0000000000027941 */ /* 0x000fea0003800200 */
.L_x_403:
        /* <DEDUP_REMOVED lines=29> */
.L_x_402:
[----:B------:R-:W-:Y:S05]  /*9f90*/  BSYNC.RECONVERGENT B1 ;  /* 0x0000000000017941 */ /* 0x000fea0003800200 */
.L_x_401:
[----:B------:R-:W-:Y:S01]  /*9fa0*/  ISETP.GT.AND P0, PT, R17, 0xf, PT ;  /* 0x0000000f1100780c */ /* 0x000fe20003f04270 */
[----:B------:R2:W4:Y:S01]  /*9fb0*/  SHFL.DOWN PT, R21, R6, 0x10, 0x1f ;  /* 0x0a001f0006157f89 */ /* 0x00052200000e0000 */
[----:B------:R-:W-:Y:S01]  /*9fc0*/  BSSY.RECONVERGENT B1, `(.L_x_405) ;  /* 0x0000041000017945 */ /* 0x000fe20003800200 */
[----:B------:R-:W-:Y:S02]  /*9fd0*/  IMAD.MOV.U32 R9, RZ, RZ, R13 ;  /* 0x000000ffff097224 */ /* 0x000fe400078e000d */
[----:B------:R2:W2:Y:S01]  /*9fe0*/  SHFL.DOWN PT, R20, R7, 0x10, 0x1f ;  /* 0x0a001f0007147f89 */ /* 0x0004a200000e0000 */
[----:B------:R-:W-:Y:S02]  /*9ff0*/  IMAD.MOV.U32 R0, RZ, RZ, R12 ;  /* 0x000000ffff007224 */ /* 0x000fe400078e000c */
[----:B0-----:R-:W-:Y:S01]  /*a000*/  IMAD.MOV.U32 R4, RZ, RZ, R16 ;  /* 0x000000ffff047224 */ /* 0x001fe200078e0010 */
[----:B---3--:R0:W3:Y:S01]  /*a010*/  SHFL.DOWN PT, R22, R11, 0x10, 0x1f ;  /* 0x0a001f000b167f89 */ /* 0x0080e200000e0000 */
[----:B------:R-:W-:-:S03]  /*a020*/  IMAD.MOV.U32 R5, RZ, RZ, R14 ;  /* 0x000000ffff057224 */ /* 0x000fc600078e000e */
        /* <DEDUP_REMOVED lines=28> */
.L_x_408:
[----:B------:R-:W-:Y:S05]  /*a1f0*/  BSYNC.RECONVERGENT B2 ;  /* 0x0000000000027941 */ /* 0x000fea0003800200 */
.L_x_407:
        /* <DEDUP_REMOVED lines=29> */
.L_x_406:
[----:B------:R-:W-:Y:S05]  /*a3d0*/  BSYNC.RECONVERGENT B1 ;  /* 0x0000000000017941 */ /* 0x000fea0003800200 */
.L_x_405:
[----:B------:R-:W-:Y:S01]  /*a3e0*/  ISETP.NE.AND P0, PT, R17, RZ, PT ;  /* 0x000000ff1100720c */ /* 0x000fe20003f05270 */
[----:B------:R-:W-:-:S12]  /*a3f0*/  BSSY.RECONVERGENT B1, `(.L_x_409) ;  /* 0x000000f000017945 */ /* 0x000fd80003800200 */
[----:B------:R-:W-:Y:S05]  /*a400*/  @P0 BRA `(.L_x_410) ;  /* 0x0000000000340947 */ /* 0x000fea0003800000 */
[----:B0-----:R-:W0:Y:S01]  /*a410*/  S2R R12, SR_CgaCtaId ;  /* 0x00000000000c7919 */ /* 0x001e220000008800 */
[----:B------:R-:W-:Y:S01]  /*a420*/  MOV R3, 0x400 ;  /* 0x0000040000037802 */ /* 0x000fe20000000f00 */
[----:B------:R-:W-:Y:S01]  /*a430*/  IMAD.MOV.U32 R13, RZ, RZ, R0 ;  /* 0x000000ffff0d7224 */ /* 0x000fe200078e0000 */
[----:B------:R-:W-:Y:S02]  /*a440*/  LOP3.LUT R2, R15, 0x3e0, RZ, 0xc0, !PT ;  /* 0x000003e00f027812 */ /* 0x000fe400078ec0ff */
[----:B0-----:R-:W-:Y:S01]  /*a450*/  LEA R3, R12, R3, 0x18 ;  /* 0x000000030c037211 */ /* 0x001fe200078ec0ff */
        /* <DEDUP_REMOVED lines=8> */
.L_x_410:
[----:B------:R-:W-:Y:S05]  /*a4e0*/  BSYNC.RECONVERGENT B1 ;  /* 0x0000000000017941 */ /* 0x000fea0003800200 */
.L_x_409:
[----:B------:R-:W-:Y:S01]  /*a4f0*/  BAR.SYNC.DEFER_BLOCKING 0x0 ;  /* 0x0000000000007b1d */ /* 0x000fe20000010000 */
[----:B------:R-:W-:-:S13]  /*a500*/  ISETP.NE.AND P1, PT, R15, RZ, PT ;  /* 0x000000ff0f00720c */ /* 0x000fda0003f25270 */
[----:B------:R-:W-:Y:S05]  /*a510*/  @P1 BRA `(.L_x_278) ;  /* 0x0000001000fc1947 */ /* 0x000fea0003800000 */
[----:B--2---:R-:W2:Y:S01]  /*a520*/  S2R R3, SR_CgaCtaId ;  /* 0x0000000000037919 */ /* 0x004ea20000008800 */
[----:B0-----:R-:W-:Y:S01]  /*a530*/  MOV R24, 0x400 ;  /* 0x0000040000187802 */ /* 0x001fe20000000f00 */
[----:B------:R-:W-:Y:S01]  /*a540*/  BSSY.RECONVERGENT B1, `(.L_x_411) ;  /* 0x000001b000017945 */ /* 0x000fe20003800200 */
[----:B------:R-:W-:Y:S02]  /*a550*/  IMAD.MOV.U32 R25, RZ, RZ, R6 ;  /* 0x000000ffff197224 */ /* 0x000fe400078e0006 */
[----:B------:R-:W-:Y:S02]  /*a560*/  IMAD.MOV.U32 R26, RZ, RZ, R7 ;  /* 0x000000ffff1a7224 */ /* 0x000fe400078e0007 */
[----:B------:R-:W-:Y:S02]  /*a570*/  IMAD.MOV.U32 R18, RZ, RZ, R11 ;  /* 0x000000ffff127224 */ /* 0x000fe400078e000b */
[----:B------:R-:W-:Y:S01]  /*a580*/  IMAD.MOV.U32 R19, RZ, RZ, R10 ;  /* 0x000000ffff137224 */ /* 0x000fe200078e000a */
[----:B--2---:R-:W-:-:S05]  /*a590*/  LEA R24, R3, R24, 0x18 ;  /* 0x0000001803187211 */ /* 0x004fca00078ec0ff */
[----:B------:R-:W0:Y:S04]  /*a5a0*/  LDS.64 R16, [R24+0x28] ;  /* 0x0000280018107984 */ /* 0x000e280000000a00 */
[----:B------:R-:W2:Y:S04]  /*a5b0*/  LDS.64 R12, [R24+0x38] ;  /* 0x00003800180c7984 */ /* 0x000ea80000000a00 */
[----:B------:R4:W4:Y:S04]  /*a5c0*/  LDS.64 R14, [R24+0x40] ;  /* 0x00004000180e7984 */ /* 0x0009280000000a00 */
[----:B------:R0:W4:Y:S04]  /*a5d0*/  LDS.64 R2, [R24+0x48] ;  /* 0x0000480018027984 */ /* 0x0001280000000a00 */
[----:B-1-3--:R1:W3:Y:S04]  /*a5e0*/  LDS.64 R22, [R24+0x58] ;  /* 0x0000580018167984 */ /* 0x00a2e80000000a00 */
[----:B------:R1:W1:Y:S01]  /*a5f0*/  LDS.64 R20, [R24+0x60] ;  /* 0x0000600018147984 */ /* 0x0002620000000a00 */
[----:B0-----:R-:W-:-:S02]  /*a600*/  ISETP.GE.AND P0, PT, R6, R16, PT ;  /* 0x000000100600720c */ /* 0x001fc40003f06270 */
[----:B--2---:R-:W-:-:S11]  /*a610*/  ISETP.GE.AND P3, PT, R4, R12, PT ;  /* 0x0000000c0400720c */ /* 0x004fd60003f66270 */
[----:B----4-:R-:W-:Y:S05]  /*a620*/  @!P0 BRA `(.L_x_412) ;  /* 0x0000000000308947 */ /* 0x010fea0003800000 */
        /* <DEDUP_REMOVED lines=12> */
.L_x_412:
[----:B------:R-:W-:Y:S05]  /*a6f0*/  BSYNC.RECONVERGENT B1 ;  /* 0x0000000000017941 */ /* 0x000fea0003800200 */
.L_x_411:
        /* <DEDUP_REMOVED lines=19> */
.L_x_414:
[----:B------:R-:W-:Y:S05]  /*a830*/  BSYNC.RECONVERGENT B1 ;  /* 0x0000000000017941 */ /* 0x000fea0003800200 */
.L_x_413:
        /* <DEDUP_REMOVED lines=21> */
.L_x_416:
[----:B------:R-:W-:Y:S05]  /*a990*/  BSYNC.RECONVERGENT B1 ;  /* 0x0000000000017941 */ /* 0x000fea0003800200 */
.L_x_415:
[----:B------:R0:W2:Y:S01]  /*a9a0*/  LDS.64 R18, [R24+0x68] ;  /* 0x0000680018127984 */ /* 0x0000a20000000a00 */
[----:B---3--:R-:W-:Y:S01]  /*a9b0*/  ISETP.GE.AND P0, PT, R27, R22, PT ;  /* 0x000000161b00720c */ /* 0x008fe20003f06270 */
[----:B------:R-:W-:Y:S01]  /*a9c0*/  BSSY.RECONVERGENT B1, `(.L_x_417) ;  /* 0x000001a000017945 */ /* 0x000fe20003800200 */
[----:B------:R-:W-:Y:S01]  /*a9d0*/  IMAD.MOV.U32 R9, RZ, RZ, R22 ;  /* 0x000000ffff097224 */ /* 0x000fe200078e0016 */
[----:B------:R0:W3:Y:S01]  /*a9e0*/  LDS.64 R16, [R24+0x78] ;  /* 0x0000780018107984 */ /* 0x0000e20000000a00 */
[----:B------:R-:W-:Y:S02]  /*a9f0*/  IMAD.MOV.U32 R0, RZ, RZ, R23 ;  /* 0x000000ffff007224 */ /* 0x000fe400078e0017 */
[----:B-1----:R-:W-:Y:S01]  /*aa00*/  IMAD.MOV.U32 R25, RZ, RZ, R20 ;  /* 0x000000ffff197224 */ /* 0x002fe200078e0014 */
[----:B------:R0:W1:Y:S01]  /*aa10*/  LDS.64 R14, [R24+0x80] ;  /* 0x00008000180e7984 */ /* 0x0000620000000a00 */
        /* <DEDUP_REMOVED lines=20> */
.L_x_418:
[----:B------:R-:W-:Y:S05]  /*ab60*/  BSYNC.RECONVERGENT B1 ;  /* 0x0000000000017941 */ /* 0x000fea0003800200 */
.L_x_417:
[----:B--2---:R-:W-:Y:S01]  /*ab70*/  ISETP.GE.AND P0, PT, R29, R18, PT ;  /* 0x000000121d00720c */ /* 0x004fe20003f06270 */
        /* <DEDUP_REMOVED lines=20> */
.L_x_420:
[----:B------:R-:W-:Y:S05]  /*acc0*/  BSYNC.RECONVERGENT B1 ;  /* 0x0000000000017941 */ /* 0x000fea0003800200 */
.L_x_419:
[----:B---3--:R-:W-:Y:S01]  /*acd0*/  ISETP.GE.AND P0, PT, R9, R16, PT ;  /* 0x000000100900720c */ /* 0x008fe20003f06270 */
        /* <DEDUP_REMOVED lines=19> */
.L_x_422:
[----:B------:R-:W-:Y:S05]  /*ae10*/  BSYNC.RECONVERGENT B1 ;  /* 0x0000000000017941 */ /* 0x000fea0003800200 */
.L_x_421:
        /* <DEDUP_REMOVED lines=9> */
[----:B------:R-:W-:Y:S01]  /*aeb0*/  IMAD.MOV.U32 R9, RZ, RZ, R12 ;  /* 0x000000ffff097224 */ /* 0x000fe200078e000c */
[----:B------:R-:W-:-:S11]  /*aec0*/  MOV R0, R13 ;  /* 0x0000000d00007202 */ /* 0x000fd60000000f00 */
        /* <DEDUP_REMOVED lines=10> */
.L_x_424:
[----:B------:R-:W-:Y:S05]  /*af70*/  BSYNC.RECONVERGENT B1 ;  /* 0x0000000000017941 */ /* 0x000fea0003800200 */
.L_x_423:
        /* <DEDUP_REMOVED lines=20> */
.L_x_426:
[----:B------:R-:W-:Y:S05]  /*b0c0*/  BSYNC.RECONVERGENT B1 ;  /* 0x0000000000017941 */ /* 0x000fea0003800200 */
.L_x_425:
        /* <DEDUP_REMOVED lines=26> */
.L_x_428:
[----:B------:R-:W-:Y:S05]  /*b270*/  BSYNC.RECONVERGENT B1 ;  /* 0x0000000000017941 */ /* 0x000fea0003800200 */
.L_x_427:
        /* <DEDUP_REMOVED lines=20> */
.L_x_430:
[----:B------:R-:W-:Y:S05]  /*b3c0*/  BSYNC.RECONVERGENT B1 ;  /* 0x0000000000017941 */ /* 0x000fea0003800200 */
.L_x_429:
        /* <DEDUP_REMOVED lines=21> */
.L_x_432:
[----:B------:R-:W-:Y:S05]  /*b520*/  BSYNC.RECONVERGENT B1 ;  /* 0x0000000000017941 */ /* 0x000fea0003800200 */
.L_x_431:
        /* <DEDUP_REMOVED lines=20> */
.L_x_434:
[----:B------:R-:W-:Y:S05]  /*b670*/  BSYNC.RECONVERGENT B1 ;  /* 0x0000000000017941 */ /* 0x000fea0003800200 */
.L_x_433:
        /* <DEDUP_REMOVED lines=21> */
.L_x_436:
[----:B------:R-:W-:Y:S05]  /*b7d0*/  BSYNC.RECONVERGENT B1 ;  /* 0x0000000000017941 */ /* 0x000fea0003800200 */
.L_x_435:
        /* <DEDUP_REMOVED lines=19> */
.L_x_278:
[----:B------:R-:W-:Y:S05]  /*b910*/  BSYNC.RECONVERGENT B0 ;  /* 0x0000000000007941 */ /* 0x000fea0003800200 */
.L_x_227:
[----:B------:R-:W-:Y:S05]  /*b920*/  @P1 EXIT ;  /* 0x000000000000194d */ /* 0x000fea0003800000 */
[----:B-12---:R-:W1:Y:S01]  /*b930*/  LDC.64 R2, c[0x0][0x398] ;  /* 0x0000e600ff027b82 */ /* 0x006e620000000a00 */
[----:B0-----:R-:W-:-:S04]  /*b940*/  LOP3.LUT R11, R11, R10, RZ, 0x3c, !PT ;  /* 0x0000000a0b0b7212 */ /* 0x001fc800078e3cff */
[----:B------:R-:W-:-:S04]  /*b950*/  LOP3.LUT R10, R11, R10, RZ, 0x3c, !PT ;  /* 0x0000000a0b0a7212 */ /* 0x000fc800078e3cff */
[----:B------:R-:W-:Y:S01]  /*b960*/  LOP3.LUT R11, R11, R10, RZ, 0x3c, !PT ;  /* 0x0000000a0b0b7212 */ /* 0x000fe200078e3cff */
[----:B-1----:R-:W-:-:S05]  /*b970*/  IMAD.WIDE.U32 R2, R8, 0x20, R2 ;  /* 0x0000002008027825 */ /* 0x002fca00078e0002 */
[----:B------:R0:W-:Y:S04]  /*b980*/  STG.E.64 desc[UR10][R2.64+0x10], R4 ;  /* 0x0000100402007986 */ /* 0x0001e8000c101b0a */
[----:B------:R-:W-:Y:S04]  /*b990*/  STG.E.64 desc[UR10][R2.64], R6 ;  /* 0x0000000602007986 */ /* 0x000fe8000c101b0a */
[----:B------:R-:W-:Y:S01]  /*b9a0*/  STG.E.64 desc[UR10][R2.64+0x8], R10 ;  /* 0x0000080a02007986 */ /* 0x000fe2000c101b0a */
[----:B0-----:R-:W-:Y:S02]  /*b9b0*/  IMAD.MOV.U32 R4, RZ, RZ, R9 ;  /* 0x000000ffff047224 */ /* 0x001fe400078e0009 */
[----:B------:R-:W-:-:S05]  /*b9c0*/  IMAD.MOV.U32 R5, RZ, RZ, R0 ;  /* 0x000000ffff057224 */ /* 0x000fca00078e0000 */
[----:B------:R-:W-:Y:S01]  /*b9d0*/  STG.E.64 desc[UR10][R2.64+0x18], R4 ;  /* 0x0000180402007986 */ /* 0x000fe2000c101b0a */
[----:B------:R-:W-:Y:S05]  /*b9e0*/  EXIT ;  /* 0x000000000000794d */ /* 0x000fea0003800000 */
.L_x_437:
        /* <DEDUP_REMOVED lines=9> */
.L_x_2547:


//--------------------- .text._ZN6thrust24THRUST_300001_SM_1000_NS8cuda_cub4core6detail13_kernel_agentINS1_8__reduce11ReduceAgentINS0_18transform_iteratorINS1_9__extrema12arg_minmax_fI9key_valuel17compare_key_valueE15duplicate_tupleENS0_12zip_iteratorIN4cuda3std3__45tupleIJNS0_6detail15normal_iteratorINS0_10device_ptrISA_EEEENS0_17counting_iteratorIlNS0_11use_defaultESP_SP_EEEEEEENSI_IJNSI_IJSA_lEEEST_EEESU_EEPSU_SU_lSC_EEJSV_SW_lSC_EEEvDpT0_ --------------------------
	.section	.text._ZN6thrust24THRUST_300001_SM_1000_NS8cuda_cub4core6detail13_kernel_agentINS1_8__reduce11ReduceAgentINS0_18transform_iteratorINS1_9__extrema12arg_minmax_fI9key_valuel17compare_key_valueE15duplicate_tupleENS0_12zip_iteratorIN4cuda3std3__45tupleIJNS0_6detail15normal_iteratorINS0_10device_ptrISA_EEEENS0_17counting_iteratorIlNS0_11use_defaultESP_SP_EEEEEEENSI_IJNSI_IJSA_lEEEST_EEESU_EEPSU_SU_lSC_EEJSV_SW_lSC_EEEvDpT0_,"ax",@progbits
	.align	128
        .global         _ZN6thrust24THRUST_300001_SM_1000_NS8cuda_cub4core6detail13_kernel_agentINS1_8__reduce11ReduceAgentINS0_18transform_iteratorINS1_9__extrema12arg_minmax_fI9key_valuel17compare_key_valueE15duplicate_tupleENS0_12zip_iteratorIN4cuda3std3__45tupleIJNS0_6detail15normal_iteratorINS0_10device_ptrISA_EEEENS0_17counting_iteratorIlNS0_11use_defaultESP_SP_EEEEEEENSI_IJNSI_IJSA_lEEEST_EEESU_EEPSU_SU_lSC_EEJSV_SW_lSC_EEEvDpT0_
        .type           _ZN6thrust24THRUST_300001_SM_1000_NS8cuda_cub4core6detail13_kernel_agentINS1_8__reduce11ReduceAgentINS0_18transform_iteratorINS1_9__extrema12arg_minmax_fI9key_valuel17compare_key_valueE15duplicate_tupleENS0_12zip_iteratorIN4cuda3std3__45tupleIJNS0_6detail15normal_iteratorINS0_10device_ptrISA_EEEENS0_17counting_iteratorIlNS0_11use_defaultESP_SP_EEEEEEENSI_IJNSI_IJSA_lEEEST_EEESU_EEPSU_SU_lSC_EEJSV_SW_lSC_EEEvDpT0_,@function
        .size           _ZN6thrust24THRUST_300001_SM_1000_NS8cuda_cub4core6detail13_kernel_agentINS1_8__reduce11ReduceAgentINS0_18transform_iteratorINS1_9__extrema12arg_minmax_fI9key_valuel17compare_key_valueE15duplicate_tupleENS0_12zip_iteratorIN4cuda3std3__45tupleIJNS0_6detail15normal_iteratorINS0_10device_ptrISA_EEEENS0_17counting_iteratorIlNS0_11use_defaultESP_SP_EEEEEEENSI_IJNSI_IJSA_lEEEST_EEESU_EEPSU_SU_lSC_EEJSV_SW_lSC_EEEvDpT0_,(.L_x_2548 - _ZN6thrust24THRUST_300001_SM_1000_NS8cuda_cub4core6detail13_kernel_agentINS1_8__reduce11ReduceAgentINS0_18transform_iteratorINS1_9__extrema12arg_minmax_fI9key_valuel17compare_key_valueE15duplicate_tupleENS0_12zip_iteratorIN4cuda3std3__45tupleIJNS0_6detail15normal_iteratorINS0_10device_ptrISA_EEEENS0_17counting_iteratorIlNS0_11use_defaultESP_SP_EEEEEEENSI_IJNSI_IJSA_lEEEST_EEESU_EEPSU_SU_lSC_EEJSV_SW_lSC_EEEvDpT0_)
        .other          _ZN6thrust24THRUST_300001_SM_1000_NS8cuda_cub4core6detail13_kernel_agentINS1_8__reduce11ReduceAgentINS0_18transform_iteratorINS1_9__extrema12arg_minmax_fI9key_valuel17compare_key_valueE15duplicate_tupleENS0_12zip_iteratorIN4cuda3std3__45tupleIJNS0_6detail15normal_iteratorINS0_10device_ptrISA_EEEENS0_17counting_iteratorIlNS0_11use_defaultESP_SP_EEEEEEENSI_IJNSI_IJSA_lEEEST_EEESU_EEPSU_SU_lSC_EEJSV_SW_lSC_EEEvDpT0_,@"STO_CUDA_ENTRY STV_DEFAULT"
_ZN6thrust24THRUST_300001_SM_1000_NS8cuda_cub4core6detail13_kernel_agentINS1_8__reduce11ReduceAgentINS0_18transform_iteratorINS1_9__extrema12arg_minmax_fI9key_valuel17compare_key_valueE15duplicate_tupleENS0_12zip_iteratorIN4cuda3std3__45tupleIJNS0_6detail15normal_iteratorINS0_10device_ptrISA_EEEENS0_17counting_iteratorIlNS0_11use_defaultESP_SP_EEEEEEENSI_IJNSI_IJSA_lEEEST_EEESU_EEPSU_SU_lSC_EEJSV_SW_lSC_EEEvDpT0_:
.text._ZN6thrust24THRUST_300001_SM_1000_NS8cuda_cub4core6detail13_kernel_agentINS1_8__reduce11ReduceAgentINS0_18transform_iteratorINS1_9__extrema12arg_minmax_fI9key_valuel17compare_key_valueE15duplicate_tupleENS0_12zip_iteratorIN4cuda3std3__45tupleIJNS0_6detail15normal_iteratorINS0_10device_ptrISA_EEEENS0_17counting_iteratorIlNS0_11use_defaultESP_SP_EEEEEEENSI_IJNSI_IJSA_lEEEST_EEESU_EEPSU_SU_lSC_EEJSV_SW_lSC_EEEvDpT0_:
[----:B------:R-:W-:Y:S01]  /*0000*/  LDC R1, c[0x0][0x37c] ;  /* 0x0000df00ff017b82 */ /* 0x000fe20000000800 */
[----:B------:R-:W0:Y:S02]  /*0010*/  LDCU.64 UR4, c[0x0][0x3a0] ;  /* 0x00007400ff0477ac */ /* 0x000e240008000a00 */
[----:B0-----:R-:W-:-:S04]  /*0020*/  ISETP.NE.U32.AND P0, PT, RZ, UR4, PT ;  /* 0x00000004ff007c0c */ /* 0x001fc8000bf05070 */
[----:B------:R-:W-:-:S13]  /*0030*/  ISETP.NE.AND.EX P0, PT, RZ, UR5, PT, P0 ;  /* 0x00000005ff007c0c */ /* 0x000fda000bf05300 */
[----:B------:R-:W-:Y:S05]  /*0040*/  @!P0 EXIT ;  /* 0x000000000000894d */ /* 0x000fea0003800000 */
[----:B------:R-:W-:Y:S01]  /*0050*/  UISETP.GT.U32.AND UP0, UPT, UR4, 0x1ff, UPT ;  /* 0x000001ff0400788c */ /* 0x000fe2000bf04070 */
[----:B------:R-:W-:Y:S01]  /*0060*/  BSSY.RECONVERGENT B0, `(.L_x_438) ;  /* 0x0000b4e000007945 */ /* 0x000fe20003800200 */
[----:B------:R-:W0:Y:S02]  /*0070*/  LDCU.64 UR6, c[0x0][0x358] ;  /* 0x00006b00ff0677ac */ /* 0x000e240008000a00 */
[----:B------:R-:W-:-:S09]  /*0080*/  UISETP.GT.AND.EX UP0, UPT, UR5, URZ, UPT, UP0 ;  /* 0x000000ff0500728c */ /* 0x000fd2000bf04300 */
[----:B------:R-:W-:Y:S05]  /*0090*/  BRA.U UP0, `(.L_x_439) ;  /* 0x0000007100447547 */ /* 0x000fea000b800000 */
[----:B------:R-:W1:Y:S01]  /*00a0*/  S2R R3, SR_TID.X ;  /* 0x0000000000037919 */ /* 0x000e620000002100 */
[----:B------:R-:W-:Y:S01]  /*00b0*/  CS2R R4, SRZ ;  /* 0x0000000000047805 */ /* 0x000fe2000001ff00 */
[----:B------:R-:W-:Y:S01]  /*00c0*/  IMAD.MOV.U32 R2, RZ, RZ, RZ ;  /* 0x000000ffff027224 */ /* 0x000fe200078e00ff */
[----:B------:R-:W2:Y:S01]  /*00d0*/  LDCU UR5, c[0x0][0x3a0] ;  /* 0x00007400ff0577ac */ /* 0x000ea20008000800 */
[----:B-1----:R-:W-:-:S13]  /*00e0*/  ISETP.GE.AND P0, PT, R3, UR4, PT ;  /* 0x0000000403007c0c */ /* 0x002fda000bf06270 */
[----:B------:R-:W1:Y:S08]  /*00f0*/  @!P0 LDC.64 R6, c[0x0][0x380] ;  /* 0x0000e000ff068b82 */ /* 0x000e700000000a00 */
[----:B------:R-:W3:Y:S01]  /*0100*/  @!P0 LDC.64 R10, c[0x0][0x388] ;  /* 0x0000e200ff0a8b82 */ /* 0x000ee20000000a00 */
[----:B-1----:R-:W-:-:S05]  /*0110*/  @!P0 IMAD.WIDE.U32 R6, R3, 0x8, R6 ;  /* 0x0000000803068825 */ /* 0x002fca00078e0006 */
[----:B0-----:R-:W4:Y:S04]  /*0120*/  @!P0 LDG.E R5, desc[UR6][R6.64] ;  /* 0x0000000606058981 */ /* 0x001f28000c1e1900 */
[----:B------:R-:W5:Y:S01]  /*0130*/  @!P0 LDG.E R4, desc[UR6][R6.64+0x4] ;  /* 0x0000040606048981 */ /* 0x000f62000c1e1900 */
[----:B------:R-:W-:Y:S01]  /*0140*/  IMAD.MOV.U32 R8, RZ, RZ, R3 ;  /* 0x000000ffff087224 */ /* 0x000fe200078e0003 */
[C---:B---3--:R-:W-:Y:S01]  /*0150*/  @!P0 IADD3 R2, P2, PT, R3.reuse, R10, RZ ;  /* 0x0000000a03028210 */ /* 0x048fe20007f5e0ff */
[----:B------:R-:W-:Y:S01]  /*0160*/  @!P0 VIADD R8, R3, 0x100 ;  /* 0x0000010003088836 */ /* 0x000fe20000000000 */
[----:B------:R-:W-:Y:S01]  /*0170*/  BSSY.RECONVERGENT B2, `(.L_x_440) ;  /* 0x0000120000027945 */ /* 0x000fe20003800200 */
[----:B------:R-:W-:Y:S02]  /*0180*/  IMAD.MOV.U32 R0, RZ, RZ, RZ ;  /* 0x000000ffff007224 */ /* 0x000fe400078e00ff */
[----:B------:R-:W-:Y:S01]  /*0190*/  @!P0 IMAD.X R0, RZ, RZ, R11, P2 ;  /* 0x000000ffff008224 */ /* 0x000fe200010e060b */
[----:B------:R-:W-:Y:S01]  /*01a0*/  ISETP.GE.AND P1, PT, R8, UR4, PT ;  /* 0x0000000408007c0c */ /* 0x000fe2000bf26270 */
[----:B------:R-:W-:-:S02]  /*01b0*/  IMAD.MOV.U32 R13, RZ, RZ, R2 ;  /* 0x000000ffff0d7224 */ /* 0x000fc400078e0002 */
[----:B------:R-:W-:Y:S02]  /*01c0*/  IMAD.MOV.U32 R10, RZ, RZ, R0 ;  /* 0x000000ffff0a7224 */ /* 0x000fe400078e0000 */
[----:B----4-:R-:W-:Y:S02]  /*01d0*/  IMAD.MOV.U32 R12, RZ, RZ, R5 ;  /* 0x000000ffff0c7224 */ /* 0x010fe400078e0005 */
[----:B-----5:R-:W-:-:S06]  /*01e0*/  IMAD.MOV.U32 R11, RZ, RZ, R4 ;  /* 0x000000ffff0b7224 */ /* 0x020fcc00078e0004 */
[----:B--2---:R-:W-:Y:S05]  /*01f0*/  @P1 BRA `(.L_x_441) ;  /* 0x00000010005c1947 */ /* 0x004fea0003800000 */
[----:B------:R-:W-:Y:S01]  /*0200*/  LOP3.LUT R9, RZ, R8, RZ, 0x33, !PT ;  /* 0x00000008ff097212 */ /* 0x000fe200078e33ff */
[----:B------:R-:W-:Y:S01]  /*0210*/  BSSY.RECONVERGENT B1, `(.L_x_442) ;  /* 0x0000050000017945 */ /* 0x000fe20003800200 */
[----:B------:R-:W-:Y:S02]  /*0220*/  IMAD.MOV.U32 R12, RZ, RZ, R5 ;  /* 0x000000ffff0c7224 */ /* 0x000fe400078e0005 */
[----:B------:R-:W-:Y:S02]  /*0230*/  IMAD.MOV.U32 R11, RZ, RZ, R4 ;  /* 0x000000ffff0b7224 */ /* 0x000fe400078e0004 */
[----:B------:R-:W-:Y:S02]  /*0240*/  VIADD R9, R9, UR4 ;  /* 0x0000000409097c36 */ /* 0x000fe40008000000 */
[----:B------:R-:W-:Y:S02]  /*0250*/  IMAD.MOV.U32 R13, RZ, RZ, R2 ;  /* 0x000000ffff0d7224 */ /* 0x000fe400078e0002 */
[----:B------:R-:W-:Y:S01]  /*0260*/  IMAD.MOV.U32 R10, RZ, RZ, R0 ;  /* 0x000000ffff0a7224 */ /* 0x000fe200078e0000 */
[----:B------:R-:W-:-:S04]  /*0270*/  LOP3.LUT R6, R9, 0x300, RZ, 0xc0, !PT ;  /* 0x0000030009067812 */ /* 0x000fc800078ec0ff */
[----:B------:R-:W-:-:S13]  /*0280*/  ISETP.NE.AND P0, PT, R6, 0x300, PT ;  /* 0x000003000600780c */ /* 0x000fda0003f05270 */
[----:B------:R-:W-:Y:S05]  /*0290*/  @!P0 BRA `(.L_x_443) ;  /* 0x00000004001c8947 */ /* 0x000fea0003800000 */
[----:B------:R-:W0:Y:S01]  /*02a0*/  LDC.64 R6, c[0x0][0x380] ;  /* 0x0000e000ff067b82 */ /* 0x000e220000000a00 */
[----:B------:R-:W1:Y:S01]  /*02b0*/  LDCU.64 UR8, c[0x0][0x388] ;  /* 0x00007100ff0877ac */ /* 0x000e620008000a00 */
[----:B------:R-:W-:Y:S02]  /*02c0*/  IMAD.MOV.U32 R12, RZ, RZ, R5 ;  /* 0x000000ffff0c7224 */ /* 0x000fe400078e0005 */
[----:B------:R-:W-:Y:S02]  /*02d0*/  IMAD.MOV.U32 R11, RZ, RZ, R4 ;  /* 0x000000ffff0b7224 */ /* 0x000fe400078e0004 */
[----:B------:R-:W-:Y:S02]  /*02e0*/  IMAD.MOV.U32 R13, RZ, RZ, R2 ;  /* 0x000000ffff0d7224 */ /* 0x000fe400078e0002 */
[----:B------:R-:W-:Y:S01]  /*02f0*/  IMAD.MOV.U32 R10, RZ, RZ, R0 ;  /* 0x000000ffff0a7224 */ /* 0x000fe200078e0000 */
[C---:B-1----:R-:W-:Y:S01]  /*0300*/  IADD3 R15, P0, PT, R8.reuse, UR8, RZ ;  /* 0x00000008080f7c10 */ /* 0x042fe2000ff1e0ff */
[----:B0-----:R-:W-:-:S04]  /*0310*/  IMAD.WIDE.U32 R6, R8, 0x8, R6 ;  /* 0x0000000808067825 */ /* 0x001fc800078e0006 */
[----:B------:R-:W-:Y:S01]  /*0320*/  IMAD.X R14, RZ, RZ, UR9, P0 ;  /* 0x00000009ff0e7e24 */ /* 0x000fe200080e06ff */
[----:B------:R-:W-:Y:S02]  /*0330*/  IADD3 R17, P1, PT, R6, 0x4, RZ ;  /* 0x0000000406117810 */ /* 0x000fe40007f3e0ff */
[----:B------:R-:W-:-:S03]  /*0340*/  LEA.HI R6, R9, 0x1, RZ, 0x18 ;  /* 0x0000000109067811 */ /* 0x000fc600078fc0ff */
[----:B------:R-:W-:Y:S01]  /*0350*/  IMAD.X R7, RZ, RZ, R7, P1 ;  /* 0x000000ffff077224 */ /* 0x000fe200008e0607 */
[----:B------:R-:W-:-:S05]  /*0360*/  LOP3.LUT R6, R6, 0x3, RZ, 0xc0, !PT ;  /* 0x0000000306067812 */ /* 0x000fca00078ec0ff */
[----:B------:R-:W-:-:S07]  /*0370*/  IMAD.MOV R16, RZ, RZ, -R6 ;  /* 0x000000ffff107224 */ /* 0x000fce00078e0a06 */
.L_x_448:
[----:B------:R-:W-:-:S05]  /*0380*/  IMAD.MOV.U32 R6, RZ, RZ, R17 ;  /* 0x000000ffff067224 */ /* 0x000fca00078e0011 */
[----:B------:R-:W2:Y:S04]  /*0390*/  LDG.E R23, desc[UR6][R6.64+-0x4] ;  /* 0xfffffc0606177981 */ /* 0x000ea8000c1e1900 */
[----:B------:R0:W5:Y:S01]  /*03a0*/  LDG.E R24, desc[UR6][R6.64] ;  /* 0x0000000606187981 */ /* 0x000162000c1e1900 */
[----:B------:R-:W-:Y:S01]  /*03b0*/  VIADD R16, R16, 0x1 ;  /* 0x0000000110107836 */ /* 0x000fe20000000000 */
[----:B------:R-:W-:Y:S01]  /*03c0*/  BSSY.RECONVERGENT B3, `(.L_x_444) ;  /* 0x000001c000037945 */ /* 0x000fe20003800200 */
[----:B------:R-:W-:Y:S01]  /*03d0*/  IMAD.MOV.U32 R20, RZ, RZ, R2 ;  /* 0x000000ffff147224 */ /* 0x000fe200078e0002 */
[----:B------:R-:W-:Y:S01]  /*03e0*/  MOV R22, R5 ;  /* 0x0000000500167202 */ /* 0x000fe20000000f00 */
[----:B------:R-:W-:Y:S01]  /*03f0*/  IMAD.MOV.U32 R21, RZ, RZ, R0 ;  /* 0x000000ffff157224 */ /* 0x000fe200078e0000 */
[----:B------:R-:W-:Y:S01]  /*0400*/  ISETP.NE.AND P2, PT, R16, RZ, PT ;  /* 0x000000ff1000720c */ /* 0x000fe20003f45270 */
[----:B------:R-:W-:-:S02]  /*0410*/  IMAD.MOV.U32 R19, RZ, RZ, R4 ;  /* 0x000000ffff137224 */ /* 0x000fc400078e0004 */
[----:B------:R-:W-:Y:S02]  /*0420*/  IMAD.MOV.U32 R2, RZ, RZ, R15 ;  /* 0x000000ffff027224 */ /* 0x000fe400078e000f */
        /* <DEDUP_REMOVED lines=21> */
.L_x_445:
[----:B------:R-:W-:Y:S05]  /*0580*/  BSYNC.RECONVERGENT B3 ;  /* 0x0000000000037941 */ /* 0x000fea0003800200 */
.L_x_444:
        /* <DEDUP_REMOVED lines=17> */
.L_x_447:
[----:B------:R-:W-:Y:S05]  /*06a0*/  BSYNC.RECONVERGENT B3 ;  /* 0x0000000000037941 */ /* 0x000fea0003800200 */
.L_x_446:
[----:B------:R-:W-:Y:S01]  /*06b0*/  IADD3 R15, P0, PT, R15, 0x100, RZ ;  /* 0x000001000f0f7810 */ /* 0x000fe20007f1e0ff */
[----:B------:R-:W-:Y:S01]  /*06c0*/  VIADD R8, R8, 0x100 ;  /* 0x0000010008087836 */ /* 0x000fe20000000000 */
[----:B------:R-:W-:-:S03]  /*06d0*/  IADD3 R17, P1, PT, R6, 0x800, RZ ;  /* 0x0000080006117810 */ /* 0x000fc60007f3e0ff */
[----:B------:R-:W-:Y:S02]  /*06e0*/  IMAD.X R14, RZ, RZ, R14, P0 ;  /* 0x000000ffff0e7224 */ /* 0x000fe400000e060e */
[----:B------:R-:W-:Y:S01]  /*06f0*/  IMAD.X R7, RZ, RZ, R7, P1 ;  /* 0x000000ffff077224 */ /* 0x000fe200008e0607 */
[----:B------:R-:W-:Y:S07]  /*0700*/  @P2 BRA `(.L_x_448) ;  /* 0xfffffffc001c2947 */ /* 0x000fee000383ffff */
.L_x_443:
[----:B------:R-:W-:Y:S05]  /*0710*/  BSYNC.RECONVERGENT B1 ;  /* 0x0000000000017941 */ /* 0x000fea0003800200 */
.L_x_442:
[----:B------:R-:W-:-:S13]  /*0720*/  ISETP.GE.U32.AND P0, PT, R9, 0x300, PT ;  /* 0x000003000900780c */ /* 0x000fda0003f06070 */
[----:B------:R-:W-:Y:S05]  /*0730*/  @!P0 BRA `(.L_x_441) ;  /* 0x0000000c000c8947 */ /* 0x000fea0003800000 */
[----:B------:R-:W0:Y:S01]  /*0740*/  LDC.64 R16, c[0x0][0x380] ;  /* 0x0000e000ff107b82 */ /* 0x000e220000000a00 */
[----:B------:R-:W-:-:S07]  /*0750*/  VIADD R20, R8, 0x200 ;  /* 0x0000020008147836 */ /* 0x000fce0000000000 */
[----:B------:R-:W1:Y:S02]  /*0760*/  LDC.64 R14, c[0x0][0x388] ;  /* 0x0000e200ff0e7b82 */ /* 0x000e640000000a00 */
.L_x_465:
[----:B------:R-:W-:-:S04]  /*0770*/  VIADD R23, R20, 0xfffffe00 ;  /* 0xfffffe0014177836 */ /* 0x000fc80000000000 */
[----:B0-----:R-:W-:-:S05]  /*0780*/  IMAD.WIDE R28, R23, 0x8, R16 ;  /* 0x00000008171c7825 */ /* 0x001fca00078e0210 */
[----:B------:R-:W2:Y:S04]  /*0790*/  LDG.E R22, desc[UR6][R28.64] ;  /* 0x000000061c167981 */ /* 0x000ea8000c1e1900 */
[----:B------:R0:W5:Y:S04]  /*07a0*/  LDG.E R21, desc[UR6][R28.64+0x800] ;  /* 0x000800061c157981 */ /* 0x000168000c1e1900 */
[----:B------:R0:W5:Y:S01]  /*07b0*/  LDG.E R7, desc[UR6][R28.64+0x4] ;  /* 0x000004061c077981 */ /* 0x000162000c1e1900 */
[----:B-1----:R-:W-:Y:S01]  /*07c0*/  IADD3 R6, P1, PT, R23, R14, RZ ;  /* 0x0000000e17067210 */ /* 0x002fe20007f3e0ff */
[----:B------:R-:W-:Y:S01]  /*07d0*/  BSSY.RECONVERGENT B1, `(.L_x_449) ;  /* 0x0000016000017945 */ /* 0x000fe20003800200 */
[----:B------:R-:W-:-:S02]  /*07e0*/  IMAD.MOV.U32 R19, RZ, RZ, R13 ;  /* 0x000000ffff137224 */ /* 0x000fc400078e000d */
[----:B------:R-:W-:Y:S01]  /*07f0*/  IMAD.MOV.U32 R18, RZ, RZ, R10 ;  /* 0x000000ffff127224 */ /* 0x000fe200078e000a */
[----:B------:R-:W-:Y:S01]  /*0800*/  LEA.HI.X.SX32 R23, R23, R15, 0x1, P1 ;  /* 0x0000000f17177211 */ /* 0x000fe200008f0eff */
[----:B------:R-:W-:Y:S02]  /*0810*/  IMAD.MOV.U32 R9, RZ, RZ, R11 ;  /* 0x000000ffff097224 */ /* 0x000fe400078e000b */
[----:B------:R-:W-:Y:S01]  /*0820*/  IMAD.MOV.U32 R8, RZ, RZ, R12 ;  /* 0x000000ffff087224 */ /* 0x000fe200078e000c */
[-C--:B--2---:R-:W-:Y:S02]  /*0830*/  ISETP.GE.AND P0, PT, R12, R22.reuse, PT ;  /* 0x000000160c00720c */ /* 0x084fe40003f06270 */
[----:B------:R-:W-:-:S11]  /*0840*/  ISETP.GE.AND P2, PT, R5, R22, PT ;  /* 0x000000160500720c */ /* 0x000fd60003f46270 */
[----:B0-----:R-:W-:Y:S05]  /*0850*/  @!P0 BRA `(.L_x_450) ;  /* 0x0000000000348947 */ /* 0x001fea0003800000 */
[----:B------:R-:W-:Y:S01]  /*0860*/  ISETP.GE.AND P3, PT, R22, R12, PT ;  /* 0x0000000c1600720c */ /* 0x000fe20003f66270 */
[----:B------:R-:W-:Y:S01]  /*0870*/  IMAD.MOV.U32 R18, RZ, RZ, R23 ;  /* 0x000000ffff127224 */ /* 0x000fe200078e0017 */
[----:B------:R-:W-:Y:S01]  /*0880*/  MOV R19, R6 ;  /* 0x0000000600137202 */ /* 0x000fe20000000f00 */
[----:B-----5:R-:W-:Y:S02]  /*0890*/  IMAD.MOV.U32 R9, RZ, RZ, R7 ;  /* 0x000000ffff097224 */ /* 0x020fe400078e0007 */
        /* <DEDUP_REMOVED lines=9> */
.L_x_450:
[----:B------:R-:W-:Y:S05]  /*0930*/  BSYNC.RECONVERGENT B1 ;  /* 0x0000000000017941 */ /* 0x000fea0003800200 */
.L_x_449:
[----:B------:R-:W-:Y:S01]  /*0940*/  BSSY.RECONVERGENT B1, `(.L_x_451) ;  /* 0x0000013000017945 */ /* 0x000fe20003800200 */
[----:B------:R-:W-:Y:S02]  /*0950*/  IMAD.MOV.U32 R13, RZ, RZ, R6 ;  /* 0x000000ffff0d7224 */ /* 0x000fe400078e0006 */
        /* <DEDUP_REMOVED lines=17> */
.L_x_452:
[----:B------:R-:W-:Y:S05]  /*0a70*/  BSYNC.RECONVERGENT B1 ;  /* 0x0000000000017941 */ /* 0x000fea0003800200 */
.L_x_451:
[----:B------:R0:W5:Y:S04]  /*0a80*/  LDG.E R27, desc[UR6][R28.64+0x1000] ;  /* 0x001000061c1b7981 */ /* 0x000168000c1e1900 */
[----:B------:R0:W5:Y:S04]  /*0a90*/  LDG.E R25, desc[UR6][R28.64+0x1004] ;  /* 0x001004061c197981 */ /* 0x000168000c1e1900 */
[----:B------:R0:W5:Y:S04]  /*0aa0*/  LDG.E R7, desc[UR6][R28.64+0x1800] ;  /* 0x001800061c077981 */ /* 0x000168000c1e1900 */
[----:B------:R0:W5:Y:S04]  /*0ab0*/  LDG.E R6, desc[UR6][R28.64+0x1804] ;  /* 0x001804061c067981 */ /* 0x000168000c1e1900 */
[----:B------:R0:W5:Y:S01]  /*0ac0*/  LDG.E R23, desc[UR6][R28.64+0x804] ;  /* 0x000804061c177981 */ /* 0x000162000c1e1900 */
[----:B------:R-:W-:Y:S01]  /*0ad0*/  ISETP.GE.AND P0, PT, R8, R21, PT ;  /* 0x000000150800720c */ /* 0x000fe20003f06270 */
[----:B------:R-:W-:Y:S01]  /*0ae0*/  VIADD R22, R20, 0xffffff00 ;  /* 0xffffff0014167836 */ /* 0x000fe20000000000 */
[----:B------:R-:W-:Y:S01]  /*0af0*/  BSSY.RECONVERGENT B1, `(.L_x_453) ;  /* 0x0000015000017945 */ /* 0x000fe20003800200 */
[----:B------:R-:W-:-:S02]  /*0b00*/  IMAD.MOV.U32 R5, RZ, RZ, R19 ;  /* 0x000000ffff057224 */ /* 0x000fc400078e0013 */
[----:B------:R-:W-:Y:S01]  /*0b10*/  IMAD.MOV.U32 R4, RZ, RZ, R18 ;  /* 0x000000ffff047224 */ /* 0x000fe200078e0012 */
[C---:B------:R-:W-:Y:S01]  /*0b20*/  IADD3 R24, P1, PT, R22.reuse, R14, RZ ;  /* 0x0000000e16187210 */ /* 0x040fe20007f3e0ff */
[----:B------:R-:W-:Y:S02]  /*0b30*/  IMAD.MOV.U32 R2, RZ, RZ, R9 ;  /* 0x000000ffff027224 */ /* 0x000fe400078e0009 */
[----:B------:R-:W-:Y:S01]  /*0b40*/  IMAD.MOV.U32 R0, RZ, RZ, R8 ;  /* 0x000000ffff007224 */ /* 0x000fe200078e0008 */
[----:B------:R-:W-:-:S03]  /*0b50*/  LEA.HI.X.SX32 R22, R22, R15, 0x1, P1 ;  /* 0x0000000f16167211 */ /* 0x000fc600008f0eff */
[----:B0-----:R-:W-:Y:S06]  /*0b60*/  @!P0 BRA `(.L_x_454) ;  /* 0x0000000000348947 */ /* 0x001fec0003800000 */
[----:B------:R-:W-:Y:S01]  /*0b70*/  ISETP.GE.AND P2, PT, R21, R8, PT ;  /* 0x000000081500720c */ /* 0x000fe20003f46270 */
[----:B------:R-:W-:Y:S02]  /*0b80*/  IMAD.MOV.U32 R5, RZ, RZ, R24 ;  /* 0x000000ffff057224 */ /* 0x000fe400078e0018 */
[----:B------:R-:W-:Y:S02]  /*0b90*/  IMAD.MOV.U32 R4, RZ, RZ, R22 ;  /* 0x000000ffff047224 */ /* 0x000fe400078e0016 */
[----:B-----5:R-:W-:Y:S02]  /*0ba0*/  IMAD.MOV.U32 R2, RZ, RZ, R23 ;  /* 0x000000ffff027224 */ /* 0x020fe400078e0017 */
        /* <DEDUP_REMOVED lines=9> */
.L_x_454:
[----:B------:R-:W-:Y:S05]  /*0c40*/  BSYNC.RECONVERGENT B1 ;  /* 0x0000000000017941 */ /* 0x000fea0003800200 */
.L_x_453:
[----:B------:R-:W-:Y:S01]  /*0c50*/  ISETP.GE.AND P0, PT, R12, R21, PT ;  /* 0x000000150c00720c */ /* 0x000fe20003f06270 */
[----:B------:R-:W-:Y:S01]  /*0c60*/  BSSY.RECONVERGENT B1, `(.L_x_455) ;  /* 0x0000013000017945 */ /* 0x000fe20003800200 */
[----:B------:R-:W-:Y:S02]  /*0c70*/  IMAD.MOV.U32 R19, RZ, RZ, R24 ;  /* 0x000000ffff137224 */ /* 0x000fe400078e0018 */
[----:B------:R-:W-:Y:S02]  /*0c80*/  IMAD.MOV.U32 R9, RZ, RZ, R22 ;  /* 0x000000ffff097224 */ /* 0x000fe400078e0016 */
[----:B------:R-:W-:Y:S02]  /*0c90*/  IMAD.MOV.U32 R18, RZ, RZ, R21 ;  /* 0x000000ffff127224 */ /* 0x000fe400078e0015 */
[----:B-----5:R-:W-:-:S05]  /*0ca0*/  IMAD.MOV.U32 R8, RZ, RZ, R23 ;  /* 0x000000ffff087224 */ /* 0x020fca00078e0017 */
[----:B------:R-:W-:Y:S05]  /*0cb0*/  @!P0 BRA `(.L_x_456) ;  /* 0x0000000000348947 */ /* 0x000fea0003800000 */
[----:B------:R-:W-:Y:S01]  /*0cc0*/  ISETP.GE.AND P2, PT, R21, R12, PT ;  /* 0x0000000c1500720c */ /* 0x000fe20003f46270 */
[----:B------:R-:W-:Y:S01]  /*0cd0*/  IMAD.MOV.U32 R19, RZ, RZ, R13 ;  /* 0x000000ffff137224 */ /* 0x000fe200078e000d */
[----:B------:R-:W-:Y:S01]  /*0ce0*/  MOV R9, R11 ;  /* 0x0000000b00097202 */ /* 0x000fe20000000f00 */
[----:B------:R-:W-:Y:S02]  /*0cf0*/  IMAD.MOV.U32 R8, RZ, RZ, R10 ;  /* 0x000000ffff087224 */ /* 0x000fe400078e000a */
[----:B------:R-:W-:-:S08]  /*0d00*/  IMAD.MOV.U32 R18, RZ, RZ, R12 ;  /* 0x000000ffff127224 */ /* 0x000fd000078e000c */
        /* <DEDUP_REMOVED lines=8> */
.L_x_456:
[----:B------:R-:W-:Y:S05]  /*0d90*/  BSYNC.RECONVERGENT B1 ;  /* 0x0000000000017941 */ /* 0x000fea0003800200 */
.L_x_455:
[----:B------:R-:W-:Y:S01]  /*0da0*/  ISETP.GE.AND P0, PT, R0, R27, PT ;  /* 0x0000001b0000720c */ /* 0x000fe20003f06270 */
[----:B------:R-:W-:Y:S01]  /*0db0*/  BSSY.RECONVERGENT B1, `(.L_x_457) ;  /* 0x0000015000017945 */ /* 0x000fe20003800200 */
[C---:B------:R-:W-:Y:S01]  /*0dc0*/  IADD3 R10, P1, PT, R20.reuse, R14, RZ ;  /* 0x0000000e140a7210 */ /* 0x040fe20007f3e0ff */
[----:B------:R-:W-:Y:S02]  /*0dd0*/  IMAD.MOV.U32 R22, RZ, RZ, R5 ;  /* 0x000000ffff167224 */ /* 0x000fe400078e0005 */
[----:B------:R-:W-:Y:S01]  /*0de0*/  IMAD.MOV.U32 R21, RZ, RZ, R4 ;  /* 0x000000ffff157224 */ /* 0x000fe200078e0004 */
[----:B------:R-:W-:Y:S01]  /*0df0*/  LEA.HI.X.SX32 R11, R20, R15, 0x1, P1 ;  /* 0x0000000f140b7211 */ /* 0x000fe200008f0eff */
        /* <DEDUP_REMOVED lines=16> */
.L_x_458:
[----:B------:R-:W-:Y:S05]  /*0f00*/  BSYNC.RECONVERGENT B1 ;  /* 0x0000000000017941 */ /* 0x000fea0003800200 */
.L_x_457:
[----:B------:R-:W-:Y:S01]  /*0f10*/  ISETP.GE.AND P0, PT, R18, R27, PT ;  /* 0x0000001b1200720c */ /* 0x000fe20003f06270 */
[----:B------:R-:W-:Y:S01]  /*0f20*/  BSSY.RECONVERGENT B1, `(.L_x_459) ;  /* 0x0000014000017945 */ /* 0x000fe20003800200 */
[----:B------:R-:W-:Y:S02]  /*0f30*/  VIADD R0, R20, 0x100 ;  /* 0x0000010014007836 */ /* 0x000fe40000000000 */
[----:B------:R-:W-:Y:S02]  /*0f40*/  IMAD.MOV.U32 R23, RZ, RZ, R10 ;  /* 0x000000ffff177224 */ /* 0x000fe400078e000a */
[----:B------:R-:W-:Y:S02]  /*0f50*/  IMAD.MOV.U32 R26, RZ, RZ, R11 ;  /* 0x000000ffff1a7224 */ /* 0x000fe400078e000b */
[----:B------:R-:W-:Y:S02]  /*0f60*/  IMAD.MOV.U32 R28, RZ, RZ, R27 ;  /* 0x000000ffff1c7224 */ /* 0x000fe400078e001b */
[----:B------:R-:W-:-:S03]  /*0f70*/  IMAD.MOV.U32 R29, RZ, RZ, R25 ;  /* 0x000000ffff1d7224 */ /* 0x000fc600078e0019 */
        /* <DEDUP_REMOVED lines=14> */
.L_x_460:
[----:B------:R-:W-:Y:S05]  /*1060*/  BSYNC.RECONVERGENT B1 ;  /* 0x0000000000017941 */ /* 0x000fea0003800200 */
.L_x_459:
        /* <DEDUP_REMOVED lines=22> */
.L_x_462:
[----:B------:R-:W-:Y:S05]  /*11d0*/  BSYNC.RECONVERGENT B1 ;  /* 0x0000000000017941 */ /* 0x000fea0003800200 */
.L_x_461:
        /* <DEDUP_REMOVED lines=20> */
.L_x_464:
[----:B------:R-:W-:Y:S05]  /*1320*/  BSYNC.RECONVERGENT B1 ;  /* 0x0000000000017941 */ /* 0x000fea0003800200 */
.L_x_463:
[C---:B------:R-:W-:Y:S02]  /*1330*/  VIADD R6, R20.reuse, 0x200 ;  /* 0x0000020014067836 */ /* 0x040fe40000000000 */
[----:B------:R-:W-:-:S03]  /*1340*/  VIADD R20, R20, 0x400 ;  /* 0x0000040014147836 */ /* 0x000fc60000000000 */
[----:B------:R-:W-:-:S13]  /*1350*/  ISETP.GE.AND P0, PT, R6, UR5, PT ;  /* 0x0000000506007c0c */ /* 0x000fda000bf06270 */
[----:B------:R-:W-:Y:S05]  /*1360*/  @!P0 BRA `(.L_x_465) ;  /* 0xfffffff400008947 */ /* 0x000fea000383ffff */
.L_x_441:
[----:B------:R-:W-:Y:S05]  /*1370*/  BSYNC.RECONVERGENT B2 ;  /* 0x0000000000027941 */ /* 0x000fea0003800200 */
.L_x_440:
[----:B------:R-:W0:Y:S02]  /*1380*/  LDCU UR8, c[0x0][0x3a0] ;  /* 0x00007400ff0877ac */ /* 0x000e240008000800 */
[----:B0-----:R-:W-:-:S09]  /*1390*/  UISETP.GE.AND UP0, UPT, UR8, 0x100, UPT ;  /* 0x000001000800788c */ /* 0x001fd2000bf06270 */
[----:B------:R-:W-:Y:S05]  /*13a0*/  BRA.U !UP0, `(.L_x_466) ;  /* 0x0000002908947547 */ /* 0x000fea000b800000 */
[----:B------:R-:W0:Y:S01]  /*13b0*/  S2R R16, SR_LANEID ;  /* 0x0000000000107919 */ /* 0x000e220000000000 */
[----:B------:R-:W-:Y:S01]  /*13c0*/  BSSY.RECONVERGENT B1, `(.L_x_467) ;  /* 0x000003b000017945 */ /* 0x000fe20003800200 */
[----:B------:R-:W-:Y:S01]  /*13d0*/  IMAD.MOV.U32 R8, RZ, RZ, R2 ;  /* 0x000000ffff087224 */ /* 0x000fe200078e0002 */
        /* <DEDUP_REMOVED lines=39> */
.L_x_470:
[----:B------:R-:W-:Y:S05]  /*1650*/  BSYNC.RECONVERGENT B2 ;  /* 0x0000000000027941 */ /* 0x000fea0003800200 */
.L_x_469:
        /* <DEDUP_REMOVED lines=17> */
.L_x_468:
[----:B------:R-:W-:Y:S05]  /*1770*/  BSYNC.RECONVERGENT B1 ;  /* 0x0000000000017941 */ /* 0x000fea0003800200 */
.L_x_467:
[----:B------:R-:W-:Y:S01]  /*1780*/  ISETP.GT.AND P0, PT, R16, 0x1d, PT ;  /* 0x0000001d1000780c */ /* 0x000fe20003f04270 */
[----:B------:R2:W3:Y:S01]  /*1790*/  SHFL.DOWN PT, R17, R6, 0x2, 0x1f ;  /* 0x08401f0006117f89 */ /* 0x0004e200000e0000 */
[----:B------:R-:W-:Y:S01]  /*17a0*/  BSSY.RECONVERGENT B1, `(.L_x_471) ;  /* 0x0000041000017945 */ /* 0x000fe20003800200 */
[----:B0-----:R-:W-:Y:S02]  /*17b0*/  IMAD.MOV.U32 R0, RZ, RZ, R8 ;  /* 0x000000ffff007224 */ /* 0x001fe400078e0008 */
[----:B------:R2:W0:Y:S01]  /*17c0*/  SHFL.DOWN PT, R18, R7, 0x2, 0x1f ;  /* 0x08401f0007127f89 */ /* 0x00042200000e0000 */
[----:B-1----:R-:W-:Y:S02]  /*17d0*/  IMAD.MOV.U32 R2, RZ, RZ, R9 ;  /* 0x000000ffff027224 */ /* 0x002fe400078e0009 */
[----:B------:R-:W-:Y:S01]  /*17e0*/  IMAD.MOV.U32 R4, RZ, RZ, R14 ;  /* 0x000000ffff047224 */ /* 0x000fe200078e000e */
[----:B------:R2:W1:Y:S01]  /*17f0*/  SHFL.DOWN PT, R22, R21, 0x2, 0x1f ;  /* 0x08401f0015167f89 */ /* 0x00046200000e0000 */
[----:B------:R-:W-:-:S03]  /*1800*/  IMAD.MOV.U32 R5, RZ, RZ, R15 ;  /* 0x000000ffff057224 */ /* 0x000fc600078e000f */
[----:B------:R2:W4:Y:S04]  /*1810*/  SHFL.DOWN PT, R19, R20, 0x2, 0x1f ;  /* 0x08401f0014137f89 */ /* 0x00052800000e0000 */
        /* <DEDUP_REMOVED lines=15> */
[----:B-1----:R-:W-:Y:S02]  /*1910*/  IMAD.MOV.U32 R12, RZ, RZ, R22 ;  /* 0x000000ffff0c7224 */ /* 0x002fe400078e0016 */
        /* <DEDUP_REMOVED lines=11> */
.L_x_474:
[----:B------:R-:W-:Y:S05]  /*19d0*/  BSYNC.RECONVERGENT B2 ;  /* 0x0000000000027941 */ /* 0x000fea0003800200 */
.L_x_473:
        /* <DEDUP_REMOVED lines=29> */
.L_x_472:
[----:B------:R-:W-:Y:S05]  /*1bb0*/  BSYNC.RECONVERGENT B1 ;  /* 0x0000000000017941 */ /* 0x000fea0003800200 */
.L_x_471:
[----:B------:R-:W-:Y:S01]  /*1bc0*/  ISETP.GT.AND P0, PT, R16, 0x1b, PT ;  /* 0x0000001b1000780c */ /* 0x000fe20003f04270 */
[----:B------:R3:W3:Y:S01]  /*1bd0*/  SHFL.DOWN PT, R17, R6, 0x4, 0x1f ;  /* 0x08801f0006117f89 */ /* 0x0006e200000e0000 */
[----:B------:R-:W-:Y:S01]  /*1be0*/  BSSY.RECONVERGENT B1, `(.L_x_475) ;  /* 0x0000041000017945 */ /* 0x000fe20003800200 */
[----:B--2---:R-:W-:Y:S02]  /*1bf0*/  IMAD.MOV.U32 R8, RZ, RZ, R0 ;  /* 0x000000ffff087224 */ /* 0x004fe400078e0000 */
[----:B0-----:R0:W2:Y:S01]  /*1c00*/  SHFL.DOWN PT, R18, R7, 0x4, 0x1f ;  /* 0x08801f0007127f89 */ /* 0x0010a200000e0000 */
[----:B------:R-:W-:Y:S02]  /*1c10*/  IMAD.MOV.U32 R9, RZ, RZ, R2 ;  /* 0x000000ffff097224 */ /* 0x000fe400078e0002 */
[----:B------:R-:W-:Y:S01]  /*1c20*/  IMAD.MOV.U32 R10, RZ, RZ, R4 ;  /* 0x000000ffff0a7224 */ /* 0x000fe200078e0004 */
[----:B-1----:R0:W1:Y:S01]  /*1c30*/  SHFL.DOWN PT, R22, R21, 0x4, 0x1f ;  /* 0x08801f0015167f89 */ /* 0x00206200000e0000 */
[----:B------:R-:W-:-:S03]  /*1c40*/  IMAD.MOV.U32 R11, RZ, RZ, R5 ;  /* 0x000000ffff0b7224 */ /* 0x000fc600078e0005 */
[----:B----4-:R0:W4:Y:S04]  /*1c50*/  SHFL.DOWN PT, R19, R20, 0x4, 0x1f ;  /* 0x08801f0014137f89 */ /* 0x01012800000e0000 */
        /* <DEDUP_REMOVED lines=27> */
.L_x_478:
[----:B------:R-:W-:Y:S05]  /*1e10*/  BSYNC.RECONVERGENT B2 ;  /* 0x0000000000027941 */ /* 0x000fea0003800200 */
.L_x_477:
        /* <DEDUP_REMOVED lines=29> */
.L_x_476:
[----:B------:R-:W-:Y:S05]  /*1ff0*/  BSYNC.RECONVERGENT B1 ;  /* 0x0000000000017941 */ /* 0x000fea0003800200 */
.L_x_475:
[----:B------:R-:W-:Y:S01]  /*2000*/  ISETP.GT.AND P0, PT, R16, 0x17, PT ;  /* 0x000000171000780c */ /* 0x000fe20003f04270 */
[----:B------:R2:W3:Y:S01]  /*2010*/  SHFL.DOWN PT, R17, R6, 0x8, 0x1f ;  /* 0x09001f0006117f89 */ /* 0x0004e200000e0000 */
[----:B------:R-:W-:Y:S01]  /*2020*/  BSSY.RECONVERGENT B1, `(.L_x_479) ;  /* 0x0000041000017945 */ /* 0x000fe20003800200 */
[----:B0-----:R-:W-:Y:S02]  /*2030*/  IMAD.MOV.U32 R0, RZ, RZ, R8 ;  /* 0x000000ffff007224 */ /* 0x001fe400078e0008 */
[----:B------:R2:W0:Y:S01]  /*2040*/  SHFL.DOWN PT, R18, R7, 0x8, 0x1f ;  /* 0x09001f0007127f89 */ /* 0x00042200000e0000 */
        /* <DEDUP_REMOVED lines=32> */
.L_x_482:
[----:B------:R-:W-:Y:S05]  /*2250*/  BSYNC.RECONVERGENT B2 ;  /* 0x0000000000027941 */ /* 0x000fea0003800200 */
.L_x_481:
        /* <DEDUP_REMOVED lines=27> */
[----:B------:R-:W-:Y:S02]  /*2410*/  @P2 SEL R13, R11, R24, !P0 ;  /* 0x000000180b0d2207 */ /* 0x000fe40004000000 */
[----:B------:R-:W-:-:S07]  /*2420*/  @P2 MOV R7, R4 ;  /* 0x0000000400072202 */ /* 0x000fce0000000f00 */
.L_x_480:
[----:B------:R-:W-:Y:S05]  /*2430*/  BSYNC.RECONVERGENT B1 ;  /* 0x0000000000017941 */ /* 0x000fea0003800200 */
.L_x_479:
[----:B------:R-:W-:Y:S01]  /*2440*/  ISETP.GT.AND P0, PT, R16, 0xf, PT ;  /* 0x0000000f1000780c */ /* 0x000fe20003f04270 */
[----:B------:R3:W2:Y:S01]  /*2450*/  SHFL.DOWN PT, R17, R6, 0x10, 0x1f ;  /* 0x0a001f0006117f89 */ /* 0x0006a200000e0000 */
[----:B------:R-:W-:Y:S01]  /*2460*/  BSSY.RECONVERGENT B1, `(.L_x_483) ;  /* 0x0000041000017945 */ /* 0x000fe20003800200 */
[----:B------:R-:W-:Y:S02]  /*2470*/  IMAD.MOV.U32 R15, RZ, RZ, R0 ;  /* 0x000000ffff0f7224 */ /* 0x000fe400078e0000 */
[----:B0-----:R3:W0:Y:S01]  /*2480*/  SHFL.DOWN PT, R18, R7, 0x10, 0x1f ;  /* 0x0a001f0007127f89 */ /* 0x00162200000e0000 */
        /* <DEDUP_REMOVED lines=9> */
[----:B--2---:R-:W-:Y:S05]  /*2520*/  @P0 BRA `(.L_x_484) ;  /* 0x0000000000d00947 */ /* 0x004fea0003800000 */
        /* <DEDUP_REMOVED lines=22> */
.L_x_486:
[----:B------:R-:W-:Y:S05]  /*2690*/  BSYNC.RECONVERGENT B2 ;  /* 0x0000000000027941 */ /* 0x000fea0003800200 */
.L_x_485:
        /* <DEDUP_REMOVED lines=29> */
.L_x_484:
[----:B------:R-:W-:Y:S05]  /*2870*/  BSYNC.RECONVERGENT B1 ;  /* 0x0000000000017941 */ /* 0x000fea0003800200 */
.L_x_483:
[----:B------:R-:W-:Y:S01]  /*2880*/  ISETP.NE.AND P0, PT, R16, RZ, PT ;  /* 0x000000ff1000720c */ /* 0x000fe20003f05270 */
[----:B------:R-:W-:-:S12]  /*2890*/  BSSY.RECONVERGENT B1, `(.L_x_487) ;  /* 0x000000f000017945 */ /* 0x000fd80003800200 */
[----:B------:R-:W-:Y:S05]  /*28a0*/  @P0 BRA `(.L_x_488) ;  /* 0x0000000000340947 */ /* 0x000fea0003800000 */
[----:B------:R-:W2:Y:S01]  /*28b0*/  S2R R9, SR_CgaCtaId ;  /* 0x0000000000097919 */ /* 0x000ea20000008800 */
[----:B---3--:R-:W-:Y:S01]  /*28c0*/  MOV R2, 0x400 ;  /* 0x0000040000027802 */ /* 0x008fe20000000f00 */
[----:B------:R-:W-:Y:S01]  /*28d0*/  IMAD.MOV.U32 R8, RZ, RZ, R21 ;  /* 0x000000ffff087224 */ /* 0x000fe200078e0015 */
[----:B------:R-:W-:Y:S01]  /*28e0*/  LOP3.LUT R0, R3, 0x3e0, RZ, 0xc0, !PT ;  /* 0x000003e003007812 */ /* 0x000fe200078ec0ff */
[----:B------:R-:W-:Y:S02]  /*28f0*/  IMAD.MOV.U32 R10, RZ, RZ, R15 ;  /* 0x000000ffff0a7224 */ /* 0x000fe400078e000f */
[----:B------:R-:W-:Y:S01]  /*2900*/  IMAD.MOV.U32 R11, RZ, RZ, R14 ;  /* 0x000000ffff0b7224 */ /* 0x000fe200078e000e */
[----:B--2---:R-:W-:-:S05]  /*2910*/  LEA R9, R9, R2, 0x18 ;  /* 0x0000000209097211 */ /* 0x004fca00078ec0ff */
[----:B------:R-:W-:Y:S02]  /*2920*/  IMAD.IADD R13, R0, 0x1, R9 ;  /* 0x00000001000d7824 */ /* 0x000fe400078e0209 */
[----:B------:R-:W-:-:S03]  /*2930*/  IMAD.MOV.U32 R9, RZ, RZ, R20 ;  /* 0x000000ffff097224 */ /* 0x000fc600078e0014 */
[----:B------:R2:W-:Y:S04]  /*2940*/  STS.64 [R13+0x20], R10 ;  /* 0x0000200a0d007388 */ /* 0x0005e80000000a00 */
[----:B------:R2:W-:Y:S04]  /*2950*/  STS.64 [R13+0x10], R8 ;  /* 0x000010080d007388 */ /* 0x0005e80000000a00 */
[----:B------:R2:W-:Y:S04]  /*2960*/  STS.64 [R13+0x8], R6 ;  /* 0x000008060d007388 */ /* 0x0005e80000000a00 */
[----:B------:R2:W-:Y:S02]  /*2970*/  STS.64 [R13+0x18], R4 ;  /* 0x000018040d007388 */ /* 0x0005e40000000a00 */
.L_x_488:
[----:B------:R-:W-:Y:S05]  /*2980*/  BSYNC.RECONVERGENT B1 ;  /* 0x0000000000017941 */ /* 0x000fea0003800200 */
.L_x_487:
[----:B------:R-:W-:Y:S01]  /*2990*/  BAR.SYNC.DEFER_BLOCKING 0x0 ;  /* 0x0000000000007b1d */ /* 0x000fe20000010000 */
[----:B------:R-:W-:-:S13]  /*29a0*/  ISETP.NE.AND P2, PT, R3, RZ, PT ;  /* 0x000000ff0300720c */ /* 0x000fda0003f45270 */
[----:B------:R-:W-:Y:S05]  /*29b0*/  @P2 BRA `(.L_x_489) ;  /* 0x0000008800e02947 */ /* 0x000fea0003800000 */
[----:B------:R-:W5:Y:S01]  /*29c0*/  S2R R3, SR_CgaCtaId ;  /* 0x0000000000037919 */ /* 0x000f620000008800 */
[----:B--2---:R-:W-:Y:S01]  /*29d0*/  MOV R8, 0x400 ;  /* 0x0000040000087802 */ /* 0x004fe20000000f00 */
[----:B------:R-:W-:Y:S01]  /*29e0*/  BSSY.RECONVERGENT B1, `(.L_x_490) ;  /* 0x000001a000017945 */ /* 0x000fe20003800200 */
[----:B-1----:R-:W-:Y:S02]  /*29f0*/  IMAD.MOV.U32 R22, RZ, RZ, R21 ;  /* 0x000000ffff167224 */ /* 0x002fe400078e0015 */
[----:B0-----:R-:W-:Y:S02]  /*2a00*/  IMAD.MOV.U32 R23, RZ, RZ, R20 ;  /* 0x000000ffff177224 */ /* 0x001fe400078e0014 */
[----:B---3--:R-:W-:Y:S01]  /*2a10*/  IMAD.MOV.U32 R0, RZ, RZ, R7 ;  /* 0x000000ffff007224 */ /* 0x008fe200078e0007 */
[----:B-----5:R-:W-:Y:S01]  /*2a20*/  LEA R8, R3, R8, 0x18 ;  /* 0x0000000803087211 */ /* 0x020fe200078ec0ff */
[----:B------:R-:W-:-:S04]  /*2a30*/  IMAD.MOV.U32 R3, RZ, RZ, R6 ;  /* 0x000000ffff037224 */ /* 0x000fc800078e0006 */
[----:B----4-:R-:W0:Y:S04]  /*2a40*/  LDS.64 R18, [R8+0x28] ;  /* 0x0000280008127984 */ /* 0x010e280000000a00 */
[----:B------:R-:W1:Y:S04]  /*2a50*/  LDS.64 R16, [R8+0x38] ;  /* 0x0000380008107984 */ /* 0x000e680000000a00 */
[----:B------:R2:W3:Y:S04]  /*2a60*/  LDS.64 R26, [R8+0x40] ;  /* 0x00004000081a7984 */ /* 0x0004e80000000a00 */
[----:B------:R2:W4:Y:S04]  /*2a70*/  LDS.64 R10, [R8+0x48] ;  /* 0x00004800080a7984 */ /* 0x0005280000000a00 */
[----:B------:R2:W2:Y:S01]  /*2a80*/  LDS.64 R12, [R8+0x58] ;  /* 0x00005800080c7984 */ /* 0x0004a20000000a00 */
[----:B0-----:R-:W-:-:S02]  /*2a90*/  ISETP.GE.AND P0, PT, R6, R18, PT ;  /* 0x000000120600720c */ /* 0x001fc40003f06270 */
[----:B-1----:R-:W-:-:S11]  /*2aa0*/  ISETP.GE.AND P3, PT, R4, R16, PT ;  /* 0x000000100400720c */ /* 0x002fd60003f66270 */
[----:B---34-:R-:W-:Y:S05]  /*2ab0*/  @!P0 BRA `(.L_x_491) ;  /* 0x0000000000308947 */ /* 0x018fea0003800000 */
[----:B------:R-:W0:Y:S01]  /*2ac0*/  LDS.64 R22, [R8+0x30] ;  /* 0x0000300008167984 */ /* 0x000e220000000a00 */
[----:B------:R-:W-:Y:S01]  /*2ad0*/  ISETP.GE.AND P4, PT, R18, R6, PT ;  /* 0x000000061200720c */ /* 0x000fe20003f86270 */
[----:B------:R-:W-:Y:S02]  /*2ae0*/  IMAD.MOV.U32 R0, RZ, RZ, R19 ;  /* 0x000000ffff007224 */ /* 0x000fe400078e0013 */
[----:B------:R-:W-:-:S10]  /*2af0*/  IMAD.MOV.U32 R3, RZ, RZ, R18 ;  /* 0x000000ffff037224 */ /* 0x000fd400078e0012 */
[CC--:B0-----:R-:W-:Y:S02]  /*2b00*/  @P4 ISETP.GE.U32.AND P1, PT, R21.reuse, R22.reuse, PT ;  /* 0x000000161500420c */ /* 0x0c1fe40003f26070 */
[-C--:B------:R-:W-:Y:S02]  /*2b10*/  @P4 ISETP.LT.U32.AND P0, PT, R21, R22.reuse, PT ;  /* 0x000000161500420c */ /* 0x080fe40003f01070 */
[CC--:B------:R-:W-:Y:S02]  /*2b20*/  @P4 ISETP.GE.AND.EX P1, PT, R20.reuse, R23.reuse, PT, P1 ;  /* 0x000000171400420c */ /* 0x0c0fe40003f26310 */
[----:B------:R-:W-:Y:S02]  /*2b30*/  @P4 ISETP.LT.AND.EX P0, PT, R20, R23, PT, P0 ;  /* 0x000000171400420c */ /* 0x000fe40003f01300 */
[----:B------:R-:W-:Y:S02]  /*2b40*/  @P4 SEL R0, R7, R19, !P1 ;  /* 0x0000001307004207 */ /* 0x000fe40004800000 */
[----:B------:R-:W-:-:S02]  /*2b50*/  @P4 SEL R22, R21, R22, P0 ;  /* 0x0000001615164207 */ /* 0x000fc40000000000 */
[----:B------:R-:W-:Y:S02]  /*2b60*/  @P4 SEL R23, R20, R23, P0 ;  /* 0x0000001714174207 */ /* 0x000fe40000000000 */
[----:B------:R-:W-:-:S07]  /*2b70*/  @P4 SEL R3, R6, R18, !P1 ;  /* 0x0000001206034207 */ /* 0x000fce0004800000 */
.L_x_491:
[----:B------:R-:W-:Y:S05]  /*2b80*/  BSYNC.RECONVERGENT B1 ;  /* 0x0000000000017941 */ /* 0x000fea0003800200 */
.L_x_490:
[----:B------:R-:W-:Y:S01]  /*2b90*/  BSSY.RECONVERGENT B1, `(.L_x_492) ;  /* 0x0000014000017945 */ /* 0x000fe20003800200 */
[----:B------:R-:W-:Y:S02]  /*2ba0*/  IMAD.MOV.U32 R2, RZ, RZ, R17 ;  /* 0x000000ffff027224 */ /* 0x000fe400078e0011 */
[----:B------:R-:W-:Y:S02]  /*2bb0*/  IMAD.MOV.U32 R25, RZ, RZ, R16 ;  /* 0x000000ffff197224 */ /* 0x000fe400078e0010 */
[----:B------:R-:W-:Y:S02]  /*2bc0*/  IMAD.MOV.U32 R28, RZ, RZ, R26 ;  /* 0x000000ffff1c7224 */ /* 0x000fe400078e001a */
[----:B------:R-:W-:Y:S01]  /*2bd0*/  IMAD.MOV.U32 R29, RZ, RZ, R27 ;  /* 0x000000ffff1d7224 */ /* 0x000fe200078e001b */
[----:B------:R-:W-:Y:S06]  /*2be0*/  @!P3 BRA `(.L_x_493) ;  /* 0x000000000038b947 */ /* 0x000fec0003800000 */
[----:B------:R-:W-:Y:S01]  /*2bf0*/  ISETP.GE.AND P0, PT, R16, R4, PT ;  /* 0x000000041000720c */ /* 0x000fe20003f06270 */
[----:B------:R-:W-:Y:S01]  /*2c00*/  IMAD.MOV.U32 R2, RZ, RZ, R5 ;  /* 0x000000ffff027224 */ /* 0x000fe200078e0005 */
[----:B------:R-:W-:Y:S01]  /*2c10*/  MOV R29, R14 ;  /* 0x0000000e001d7202 */ /* 0x000fe20000000f00 */
[----:B------:R-:W-:Y:S02]  /*2c20*/  IMAD.MOV.U32 R25, RZ, RZ, R4 ;  /* 0x000000ffff197224 */ /* 0x000fe400078e0004 */
[----:B------:R-:W-:-:S08]  /*2c30*/  IMAD.MOV.U32 R28, RZ, RZ, R15 ;  /* 0x000000ffff1c7224 */ /* 0x000fd000078e000f */
        /* <DEDUP_REMOVED lines=9> */
.L_x_493:
[----:B------:R-:W-:Y:S05]  /*2cd0*/  BSYNC.RECONVERGENT B1 ;  /* 0x0000000000017941 */ /* 0x000fea0003800200 */
.L_x_492:
[----:B------:R0:W1:Y:S01]  /*2ce0*/  LDS.64 R4, [R8+0x60] ;  /* 0x0000600008047984 */ /* 0x0000620000000a00 */
[----:B------:R-:W-:Y:S01]  /*2cf0*/  ISETP.GE.AND P0, PT, R3, R10, PT ;  /* 0x0000000a0300720c */ /* 0x000fe20003f06270 */
[----:B------:R-:W-:Y:S01]  /*2d00*/  BSSY.RECONVERGENT B1, `(.L_x_494) ;  /* 0x0000016000017945 */ /* 0x000fe20003800200 */
[----:B------:R-:W-:Y:S01]  /*2d10*/  IMAD.MOV.U32 R17, RZ, RZ, R22 ;  /* 0x000000ffff117224 */ /* 0x000fe200078e0016 */
[----:B------:R0:W3:Y:S01]  /*2d20*/  LDS.64 R14, [R8+0x68] ;  /* 0x00006800080e7984 */ /* 0x0000e20000000a00 */
[----:B------:R-:W-:Y:S02]  /*2d30*/  IMAD.MOV.U32 R20, RZ, RZ, R23 ;  /* 0x000000ffff147224 */ /* 0x000fe400078e0017 */
[----:B------:R-:W-:Y:S01]  /*2d40*/  IMAD.MOV.U32 R16, RZ, RZ, R0 ;  /* 0x000000ffff107224 */ /* 0x000fe200078e0000 */
[----:B------:R0:W4:Y:S01]  /*2d50*/  LDS.64 R6, [R8+0x78] ;  /* 0x0000780008067984 */ /* 0x0001220000000a00 */
[----:B------:R-:W-:-:S05]  /*2d60*/  IMAD.MOV.U32 R9, RZ, RZ, R3 ;  /* 0x000000ffff097224 */ /* 0x000fca00078e0003 */
[----:B------:R-:W-:Y:S05]  /*2d70*/  @!P0 BRA `(.L_x_495) ;  /* 0x0000000000388947 */ /* 0x000fea0003800000 */
[----:B------:R-:W5:Y:S01]  /*2d80*/  LDS.64 R18, [R8+0x50] ;  /* 0x0000500008127984 */ /* 0x000f620000000a00 */
[----:B------:R-:W-:Y:S01]  /*2d90*/  ISETP.GE.AND P3, PT, R10, R3, PT ;  /* 0x000000030a00720c */ /* 0x000fe20003f66270 */
[----:B------:R-:W-:Y:S02]  /*2da0*/  IMAD.MOV.U32 R16, RZ, RZ, R11 ;  /* 0x000000ffff107224 */ /* 0x000fe400078e000b */
[----:B------:R-:W-:-:S10]  /*2db0*/  IMAD.MOV.U32 R9, RZ, RZ, R10 ;  /* 0x000000ffff097224 */ /* 0x000fd400078e000a */
[CC--:B-----5:R-:W-:Y:S01]  /*2dc0*/  @P3 ISETP.GE.U32.AND P0, PT, R22.reuse, R18.reuse, PT ;  /* 0x000000121600320c */ /* 0x0e0fe20003f06070 */
        /* <DEDUP_REMOVED lines=9> */
.L_x_495:
[----:B------:R-:W-:Y:S05]  /*2e60*/  BSYNC.RECONVERGENT B1 ;  /* 0x0000000000017941 */ /* 0x000fea0003800200 */
.L_x_494:
[----:B--2---:R-:W-:Y:S01]  /*2e70*/  ISETP.GE.AND P0, PT, R25, R12, PT ;  /* 0x0000000c1900720c */ /* 0x004fe20003f06270 */
        /* <DEDUP_REMOVED lines=19> */
.L_x_497:
[----:B------:R-:W-:Y:S05]  /*2fb0*/  BSYNC.RECONVERGENT B1 ;  /* 0x0000000000017941 */ /* 0x000fea0003800200 */
.L_x_496:
[----:B------:R1:W2:Y:S01]  /*2fc0*/  LDS.64 R10, [R8+0x80] ;  /* 0x00008000080a7984 */ /* 0x0002a20000000a00 */
[----:B---3--:R-:W-:Y:S01]  /*2fd0*/  ISETP.GE.AND P0, PT, R9, R14, PT ;  /* 0x0000000e0900720c */ /* 0x008fe20003f06270 */
[----:B------:R-:W-:Y:S01]  /*2fe0*/  BSSY.RECONVERGENT B1, `(.L_x_498) ;  /* 0x0000016000017945 */ /* 0x000fe20003800200 */
[----:B------:R-:W-:Y:S01]  /*2ff0*/  IMAD.MOV.U32 R19, RZ, RZ, R17 ;  /* 0x000000ffff137224 */ /* 0x000fe200078e0011 */
[----:B------:R1:W3:Y:S01]  /*3000*/  LDS.64 R4, [R8+0x88] ;  /* 0x0000880008047984 */ /* 0x0002e20000000a00 */
[----:B------:R-:W-:Y:S02]  /*3010*/  IMAD.MOV.U32 R18, RZ, RZ, R20 ;  /* 0x000000ffff127224 */ /* 0x000fe400078e0014 */
[----:B------:R-:W-:Y:S01]  /*3020*/  IMAD.MOV.U32 R24, RZ, RZ, R16 ;  /* 0x000000ffff187224 */ /* 0x000fe200078e0010 */
[----:B------:R1:W0:Y:S01]  /*3030*/  LDS.64 R2, [R8+0x98] ;  /* 0x0000980008027984 */ /* 0x0002220000000a00 */
        /* <DEDUP_REMOVED lines=16> */
.L_x_499:
[----:B------:R-:W-:Y:S05]  /*3140*/  BSYNC.RECONVERGENT B1 ;  /* 0x0000000000017941 */ /* 0x000fea0003800200 */
.L_x_498:
[-C--:B----4-:R-:W-:Y:S01]  /*3150*/  ISETP.GE.AND P0, PT, R23, R6.reuse, PT ;  /* 0x000000061700720c */ /* 0x090fe20003f06270 */
[----:B------:R-:W-:Y:S01]  /*3160*/  BSSY.RECONVERGENT B1, `(.L_x_500) ;  /* 0x0000013000017945 */ /* 0x000fe20003800200 */
[----:B------:R-:W-:Y:S01]  /*3170*/  IMAD.MOV.U32 R0, RZ, RZ, R7 ;  /* 0x000000ffff007224 */ /* 0x000fe200078e0007 */
[----:B------:R-:W-:Y:S01]  /*3180*/  MOV R9, R6 ;  /* 0x0000000600097202 */ /* 0x000fe20000000f00 */
[----:B--2---:R-:W-:Y:S02]  /*3190*/  IMAD.MOV.U32 R13, RZ, RZ, R10 ;  /* 0x000000ffff0d7224 */ /* 0x004fe400078e000a */
        /* <DEDUP_REMOVED lines=15> */
.L_x_501:
[----:B------:R-:W-:Y:S05]  /*3290*/  BSYNC.RECONVERGENT B1 ;  /* 0x0000000000017941 */ /* 0x000fea0003800200 */
.L_x_500:
[----:B------:R2:W4:Y:S01]  /*32a0*/  LDS.64 R6, [R8+0xa0] ;  /* 0x0000a00008067984 */ /* 0x0005220000000a00 */
        /* <DEDUP_REMOVED lines=23> */
.L_x_503:
[----:B------:R-:W-:Y:S05]  /*3420*/  BSYNC.RECONVERGENT B1 ;  /* 0x0000000000017941 */ /* 0x000fea0003800200 */
.L_x_502:
[----:B0-----:R-:W-:Y:S01]  /*3430*/  ISETP.GE.AND P0, PT, R9, R2, PT ;  /* 0x000000020900720c */ /* 0x001fe20003f06270 */
        /* <DEDUP_REMOVED lines=19> */
.L_x_505:
[----:B------:R-:W-:Y:S05]  /*3570*/  BSYNC.RECONVERGENT B1 ;  /* 0x0000000000017941 */ /* 0x000fea0003800200 */
.L_x_504:
[----:B------:R0:W4:Y:S01]  /*3580*/  LDS.64 R12, [R8+0xc0] ;  /* 0x0000c000080c7984 */ /* 0x0001220000000a00 */
[----:B---3--:R-:W-:Y:S01]  /*3590*/  ISETP.GE.AND P0, PT, R23, R16, PT ;  /* 0x000000101700720c */ /* 0x008fe20003f06270 */
[----:B------:R-:W-:Y:S01]  /*35a0*/  BSSY.RECONVERGENT B1, `(.L_x_506) ;  /* 0x0000016000017945 */ /* 0x000fe20003800200 */
[----:B------:R-:W-:Y:S01]  /*35b0*/  IMAD.MOV.U32 R9, RZ, RZ, R21 ;  /* 0x000000ffff097224 */ /* 0x000fe200078e0015 */
[----:B------:R0:W3:Y:S01]  /*35c0*/  LDS.64 R2, [R8+0xc8] ;  /* 0x0000c80008027984 */ /* 0x0000e20000000a00 */
[----:B------:R-:W-:Y:S01]  /*35d0*/  IMAD.MOV.U32 R0, RZ, RZ, R20 ;  /* 0x000000ffff007224 */ /* 0x000fe200078e0014 */
[----:B------:R-:W-:Y:S01]  /*35e0*/  MOV R27, R23 ;  /* 0x00000017001b7202 */ /* 0x000fe20000000f00 */
[----:B------:R-:W-:Y:S01]  /*35f0*/  IMAD.MOV.U32 R26, RZ, RZ, R22 ;  /* 0x000000ffff1a7224 */ /* 0x000fe200078e0016 */
[----:B------:R0:W0:Y:S06]  /*3600*/  LDS.64 R6, [R8+0xd8] ;  /* 0x0000d80008067984 */ /* 0x00002c0000000a00 */
        /* <DEDUP_REMOVED lines=15> */
.L_x_507:
[----:B------:R-:W-:Y:S05]  /*3700*/  BSYNC.RECONVERGENT B1 ;  /* 0x0000000000017941 */ /* 0x000fea0003800200 */
.L_x_506:
[----:B------:R-:W-:Y:S01]  /*3710*/  ISETP.GE.AND P0, PT, R5, R10, PT ;  /* 0x0000000a0500720c */ /* 0x000fe20003f06270 */
        /* <DEDUP_REMOVED lines=19> */
.L_x_509:
[----:B------:R-:W-:Y:S05]  /*3850*/  BSYNC.RECONVERGENT B1 ;  /* 0x0000000000017941 */ /* 0x000fea0003800200 */
.L_x_508:
[----:B------:R4:W0:Y:S01]  /*3860*/  LDS.64 R18, [R8+0xe0] ;  /* 0x0000e00008127984 */ /* 0x0008220000000a00 */
[----:B---3--:R-:W-:Y:S01]  /*3870*/  ISETP.GE.AND P0, PT, R27, R2, PT ;  /* 0x000000021b00720c */ /* 0x008fe20003f06270 */
[----:B------:R-:W-:Y:S01]  /*3880*/  BSSY.RECONVERGENT B1, `(.L_x_510) ;  /* 0x0000017000017945 */ /* 0x000fe20003800200 */
[----:B------:R-:W-:Y:S01]  /*3890*/  IMAD.MOV.U32 R15, RZ, RZ, R27 ;  /* 0x000000ffff0f7224 */ /* 0x000fe200078e001b */
[----:B------:R4:W3:Y:S01]  /*38a0*/  LDS.64 R16, [R8+0xe8] ;  /* 0x0000e80008107984 */ /* 0x0008e20000000a00 */
[----:B------:R-:W-:Y:S02]  /*38b0*/  IMAD.MOV.U32 R4, RZ, RZ, R26 ;  /* 0x000000ffff047224 */ /* 0x000fe400078e001a */
[----:B------:R-:W-:Y:S01]  /*38c0*/  IMAD.MOV.U32 R5, RZ, RZ, R9 ;  /* 0x000000ffff057224 */ /* 0x000fe200078e0009 */
[----:B------:R4:W0:Y:S01]  /*38d0*/  LDS.64 R12, [R8+0xf8] ;  /* 0x0000f800080c7984 */ /* 0x0008220000000a00 */
[----:B------:R-:W-:-:S03]  /*38e0*/  IMAD.MOV.U32 R14, RZ, RZ, R0 ;  /* 0x000000ffff0e7224 */ /* 0x000fc600078e0000 */
[----:B------:R4:W0:Y:S02]  /*38f0*/  LDS.64 R10, [R8+0x100] ;  /* 0x00010000080a7984 */ /* 0x0008240000000a00 */
[----:B------:R-:W-:Y:S05]  /*3900*/  @!P0 BRA `(.L_x_511) ;  /* 0x0000000000388947 */ /* 0x000fea0003800000 */
[----:B------:R-:W5:Y:S01]  /*3910*/  LDS.64 R22, [R8+0xd0] ;  /* 0x0000d00008167984 */ /* 0x000f620000000a00 */
[----:B------:R-:W-:Y:S01]  /*3920*/  ISETP.GE.AND P3, PT, R2, R27, PT ;  /* 0x0000001b0200720c */ /* 0x000fe20003f66270 */
[----:B------:R-:W-:Y:S02]  /*3930*/  IMAD.MOV.U32 R15, RZ, RZ, R2 ;  /* 0x000000ffff0f7224 */ /* 0x000fe400078e0002 */
[----:B------:R-:W-:-:S10]  /*3940*/  IMAD.MOV.U32 R4, RZ, RZ, R3 ;  /* 0x000000ffff047224 */ /* 0x000fd400078e0003 */
[CC--:B-----5:R-:W-:Y:S01]  /*3950*/  @P3 ISETP.GE.U32.AND P0, PT, R9.reuse, R22.reuse, PT ;  /* 0x000000160900320c */ /* 0x0e0fe20003f06070 */
        /* <DEDUP_REMOVED lines=9> */
.L_x_511:
[----:B------:R-:W-:Y:S05]  /*39f0*/  BSYNC.RECONVERGENT B1 ;  /* 0x0000000000017941 */ /* 0x000fea0003800200 */
.L_x_510:
        /* <DEDUP_REMOVED lines=20> */
.L_x_513:
[----:B------:R-:W-:Y:S05]  /*3b40*/  BSYNC.RECONVERGENT B1 ;  /* 0x0000000000017941 */ /* 0x000fea0003800200 */
.L_x_512:
[----:B---3--:R-:W-:Y:S01]  /*3b50*/  ISETP.GE.AND P0, PT, R15, R16, PT ;  /* 0x000000100f00720c */ /* 0x008fe20003f06270 */
        /* <DEDUP_REMOVED lines=20> */
.L_x_515:
[----:B------:R-:W-:Y:S05]  /*3ca0*/  BSYNC.RECONVERGENT B1 ;  /* 0x0000000000017941 */ /* 0x000fea0003800200 */
.L_x_514:
        /* <DEDUP_REMOVED lines=21> */
.L_x_466:
[----:B------:R-:W0:Y:S01]  /*3e00*/  S2R R6, SR_LANEID ;  /* 0x0000000000067919 */ /* 0x000e220000000000 */
[----:B------:R-:W-:Y:S01]  /*3e10*/  LOP3.LUT R7, R3, 0x3e0, RZ, 0xc0, !PT ;  /* 0x000003e003077812 */ /* 0x000fe200078ec0ff */
[----:B------:R-:W-:Y:S01]  /*3e20*/  BSSY.RECONVERGENT B1, `(.L_x_516) ;  /* 0x0000040000017945 */ /* 0x000fe20003800200 */
[----:B------:R-:W-:Y:S01]  /*3e30*/  IMAD.MOV.U32 R17, RZ, RZ, R13 ;  /* 0x000000ffff117224 */ /* 0x000fe200078e000d */
[----:B------:R-:W-:Y:S01]  /*3e40*/  MOV R23, R0 ;  /* 0x0000000000177202 */ /* 0x000fe20000000f00 */
[----:B------:R-:W-:Y:S01]  /*3e50*/  IMAD.MOV.U32 R16, RZ, RZ, R10 ;  /* 0x000000ffff107224 */ /* 0x000fe200078e000a */
        /* <DEDUP_REMOVED lines=8> */
[----:B------:R-:W-:Y:S02]  /*3ee0*/  IMAD.MOV.U32 R8, RZ, RZ, R12 ;  /* 0x000000ffff087224 */ /* 0x000fe400078e000c */
[----:B------:R-:W-:Y:S02]  /*3ef0*/  IMAD.MOV.U32 R9, RZ, RZ, R11 ;  /* 0x000000ffff097224 */ /* 0x000fe400078e000b */
[----:B------:R1:W2:Y:S04]  /*3f00*/  SHFL.DOWN PT, R27, R12, 0x1, R25 ;  /* 0x082000000c1b7989 */ /* 0x0002a800000e0019 */
        /* <DEDUP_REMOVED lines=31> */
.L_x_519:
[----:B------:R-:W-:Y:S05]  /*4100*/  BSYNC.RECONVERGENT B2 ;  /* 0x0000000000027941 */ /* 0x000fea0003800200 */
.L_x_518:
        /* <DEDUP_REMOVED lines=17> */
.L_x_517:
[----:B------:R-:W-:Y:S05]  /*4220*/  BSYNC.RECONVERGENT B1 ;  /* 0x0000000000017941 */ /* 0x000fea0003800200 */
.L_x_516:
[----:B-1----:R-:W-:Y:S01]  /*4230*/  LOP3.LUT R0, RZ, R7, RZ, 0x33, !PT ;  /* 0x00000007ff007212 */ /* 0x002fe200078e33ff */
[----:B------:R-:W-:Y:S01]  /*4240*/  VIADD R2, R7, 0x20 ;  /* 0x0000002007027836 */ /* 0x000fe20000000000 */
[----:B------:R-:W-:Y:S01]  /*4250*/  BSSY.RECONVERGENT B1, `(.L_x_520) ;  /* 0x0000047000017945 */ /* 0x000fe20003800200 */
[----:B------:R-:W-:Y:S02]  /*4260*/  VIADD R5, R6, 0x2 ;  /* 0x0000000206057836 */ /* 0x000fe40000000000 */
[----:B------:R-:W-:Y:S01]  /*4270*/  VIADD R0, R0, UR8 ;  /* 0x0000000800007c36 */ /* 0x000fe20008000000 */
[----:B------:R-:W-:Y:S01]  /*4280*/  ISETP.GT.AND P0, PT, R2, UR8, PT ;  /* 0x0000000802007c0c */ /* 0x000fe2000bf04270 */
[----:B------:R-:W-:Y:S02]  /*4290*/  IMAD.MOV.U32 R11, RZ, RZ, R19 ;  /* 0x000000ffff0b7224 */ /* 0x000fe400078e0013 */
[----:B------:R-:W-:Y:S01]  /*42a0*/  IMAD.MOV.U32 R13, RZ, RZ, R21 ;  /* 0x000000ffff0d7224 */ /* 0x000fe200078e0015 */
[----:B------:R-:W-:Y:S01]  /*42b0*/  SEL R0, R0, 0x1f, P0 ;  /* 0x0000001f00007807 */ /* 0x000fe20000000000 */
[----:B------:R-:W-:-:S03]  /*42c0*/  IMAD.MOV.U32 R25, RZ, RZ, R23 ;  /* 0x000000ffff197224 */ /* 0x000fc600078e0017 */
[----:B------:R-:W-:Y:S01]  /*42d0*/  ISETP.GT.AND P0, PT, R5, R0, PT ;  /* 0x000000000500720c */ /* 0x000fe20003f04270 */
[----:B------:R1:W2:Y:S01]  /*42e0*/  SHFL.DOWN PT, R27, R8, 0x2, R0 ;  /* 0x08400000081b7989 */ /* 0x0002a200000e0000 */
[----:B------:R-:W-:-:S03]  /*42f0*/  IMAD.MOV.U32 R5, RZ, RZ, R15 ;  /* 0x000000ffff057224 */ /* 0x000fc600078e000f */
[----:B------:R1:W3:Y:S04]  /*4300*/  SHFL.DOWN PT, R14, R9, 0x2, R0 ;  /* 0x08400000090e7989 */ /* 0x0002e800000e0000 */
[----:B----4-:R1:W4:Y:S04]  /*4310*/  SHFL.DOWN PT, R18, R17, 0x2, R0 ;  /* 0x0840000011127989 */ /* 0x01032800000e0000 */
        /* <DEDUP_REMOVED lines=27> */
.L_x_523:
[----:B------:R-:W-:Y:S05]  /*44d0*/  BSYNC.RECONVERGENT B2 ;  /* 0x0000000000027941 */ /* 0x000fea0003800200 */
.L_x_522:
[----:B------:R-:W-:Y:S02]  /*44e0*/  IMAD.MOV.U32 R5, RZ, RZ, R20 ;  /* 0x000000ffff057224 */ /* 0x000fe400078e0014 */
[----:B------:R-:W-:Y:S02]  /*44f0*/  IMAD.MOV.U32 R11, RZ, RZ, R22 ;  /* 0x000000ffff0b7224 */ /* 0x000fe400078e0016 */
[----:B------:R-:W-:Y:S02]  /*4500*/  IMAD.MOV.U32 R13, RZ, RZ, R24 ;  /* 0x000000ffff0d7224 */ /* 0x000fe400078e0018 */
[----:B------:R-:W-:Y:S02]  /*4510*/  IMAD.MOV.U32 R25, RZ, RZ, R26 ;  /* 0x000000ffff197224 */ /* 0x000fe400078e001a */
[----:B-1----:R-:W-:Y:S02]  /*4520*/  IMAD.MOV.U32 R17, RZ, RZ, R10 ;  /* 0x000000ffff117224 */ /* 0x002fe400078e000a */
        /* <DEDUP_REMOVED lines=25> */
.L_x_521:
[----:B------:R-:W-:Y:S05]  /*46c0*/  BSYNC.RECONVERGENT B1 ;  /* 0x0000000000017941 */ /* 0x000fea0003800200 */
.L_x_520:
        /* <DEDUP_REMOVED lines=37> */
.L_x_527:
[----:B------:R-:W-:Y:S05]  /*4920*/  BSYNC.RECONVERGENT B2 ;  /* 0x0000000000027941 */ /* 0x000fea0003800200 */
.L_x_526:
        /* <DEDUP_REMOVED lines=30> */
.L_x_525:
[----:B------:R-:W-:Y:S05]  /*4b10*/  BSYNC.RECONVERGENT B1 ;  /* 0x0000000000017941 */ /* 0x000fea0003800200 */
.L_x_524:
[----:B-1----:R-:W-:Y:S01]  /*4b20*/  VIADD R5, R6, 0x8 ;  /* 0x0000000806057836 */ /* 0x002fe20000000000 */
[----:B0-----:R0:W1:Y:S01]  /*4b30*/  SHFL.DOWN PT, R29, R8, 0x8, R0 ;  /* 0x09000000081d7989 */ /* 0x00106200000e0000 */
[----:B------:R-:W-:Y:S01]  /*4b40*/  BSSY.RECONVERGENT B1, `(.L_x_528) ;  /* 0x0000042000017945 */ /* 0x000fe20003800200 */
[----:B------:R-:W-:Y:S02]  /*4b50*/  IMAD.MOV.U32 R11, RZ, RZ, R15 ;  /* 0x000000ffff0b7224 */ /* 0x000fe400078e000f */
[----:B------:R-:W-:Y:S01]  /*4b60*/  ISETP.GT.AND P0, PT, R5, R0, PT ;  /* 0x000000000500720c */ /* 0x000fe20003f04270 */
[----:B------:R0:W2:Y:S01]  /*4b70*/  SHFL.DOWN PT, R12, R9, 0x8, R0 ;  /* 0x09000000090c7989 */ /* 0x0000a200000e0000 */
[----:B------:R-:W-:Y:S02]  /*4b80*/  IMAD.MOV.U32 R13, RZ, RZ, R19 ;  /* 0x000000ffff0d7224 */ /* 0x000fe400078e0013 */
[----:B------:R-:W-:Y:S01]  /*4b90*/  IMAD.MOV.U32 R25, RZ, RZ, R21 ;  /* 0x000000ffff197224 */ /* 0x000fe200078e0015 */
[----:B------:R0:W3:Y:S01]  /*4ba0*/  SHFL.DOWN PT, R14, R17, 0x8, R0 ;  /* 0x09000000110e7989 */ /* 0x0000e200000e0000 */
[----:B------:R-:W-:-:S03]  /*4bb0*/  IMAD.MOV.U32 R27, RZ, RZ, R23 ;  /* 0x000000ffff1b7224 */ /* 0x000fc600078e0017 */
[----:B------:R0:W0:Y:S04]  /*4bc0*/  SHFL.DOWN PT, R31, R16, 0x8, R0 ;  /* 0x09000000101f7989 */ /* 0x00002800000e0000 */
[----:B----4-:R4:W0:Y:S04]  /*4bd0*/  SHFL.DOWN PT, R18, R15, 0x8, R0 ;  /* 0x090000000f127989 */ /* 0x01082800000e0000 */
[----:B------:R4:W0:Y:S04]  /*4be0*/  SHFL.DOWN PT, R20, R19, 0x8, R0 ;  /* 0x0900000013147989 */ /* 0x00082800000e0000 */
[----:B------:R4:W0:Y:S04]  /*4bf0*/  SHFL.DOWN PT, R22, R21, 0x8, R0 ;  /* 0x0900000015167989 */ /* 0x00082800000e0000 */
[----:B------:R4:W0:Y:S01]  /*4c00*/  SHFL.DOWN PT, R24, R23, 0x8, R0 ;  /* 0x0900000017187989 */ /* 0x00082200000e0000 */
[----:B-12---:R-:W-:Y:S05]  /*4c10*/  @P0 BRA `(.L_x_529) ;  /* 0x0000000000d00947 */ /* 0x006fea0003800000 */
        /* <DEDUP_REMOVED lines=21> */
.L_x_531:
[----:B------:R-:W-:Y:S05]  /*4d70*/  BSYNC.RECONVERGENT B2 ;  /* 0x0000000000027941 */ /* 0x000fea0003800200 */
.L_x_530:
        /* <DEDUP_REMOVED lines=30> */
.L_x_529:
[----:B------:R-:W-:Y:S05]  /*4f60*/  BSYNC.RECONVERGENT B1 ;  /* 0x0000000000017941 */ /* 0x000fea0003800200 */
.L_x_528:
[----:B------:R-:W-:Y:S01]  /*4f70*/  VIADD R5, R6, 0x10 ;  /* 0x0000001006057836 */ /* 0x000fe20000000000 */
[----:B----4-:R1:W2:Y:S01]  /*4f80*/  SHFL.DOWN PT, R19, R8, 0x10, R0 ;  /* 0x0a00000008137989 */ /* 0x0102a200000e0000 */
[----:B------:R-:W-:Y:S01]  /*4f90*/  BSSY.RECONVERGENT B1, `(.L_x_532) ;  /* 0x0000042000017945 */ /* 0x000fe20003800200 */
[----:B------:R-:W-:Y:S02]  /*4fa0*/  IMAD.MOV.U32 R15, RZ, RZ, R25 ;  /* 0x000000ffff0f7224 */ /* 0x000fe400078e0019 */
[----:B------:R-:W-:Y:S01]  /*4fb0*/  ISETP.GT.AND P0, PT, R5, R0, PT ;  /* 0x000000000500720c */ /* 0x000fe20003f04270 */
[----:B0-----:R1:W0:Y:S01]  /*4fc0*/  SHFL.DOWN PT, R18, R9, 0x10, R0 ;  /* 0x0a00000009127989 */ /* 0x00122200000e0000 */
[----:B---3--:R-:W-:Y:S02]  /*4fd0*/  IMAD.MOV.U32 R14, RZ, RZ, R27 ;  /* 0x000000ffff0e7224 */ /* 0x008fe400078e001b */
[----:B------:R-:W-:Y:S01]  /*4fe0*/  IMAD.MOV.U32 R4, RZ, RZ, R11 ;  /* 0x000000ffff047224 */ /* 0x000fe200078e000b */
[----:B------:R1:W3:Y:S01]  /*4ff0*/  SHFL.DOWN PT, R20, R17, 0x10, R0 ;  /* 0x0a00000011147989 */ /* 0x0002e200000e0000 */
[----:B------:R-:W-:-:S03]  /*5000*/  IMAD.MOV.U32 R5, RZ, RZ, R13 ;  /* 0x000000ffff057224 */ /* 0x000fc600078e000d */
[----:B------:R1:W4:Y:S04]  /*5010*/  SHFL.DOWN PT, R21, R16, 0x10, R0 ;  /* 0x0a00000010157989 */ /* 0x00032800000e0000 */
        /* <DEDUP_REMOVED lines=8> */
[----:B-1----:R-:W-:Y:S02]  /*50a0*/  IMAD.MOV.U32 R0, RZ, RZ, R8 ;  /* 0x000000ffff007224 */ /* 0x002fe400078e0008 */
        /* <DEDUP_REMOVED lines=8> */
[----:B---3--:R-:W-:Y:S02]  /*5130*/  IMAD.MOV.U32 R10, RZ, RZ, R20 ;  /* 0x000000ffff0a7224 */ /* 0x008fe400078e0014 */
[----:B----4-:R-:W-:-:S08]  /*5140*/  IMAD.MOV.U32 R12, RZ, RZ, R21 ;  /* 0x000000ffff0c7224 */ /* 0x010fd000078e0015 */
        /* <DEDUP_REMOVED lines=8> */
.L_x_535:
[----:B------:R-:W-:Y:S05]  /*51d0*/  BSYNC.RECONVERGENT B2 ;  /* 0x0000000000027941 */ /* 0x000fea0003800200 */
.L_x_534:
        /* <DEDUP_REMOVED lines=29> */
.L_x_533:
[----:B------:R-:W-:Y:S05]  /*53b0*/  BSYNC.RECONVERGENT B1 ;  /* 0x0000000000017941 */ /* 0x000fea0003800200 */
.L_x_532:
[----:B------:R-:W-:Y:S01]  /*53c0*/  ISETP.NE.AND P0, PT, R6, RZ, PT ;  /* 0x000000ff0600720c */ /* 0x000fe20003f05270 */
[----:B------:R-:W-:-:S12]  /*53d0*/  BSSY.RECONVERGENT B1, `(.L_x_536) ;  /* 0x000000d000017945 */ /* 0x000fd80003800200 */
[----:B------:R-:W-:Y:S05]  /*53e0*/  @P0 BRA `(.L_x_537) ;  /* 0x00000000002c0947 */ /* 0x000fea0003800000 */
[----:B------:R-:W2:Y:S01]  /*53f0*/  S2UR UR5, SR_CgaCtaId ;  /* 0x00000000000579c3 */ /* 0x000ea20000008800 */
[----:B------:R-:W-:Y:S01]  /*5400*/  UMOV UR4, 0x400 ;  /* 0x0000040000047882 */ /* 0x000fe20000000000 */
[----:B------:R-:W-:Y:S01]  /*5410*/  IMAD.MOV.U32 R10, RZ, RZ, R17 ;  /* 0x000000ffff0a7224 */ /* 0x000fe200078e0011 */
[----:B-1----:R-:W-:Y:S01]  /*5420*/  MOV R13, R14 ;  /* 0x0000000e000d7202 */ /* 0x002fe20000000f00 */
[----:B------:R-:W-:Y:S02]  /*5430*/  IMAD.MOV.U32 R11, RZ, RZ, R16 ;  /* 0x000000ffff0b7224 */ /* 0x000fe400078e0010 */
[----:B------:R-:W-:Y:S01]  /*5440*/  IMAD.MOV.U32 R12, RZ, RZ, R15 ;  /* 0x000000ffff0c7224 */ /* 0x000fe200078e000f */
[----:B--2---:R-:W-:-:S09]  /*5450*/  ULEA UR4, UR5, UR4, 0x18 ;  /* 0x0000000405047291 */ /* 0x004fd2000f8ec0ff */
[----:B------:R2:W-:Y:S04]  /*5460*/  STS.64 [R7+UR4+0x10], R10 ;  /* 0x0000100a07007988 */ /* 0x0005e80008000a04 */
[----:B------:R2:W-:Y:S04]  /*5470*/  STS.64 [R7+UR4+0x20], R12 ;  /* 0x0000200c07007988 */ /* 0x0005e80008000a04 */
[----:B------:R2:W-:Y:S04]  /*5480*/  STS.64 [R7+UR4+0x8], R8 ;  /* 0x0000080807007988 */ /* 0x0005e80008000a04 */
[----:B------:R2:W-:Y:S02]  /*5490*/  STS.64 [R7+UR4+0x18], R4 ;  /* 0x0000180407007988 */ /* 0x0005e40008000a04 */
.L_x_537:
[----:B------:R-:W-:Y:S05]  /*54a0*/  BSYNC.RECONVERGENT B1 ;  /* 0x0000000000017941 */ /* 0x000fea0003800200 */
.L_x_536:
[----:B------:R-:W-:Y:S01]  /*54b0*/  BAR.SYNC.DEFER_BLOCKING 0x0 ;  /* 0x0000000000007b1d */ /* 0x000fe20000010000 */
[----:B------:R-:W-:Y:S01]  /*54c0*/  ISETP.NE.AND P2, PT, R3, RZ, PT ;  /* 0x000000ff0300720c */ /* 0x000fe20003f45270 */
[----:B----4-:R-:W-:Y:S02]  /*54d0*/  IMAD.MOV.U32 R21, RZ, RZ, R17 ;  /* 0x000000ffff157224 */ /* 0x010fe400078e0011 */
[----:B---3--:R-:W-:Y:S02]  /*54e0*/  IMAD.MOV.U32 R20, RZ, RZ, R16 ;  /* 0x000000ffff147224 */ /* 0x008fe400078e0010 */
[----:B--2---:R-:W-:Y:S02]  /*54f0*/  IMAD.MOV.U32 R7, RZ, RZ, R9 ;  /* 0x000000ffff077224 */ /* 0x004fe400078e0009 */
[----:B------:R-:W-:-:S06]  /*5500*/  IMAD.MOV.U32 R6, RZ, RZ, R8 ;  /* 0x000000ffff067224 */ /* 0x000fcc00078e0008 */
[----:B------:R-:W-:Y:S05]  /*5510*/  @P2 BRA `(.L_x_489) ;  /* 0x0000006000082947 */ /* 0x000fea0003800000 */
[----:B------:R-:W-:Y:S01]  /*5520*/  UISETP.GE.AND UP0, UPT, UR8, 0x21, UPT ;  /* 0x000000210800788c */ /* 0x000fe2000bf06270 */
        /* <DEDUP_REMOVED lines=8> */
[----:B------:R-:W-:Y:S06]  /*55b0*/  BRA.U !UP0, `(.L_x_538) ;  /* 0x0000000108c47547 */ /* 0x000fec000b800000 */
[----:B------:R-:W1:Y:S01]  /*55c0*/  S2R R3, SR_CgaCtaId ;  /* 0x0000000000037919 */ /* 0x000e620000008800 */
[----:B------:R-:W-:Y:S01]  /*55d0*/  MOV R0, 0x400 ;  /* 0x0000040000007802 */ /* 0x000fe20000000f00 */
[----:B------:R-:W-:Y:S01]  /*55e0*/  BSSY.RECONVERGENT B1, `(.L_x_539) ;  /* 0x000001a000017945 */ /* 0x000fe20003800200 */
[----:B------:R-:W-:Y:S02]  /*55f0*/  IMAD.MOV.U32 R21, RZ, RZ, R17 ;  /* 0x000000ffff157224 */ /* 0x000fe400078e0011 */
[----:B------:R-:W-:Y:S02]  /*5600*/  IMAD.MOV.U32 R20, RZ, RZ, R16 ;  /* 0x000000ffff147224 */ /* 0x000fe400078e0010 */
[----:B------:R-:W-:Y:S02]  /*5610*/  IMAD.MOV.U32 R6, RZ, RZ, R8 ;  /* 0x000000ffff067224 */ /* 0x000fe400078e0008 */
[----:B------:R-:W-:Y:S01]  /*5620*/  IMAD.MOV.U32 R7, RZ, RZ, R9 ;  /* 0x000000ffff077224 */ /* 0x000fe200078e0009 */
[----:B-1----:R-:W-:-:S05]  /*5630*/  LEA R0, R3, R0, 0x18 ;  /* 0x0000000003007211 */ /* 0x002fca00078ec0ff */
[----:B------:R-:W1:Y:S04]  /*5640*/  LDS.64 R12, [R0+0x28] ;  /* 0x00002800000c7984 */ /* 0x000e680000000a00 */
[----:B------:R-:W2:Y:S04]  /*5650*/  LDS.64 R2, [R0+0x38] ;  /* 0x0000380000027984 */ /* 0x000ea80000000a00 */
[----:B------:R3:W4:Y:S01]  /*5660*/  LDS.64 R10, [R0+0x40] ;  /* 0x00004000000a7984 */ /* 0x0007220000000a00 */
[----:B-1----:R-:W-:Y:S02]  /*5670*/  ISETP.GE.AND P0, PT, R8, R12, PT ;  /* 0x0000000c0800720c */ /* 0x002fe40003f06270 */
[----:B--2---:R-:W-:-:S11]  /*5680*/  ISETP.GE.AND P3, PT, R4, R2, PT ;  /* 0x000000020400720c */ /* 0x004fd60003f66270 */
[----:B---34-:R-:W-:Y:S05]  /*5690*/  @!P0 BRA `(.L_x_540) ;  /* 0x0000000000388947 */ /* 0x018fea0003800000 */
[----:B0-----:R-:W0:Y:S01]  /*56a0*/  LDS.64 R18, [R0+0x30] ;  /* 0x0000300000127984 */ /* 0x001e220000000a00 */
        /* <DEDUP_REMOVED lines=13> */
.L_x_540:
[----:B------:R-:W-:Y:S05]  /*5780*/  BSYNC.RECONVERGENT B1 ;  /* 0x0000000000017941 */ /* 0x000fea0003800200 */
.L_x_539:
        /* <DEDUP_REMOVED lines=19> */
.L_x_541:
[----:B------:R-:W-:Y:S05]  /*58c0*/  BSYNC.RECONVERGENT B1 ;  /* 0x0000000000017941 */ /* 0x000fea0003800200 */
.L_x_538:
[----:B------:R-:W-:Y:S01]  /*58d0*/  UISETP.GE.AND UP0, UPT, UR8, 0x41, UPT ;  /* 0x000000410800788c */ /* 0x000fe2000bf06270 */
[----:B------:R-:W-:Y:S02]  /*58e0*/  IMAD.MOV.U32 R11, RZ, RZ, R19 ;  /* 0x000000ffff0b7224 */ /* 0x000fe400078e0013 */
[----:B------:R-:W-:Y:S02]  /*58f0*/  IMAD.MOV.U32 R10, RZ, RZ, R12 ;  /* 0x000000ffff0a7224 */ /* 0x000fe400078e000c */
[----:B------:R-:W-:Y:S02]  /*5900*/  IMAD.MOV.U32 R9, RZ, RZ, R13 ;  /* 0x000000ffff097224 */ /* 0x000fe400078e000d */
[----:B------:R-:W-:Y:S02]  /*5910*/  IMAD.MOV.U32 R8, RZ, RZ, R0 ;  /* 0x000000ffff087224 */ /* 0x000fe400078e0000 */
[----:B------:R-:W-:Y:S05]  /*5920*/  BRA.U !UP0, `(.L_x_542) ;  /* 0x0000000108f47547 */ /* 0x000fea000b800000 */
        /* <DEDUP_REMOVED lines=28> */
.L_x_544:
[----:B------:R-:W-:Y:S05]  /*5af0*/  BSYNC.RECONVERGENT B1 ;  /* 0x0000000000017941 */ /* 0x000fea0003800200 */
.L_x_543:
        /* <DEDUP_REMOVED lines=31> */
.L_x_545:
[----:B------:R-:W-:Y:S05]  /*5cf0*/  BSYNC.RECONVERGENT B1 ;  /* 0x0000000000017941 */ /* 0x000fea0003800200 */
.L_x_542:
        /* <DEDUP_REMOVED lines=12> */
[----:B0-----:R-:W-:Y:S01]  /*5dc0*/  IMAD.MOV.U32 R18, RZ, RZ, R20 ;  /* 0x000000ffff127224 */ /* 0x001fe200078e0014 */
[----:B-1----:R-:W-:-:S05]  /*5dd0*/  LEA R0, R3, R0, 0x18 ;  /* 0x0000000003007211 */ /* 0x002fca00078ec0ff */
[----:B------:R-:W0:Y:S04]  /*5de0*/  LDS.64 R12, [R0+0x68] ;  /* 0x00006800000c7984 */ /* 0x000e280000000a00 */
[----:B------:R-:W1:Y:S04]  /*5df0*/  LDS.64 R2, [R0+0x78] ;  /* 0x0000780000027984 */ /* 0x000e680000000a00 */
[----:B------:R2:W3:Y:S01]  /*5e00*/  LDS.64 R4, [R0+0x80] ;  /* 0x0000800000047984 */ /* 0x0004e20000000a00 */
[----:B0-----:R-:W-:Y:S02]  /*5e10*/  ISETP.GE.AND P0, PT, R6, R12, PT ;  /* 0x0000000c0600720c */ /* 0x001fe40003f06270 */
[----:B-1----:R-:W-:-:S11]  /*5e20*/  ISETP.GE.AND P3, PT, R11, R2, PT ;  /* 0x000000020b00720c */ /* 0x002fd60003f66270 */
[----:B--23--:R-:W-:Y:S05]  /*5e30*/  @!P0 BRA `(.L_x_548) ;  /* 0x0000000000348947 */ /* 0x00cfea0003800000 */
        /* <DEDUP_REMOVED lines=13> */
.L_x_548:
[----:B------:R-:W-:Y:S05]  /*5f10*/  BSYNC.RECONVERGENT B1 ;  /* 0x0000000000017941 */ /* 0x000fea0003800200 */
.L_x_547:
        /* <DEDUP_REMOVED lines=31> */
.L_x_549:
[----:B------:R-:W-:Y:S05]  /*6110*/  BSYNC.RECONVERGENT B1 ;  /* 0x0000000000017941 */ /* 0x000fea0003800200 */
.L_x_546:
        /* <DEDUP_REMOVED lines=34> */
.L_x_552:
[----:B------:R-:W-:Y:S05]  /*6340*/  BSYNC.RECONVERGENT B1 ;  /* 0x0000000000017941 */ /* 0x000fea0003800200 */
.L_x_551:
[----:B------:R-:W-:Y:S01]  /*6350*/  BSSY.RECONVERGENT B1, `(.L_x_550) ;  /* 0x000001f000017945 */ /* 0x000fe20003800200 */
[----:B------:R-:W-:Y:S01]  /*6360*/  MOV R11, R2 ;  /* 0x00000002000b7202 */ /* 0x000fe20000000f00 */
        /* <DEDUP_REMOVED lines=29> */
.L_x_553:
[----:B------:R-:W-:Y:S05]  /*6540*/  BSYNC.RECONVERGENT B1 ;  /* 0x0000000000017941 */ /* 0x000fea0003800200 */
.L_x_550:
        /* <DEDUP_REMOVED lines=9> */
[----:B------:R-:W-:Y:S01]  /*65e0*/  IMAD.MOV.U32 R16, RZ, RZ, R6 ;  /* 0x000000ffff107224 */ /* 0x000fe200078e0006 */
[----:B------:R-:W-:Y:S01]  /*65f0*/  MOV R17, R7 ;  /* 0x0000000700117202 */ /* 0x000fe20000000f00 */
        /* <DEDUP_REMOVED lines=22> */
.L_x_556:
[----:B------:R-:W-:Y:S05]  /*6760*/  BSYNC.RECONVERGENT B1 ;  /* 0x0000000000017941 */ /* 0x000fea0003800200 */
.L_x_555:
        /* <DEDUP_REMOVED lines=31> */
.L_x_557:
[----:B------:R-:W-:Y:S05]  /*6960*/  BSYNC.RECONVERGENT B1 ;  /* 0x0000000000017941 */ /* 0x000fea0003800200 */
.L_x_554:
        /* <DEDUP_REMOVED lines=34> */
.L_x_560:
[----:B------:R-:W-:Y:S05]  /*6b90*/  BSYNC.RECONVERGENT B1 ;  /* 0x0000000000017941 */ /* 0x000fea0003800200 */
.L_x_559:
        /* <DEDUP_REMOVED lines=31> */
.L_x_561:
[----:B------:R-:W-:Y:S05]  /*6d90*/  BSYNC.RECONVERGENT B1 ;  /* 0x0000000000017941 */ /* 0x000fea0003800200 */
.L_x_558:
        /* <DEDUP_REMOVED lines=9> */
[----:B0-----:R-:W-:Y:S02]  /*6e30*/  IMAD.MOV.U32 R18, RZ, RZ, R7 ;  /* 0x000000ffff127224 */ /* 0x001fe400078e0007 */
[----:B------:R-:W-:Y:S02]  /*6e40*/  IMAD.MOV.U32 R16, RZ, RZ, R21 ;  /* 0x000000ffff107224 */ /* 0x000fe400078e0015 */
[----:B------:R-:W-:Y:S01]  /*6e50*/  IMAD.MOV.U32 R17, RZ, RZ, R20 ;  /* 0x000000ffff117224 */ /* 0x000fe200078e0014 */
[----:B-1----:R-:W-:Y:S01]  /*6e60*/  LEA R14, R3, R0, 0x18 ;  /* 0x00000000030e7211 */ /* 0x002fe200078ec0ff */
[----:B------:R-:W-:-:S04]  /*6e70*/  IMAD.MOV.U32 R0, RZ, RZ, R6 ;  /* 0x000000ffff007224 */ /* 0x000fc800078e0006 */
        /* <DEDUP_REMOVED lines=19> */
.L_x_563:
[----:B------:R-:W-:Y:S05]  /*6fb0*/  BSYNC.RECONVERGENT B1 ;  /* 0x0000000000017941 */ /* 0x000fea0003800200 */
.L_x_562:
        /* <DEDUP_REMOVED lines=31> */
.L_x_439:
[----:B------:R-:W1:Y:S01]  /*71b0*/  S2R R0, SR_TID.X ;  /* 0x0000000000007919 */ /* 0x000e620000002100 */
[----:B------:R-:W1:Y:S01]  /*71c0*/  LDC.64 R2, c[0x0][0x380] ;  /* 0x0000e000ff027b82 */ /* 0x000e620000000a00 */
[----:B------:R-:W2:Y:S01]  /*71d0*/  LDCU.64 UR8, c[0x0][0x388] ;  /* 0x00007100ff0877ac */ /* 0x000ea20008000a00 */
[----:B-1----:R-:W-:-:S05]  /*71e0*/  IMAD.WIDE.U32 R2, R0, 0x8, R2 ;  /* 0x0000000800027825 */ /* 0x002fca00078e0002 */
[----:B0-----:R-:W3:Y:S04]  /*71f0*/  LDG.E R6, desc[UR6][R2.64] ;  /* 0x0000000602067981 */ /* 0x001ee8000c1e1900 */
[----:B------:R-:W3:Y:S04]  /*7200*/  LDG.E R5, desc[UR6][R2.64+0x800] ;  /* 0x0008000602057981 */ /* 0x000ee8000c1e1900 */
[----:B------:R-:W4:Y:S04]  /*7210*/  LDG.E R7, desc[UR6][R2.64+0x4] ;  /* 0x0000040602077981 */ /* 0x000f28000c1e1900 */
[----:B------:R-:W4:Y:S01]  /*7220*/  LDG.E R4, desc[UR6][R2.64+0x804] ;  /* 0x0008040602047981 */ /* 0x000f22000c1e1900 */
[----:B--2---:R-:W-:Y:S01]  /*7230*/  IADD3 R9, P0, PT, R0, UR8, RZ ;  /* 0x0000000800097c10 */ /* 0x004fe2000ff1e0ff */
[----:B------:R-:W-:Y:S01]  /*7240*/  UISETP.GE.U32.AND UP0, UPT, UR4, 0x400, UPT ;  /* 0x000004000400788c */ /* 0x000fe2000bf06070 */
[----:B------:R-:W-:-:S02]  /*7250*/  IMAD.MOV.U32 R25, RZ, RZ, 0x200 ;  /* 0x00000200ff197424 */ /* 0x000fc400078e00ff */
[----:B------:R-:W-:Y:S01]  /*7260*/  IMAD.MOV.U32 R18, RZ, RZ, RZ ;  /* 0x000000ffff127224 */ /* 0x000fe200078e00ff */
[----:B------:R-:W-:Y:S01]  /*7270*/  UISETP.GE.U32.AND.EX UP0, UPT, UR5, URZ, UPT, UP0 ;  /* 0x000000ff0500728c */ /* 0x000fe2000bf06100 */
[----:B------:R-:W-:Y:S01]  /*7280*/  IMAD.X R8, RZ, RZ, UR9, P0 ;  /* 0x00000009ff087e24 */ /* 0x000fe200080e06ff */
[CC--:B---3--:R-:W-:Y:S02]  /*7290*/  ISETP.GE.AND P0, PT, R6.reuse, R5.reuse, PT ;  /* 0x000000050600720c */ /* 0x0c8fe40003f06270 */
[----:B------:R-:W-:Y:S02]  /*72a0*/  ISETP.GE.AND P1, PT, R5, R6, PT ;  /* 0x000000060500720c */ /* 0x000fe40003f26270 */
[CC--:B------:R-:W-:Y:S02]  /*72b0*/  VIMNMX R22, PT, PT, R6.reuse, R5.reuse, !PT ;  /* 0x0000000506167248 */ /* 0x0c0fe40007fe0100 */
[----:B------:R-:W-:Y:S02]  /*72c0*/  VIMNMX R6, PT, PT, R6, R5, PT ;  /* 0x0000000506067248 */ /* 0x000fe40003fe0100 */
[----:B----4-:R-:W-:-:S02]  /*72d0*/  SEL R27, R4, R7, !P0 ;  /* 0x00000007041b7207 */ /* 0x010fc40004000000 */
[----:B------:R-:W-:Y:S02]  /*72e0*/  SEL R7, R4, R7, !P1 ;  /* 0x0000000704077207 */ /* 0x000fe40004800000 */
[----:B------:R-:W-:-:S04]  /*72f0*/  IADD3 R4, P2, PT, R9, 0x100, RZ ;  /* 0x0000010009047810 */ /* 0x000fc80007f5e0ff */
[CC--:B------:R-:W-:Y:S01]  /*7300*/  SEL R21, R4.reuse, R9.reuse, !P1 ;  /* 0x0000000904157207 */ /* 0x0c0fe20004800000 */
[----:B------:R-:W-:Y:S01]  /*7310*/  IMAD.X R5, RZ, RZ, R8, P2 ;  /* 0x000000ffff057224 */ /* 0x000fe200010e0608 */
[----:B------:R-:W-:-:S04]  /*7320*/  SEL R23, R4, R9, !P0 ;  /* 0x0000000904177207 */ /* 0x000fc80004000000 */
[CC--:B------:R-:W-:Y:S02]  /*7330*/  SEL R20, R5.reuse, R8.reuse, !P1 ;  /* 0x0000000805147207 */ /* 0x0c0fe40004800000 */
[----:B------:R-:W-:Y:S01]  /*7340*/  SEL R16, R5, R8, !P0 ;  /* 0x0000000805107207 */ /* 0x000fe20004000000 */
[----:B------:R-:W-:Y:S06]  /*7350*/  BRA.U !UP0, `(.L_x_564) ;  /* 0x0000000508607547 */ /* 0x000fec000b800000 */
[----:B------:R-:W-:Y:S01]  /*7360*/  IMAD.MOV.U32 R13, RZ, RZ, R22 ;  /* 0x000000ffff0d7224 */ /* 0x000fe200078e0016 */
[----:B------:R-:W0:Y:S01]  /*7370*/  LDCU.64 UR4, c[0x0][0x3a0] ;  /* 0x00007400ff0477ac */ /* 0x000e220008000a00 */
[----:B------:R-:W-:Y:S02]  /*7380*/  IMAD.MOV.U32 R12, RZ, RZ, R27 ;  /* 0x000000ffff0c7224 */ /* 0x000fe400078e001b */
[----:B------:R-:W-:Y:S02]  /*7390*/  IMAD.MOV.U32 R11, RZ, RZ, R23 ;  /* 0x000000ffff0b7224 */ /* 0x000fe400078e0017 */
[----:B------:R-:W-:Y:S02]  /*73a0*/  IMAD.MOV.U32 R10, RZ, RZ, R16 ;  /* 0x000000ffff0a7224 */ /* 0x000fe400078e0010 */
[----:B------:R-:W-:Y:S02]  /*73b0*/  IMAD.MOV.U32 R14, RZ, RZ, 0x200 ;  /* 0x00000200ff0e7424 */ /* 0x000fe400078e00ff */
[----:B------:R-:W-:-:S07]  /*73c0*/  IMAD.MOV.U32 R17, RZ, RZ, RZ ;  /* 0x000000ffff117224 */ /* 0x000fce00078e00ff */
.L_x_569:
[----:B------:R-:W-:-:S04]  /*73d0*/  LEA R4, P0, R14, R2, 0x3 ;  /* 0x000000020e047211 */ /* 0x000fc800078018ff */
[----:B------:R-:W-:-:S05]  /*73e0*/  LEA.HI.X R5, R14, R3, R17, 0x3, P0 ;  /* 0x000000030e057211 */ /* 0x000fca00000f1c11 */
[----:B------:R-:W2:Y:S01]  /*73f0*/  LDG.E R15, desc[UR6][R4.64] ;  /* 0x00000006040f7981 */ /* 0x000ea2000c1e1900 */
[----:B------:R-:W-:Y:S01]  /*7400*/  IADD3 R18, P0, PT, R14, R9, RZ ;  /* 0x000000090e127210 */ /* 0x000fe20007f1e0ff */
[----:B------:R-:W-:Y:S01]  /*7410*/  BSSY.RECONVERGENT B1, `(.L_x_565) ;  /* 0x000001c000017945 */ /* 0x000fe20003800200 */
[----:B------:R-:W-:Y:S01]  /*7420*/  IMAD.MOV.U32 R25, RZ, RZ, R6 ;  /* 0x000000ffff197224 */ /* 0x000fe200078e0006 */
[----:B------:R-:W5:Y:S02]  /*7430*/  LDG.E R22, desc[UR6][R4.64+0x800] ;  /* 0x0008000604167981 */ /* 0x000f64000c1e1900 */
[----:B------:R-:W-:Y:S01]  /*7440*/  IMAD.X R19, R17, 0x1, R8, P0 ;  /* 0x0000000111137824 */ /* 0x000fe200000e0608 */
[----:B------:R-:W-:Y:S01]  /*7450*/  MOV R26, R7 ;  /* 0x00000007001a7202 */ /* 0x000fe20000000f00 */
[----:B------:R-:W5:Y:S01]  /*7460*/  LDG.E R27, desc[UR6][R4.64+0x804] ;  /* 0x00080406041b7981 */ /* 0x000f62000c1e1900 */
[----:B------:R-:W-:-:S03]  /*7470*/  IMAD.MOV.U32 R28, RZ, RZ, R21 ;  /* 0x000000ffff1c7224 */ /* 0x000fc600078e0015 */
[----:B------:R1:W5:Y:S02]  /*7480*/  LDG.E R24, desc[UR6][R4.64+0x4] ;  /* 0x0000040604187981 */ /* 0x000364000c1e1900 */
        /* <DEDUP_REMOVED lines=20> */
.L_x_566:
[----:B0-----:R-:W-:Y:S05]  /*75d0*/  BSYNC.RECONVERGENT B1 ;  /* 0x0000000000017941 */ /* 0x001fea0003800200 */
.L_x_565:
[----:B-----5:R-:W-:Y:S01]  /*75e0*/  ISETP.GE.AND P1, PT, R25, R22, PT ;  /* 0x000000161900720c */ /* 0x020fe20003f26270 */
[----:B------:R-:W-:Y:S01]  /*75f0*/  BSSY.RECONVERGENT B1, `(.L_x_567) ;  /* 0x0000019000017945 */ /* 0x000fe20003800200 */
[----:B------:R-:W-:Y:S01]  /*7600*/  IADD3 R23, P2, PT, R18, 0x100, RZ ;  /* 0x0000010012177810 */ /* 0x000fe20007f5e0ff */
[----:B------:R-:W-:Y:S01]  /*7610*/  IMAD.MOV.U32 R21, RZ, RZ, R28 ;  /* 0x000000ffff157224 */ /* 0x000fe200078e001c */
[----:B------:R-:W-:Y:S01]  /*7620*/  @P3 SEL R15, R13, R15, P0 ;  /* 0x0000000f0d0f3207 */ /* 0x000fe20000000000 */
[----:B------:R-:W-:Y:S01]  /*7630*/  IMAD.MOV.U32 R20, RZ, RZ, R5 ;  /* 0x000000ffff147224 */ /* 0x000fe200078e0005 */
[----:B------:R-:W-:Y:S01]  /*7640*/  @P3 SEL R24, R12, R24, P0 ;  /* 0x000000180c183207 */ /* 0x000fe20000000000 */
[----:B------:R-:W-:Y:S01]  /*7650*/  IMAD.X R16, RZ, RZ, R19, P2 ;  /* 0x000000ffff107224 */ /* 0x000fe200010e0613 */
[----:B------:R-:W-:Y:S01]  /*7660*/  @P3 SEL R18, R11, R18, P0 ;  /* 0x000000120b123207 */ /* 0x000fe20000000000 */
[----:B------:R-:W-:Y:S01]  /*7670*/  IMAD.MOV.U32 R6, RZ, RZ, R25 ;  /* 0x000000ffff067224 */ /* 0x000fe200078e0019 */
[----:B------:R-:W-:Y:S01]  /*7680*/  @P3 SEL R19, R10, R19, P0 ;  /* 0x000000130a133207 */ /* 0x000fe20000000000 */
        /* <DEDUP_REMOVED lines=15> */
.L_x_568:
[----:B------:R-:W-:Y:S05]  /*7780*/  BSYNC.RECONVERGENT B1 ;  /* 0x0000000000017941 */ /* 0x000fea0003800200 */
.L_x_567:
[----:B------:R-:W-:Y:S02]  /*7790*/  ISETP.GE.AND P2, PT, R15, R22, PT ;  /* 0x000000160f00720c */ /* 0x000fe40003f46270 */
[----:B------:R-:W-:-:S04]  /*77a0*/  IADD3 R4, P3, PT, R14, 0x400, RZ ;  /* 0x000004000e047810 */ /* 0x000fc80007f7e0ff */
[----:B------:R-:W-:Y:S01]  /*77b0*/  ISETP.GT.U32.AND P0, PT, R4, UR4, PT ;  /* 0x0000000404007c0c */ /* 0x000fe2000bf04070 */
[----:B------:R-:W-:Y:S01]  /*77c0*/  IMAD.X R4, RZ, RZ, R17, P3 ;  /* 0x000000ffff047224 */ /* 0x000fe200018e0611 */
[----:B------:R-:W-:-:S04]  /*77d0*/  IADD3 R14, P3, PT, R14, 0x200, RZ ;  /* 0x000002000e0e7810 */ /* 0x000fc80007f7e0ff */
[----:B------:R-:W-:Y:S01]  /*77e0*/  ISETP.GT.AND.EX P0, PT, R4, UR5, PT, P0 ;  /* 0x0000000504007c0c */ /* 0x000fe2000bf04300 */
[----:B------:R-:W-:Y:S01]  /*77f0*/  IMAD.X R17, RZ, RZ, R17, P3 ;  /* 0x000000ffff117224 */ /* 0x000fe200018e0611 */
[----:B------:R-:W-:-:S04]  /*7800*/  @P2 ISETP.GE.U32.AND P1, PT, R18, R23, PT ;  /* 0x000000171200220c */ /* 0x000fc80003f26070 */
[----:B------:R-:W-:-:S04]  /*7810*/  @P2 ISETP.GE.AND.EX P1, PT, R19, R16, PT, P1 ;  /* 0x000000101300220c */ /* 0x000fc80003f26310 */
[----:B------:R-:W-:-:S04]  /*7820*/  @P2 ISETP.LT.OR P1, PT, R22, R15, !P1 ;  /* 0x0000000f1600220c */ /* 0x000fc80004f21670 */
[----:B------:R-:W-:Y:S02]  /*7830*/  @P2 SEL R22, R15, R22, P1 ;  /* 0x000000160f162207 */ /* 0x000fe40000800000 */
[----:B------:R-:W-:Y:S02]  /*7840*/  @P2 SEL R27, R24, R27, P1 ;  /* 0x0000001b181b2207 */ /* 0x000fe40000800000 */
[----:B------:R-:W-:Y:S01]  /*7850*/  @P2 SEL R23, R18, R23, P1 ;  /* 0x0000001712172207 */ /* 0x000fe20000800000 */
[----:B------:R-:W-:Y:S01]  /*7860*/  IMAD.MOV.U32 R13, RZ, RZ, R22 ;  /* 0x000000ffff0d7224 */ /* 0x000fe200078e0016 */
[----:B------:R-:W-:Y:S01]  /*7870*/  @P2 SEL R16, R19, R16, P1 ;  /* 0x0000001013102207 */ /* 0x000fe20000800000 */
[----:B------:R-:W-:Y:S02]  /*7880*/  IMAD.MOV.U32 R12, RZ, RZ, R27 ;  /* 0x000000ffff0c7224 */ /* 0x000fe400078e001b */
[----:B------:R-:W-:Y:S02]  /*7890*/  IMAD.MOV.U32 R11, RZ, RZ, R23 ;  /* 0x000000ffff0b7224 */ /* 0x000fe400078e0017 */
[----:B------:R-:W-:Y:S01]  /*78a0*/  IMAD.MOV.U32 R10, RZ, RZ, R16 ;  /* 0x000000ffff0a7224 */ /* 0x000fe200078e0010 */
[----:B------:R-:W-:Y:S06]  /*78b0*/  @!P0 BRA `(.L_x_569) ;  /* 0xfffffff800c48947 */ /* 0x000fec000383ffff */
[----:B------:R-:W-:Y:S02]  /*78c0*/  IMAD.MOV.U32 R25, RZ, RZ, R14 ;  /* 0x000000ffff197224 */ /* 0x000fe400078e000e */
[----:B------:R-:W-:-:S07]  /*78d0*/  IMAD.MOV.U32 R18, RZ, RZ, R17 ;  /* 0x000000ffff127224 */ /* 0x000fce00078e0011 */
.L_x_564:
[----:B------:R-:W-:-:S04]  /*78e0*/  ISETP.GE.U32.AND P0, PT, R25, UR4, PT ;  /* 0x0000000419007c0c */ /* 0x000fc8000bf06070 */
[----:B------:R-:W-:-:S13]  /*78f0*/  ISETP.GE.AND.EX P0, PT, R18, UR5, PT, P0 ;  /* 0x0000000512007c0c */ /* 0x000fda000bf06300 */
[----:B------:R-:W-:Y:S05]  /*7900*/  @P0 BRA `(.L_x_570) ;  /* 0x00000010006c0947 */ /* 0x000fea0003800000 */
[----:B------:R-:W-:Y:S01]  /*7910*/  IADD3 R19, PT, PT, -R25, UR4, RZ ;  /* 0x0000000419137c10 */ /* 0x000fe2000fffe1ff */
[----:B------:R-:W-:Y:S03]  /*7920*/  BSSY.RECONVERGENT B2, `(.L_x_570) ;  /* 0x0000119000027945 */ /* 0x000fe60003800200 */
[----:B------:R-:W-:-:S13]  /*7930*/  ISETP.GE.AND P0, PT, R0, R19, PT ;  /* 0x000000130000720c */ /* 0x000fda0003f06270 */
[----:B------:R-:W-:Y:S05]  /*7940*/  @P0 BRA `(.L_x_571) ;  /* 0x0000001000580947 */ /* 0x000fea0003800000 */
[----:B------:R-:W-:Y:S01]  /*7950*/  LOP3.LUT R2, RZ, R0, RZ, 0x33, !PT ;  /* 0x00000000ff027212 */ /* 0x000fe200078e33ff */
[----:B------:R-:W-:Y:S01]  /*7960*/  BSSY.RECONVERGENT B1, `(.L_x_572) ;  /* 0x000004c000017945 */ /* 0x000fe20003800200 */
[----:B------:R-:W-:Y:S02]  /*7970*/  IMAD.MOV.U32 R9, RZ, RZ, R0 ;  /* 0x000000ffff097224 */ /* 0x000fe400078e0000 */
[----:B------:R-:W-:-:S04]  /*7980*/  IADD3 R5, PT, PT, -R25, UR4, R2 ;  /* 0x0000000419057c10 */ /* 0x000fc8000fffe102 */
[----:B------:R-:W-:-:S04]  /*7990*/  LOP3.LUT R2, R5, 0x300, RZ, 0xc0, !PT ;  /* 0x0000030005027812 */ /* 0x000fc800078ec0ff */
[----:B------:R-:W-:-:S13]  /*79a0*/  ISETP.NE.AND P0, PT, R2, 0x300, PT ;  /* 0x000003000200780c */ /* 0x000fda0003f05270 */
[----:B------:R-:W-:Y:S05]  /*79b0*/  @!P0 BRA `(.L_x_573) ;  /* 0x0000000400188947 */ /* 0x000fea0003800000 */
[----:B------:R-:W0:Y:S01]  /*79c0*/  LDCU.128 UR8, c[0x0][0x380] ;  /* 0x00007000ff0877ac */ /* 0x000e220008000c00 */
[----:B------:R-:W-:Y:S01]  /*79d0*/  IADD3 R3, P0, PT, R0, R25, RZ ;  /* 0x0000001900037210 */ /* 0x000fe20007f1e0ff */
[----:B------:R-:W-:Y:S01]  /*79e0*/  IMAD.MOV.U32 R9, RZ, RZ, R0 ;  /* 0x000000ffff097224 */ /* 0x000fe200078e0000 */
[----:B------:R-:W-:Y:S02]  /*79f0*/  LEA.HI R2, R5, 0x1, RZ, 0x18 ;  /* 0x0000000105027811 */ /* 0x000fe400078fc0ff */
[----:B------:R-:W-:Y:S02]  /*7a00*/  IADD3.X R8, PT, PT, RZ, R18, RZ, P0, !PT ;  /* 0x00000012ff087210 */ /* 0x000fe400007fe4ff */
[----:B------:R-:W-:-:S05]  /*7a10*/  LOP3.LUT R2, R2, 0x3, RZ, 0xc0, !PT ;  /* 0x0000000302027812 */ /* 0x000fca00078ec0ff */
[----:B------:R-:W-:Y:S01]  /*7a20*/  IMAD.MOV R10, RZ, RZ, -R2 ;  /* 0x000000ffff0a7224 */ /* 0x000fe200078e0a02 */
[C---:B0-----:R-:W-:Y:S02]  /*7a30*/  LEA R11, P1, R3.reuse, UR8, 0x3 ;  /* 0x00000008030b7c11 */ /* 0x041fe4000f8218ff */
[----:B------:R-:W-:Y:S02]  /*7a40*/  IADD3 R4, P0, PT, R3, UR10, RZ ;  /* 0x0000000a03047c10 */ /* 0x000fe4000ff1e0ff */
[----:B------:R-:W-:Y:S02]  /*7a50*/  IADD3 R11, P2, PT, R11, 0x4, RZ ;  /* 0x000000040b0b7810 */ /* 0x000fe40007f5e0ff */
[----:B------:R-:W-:Y:S02]  /*7a60*/  LEA.HI.X R3, R3, UR9, R8, 0x3, P1 ;  /* 0x0000000903037c11 */ /* 0x000fe400088f1c08 */
[----:B------:R-:W-:-:S03]  /*7a70*/  IADD3.X R8, PT, PT, R8, UR11, RZ, P0, !PT ;  /* 0x0000000b08087c10 */ /* 0x000fc600087fe4ff */
[----:B------:R-:W-:-:S07]  /*7a80*/  IMAD.X R3, RZ, RZ, R3, P2 ;  /* 0x000000ffff037224 */ /* 0x000fce00010e0603 */
.L_x_578:
        /* <DEDUP_REMOVED lines=22> */
[CC--:B------:R-:W-:Y:S02]  /*7bf0*/  @P4 ISETP.LT.U32.AND P0, PT, R11.reuse, R4.reuse, PT ;  /* 0x000000040b00420c */ /* 0x0c0fe40003f01070 */
[----:B------:R-:W-:Y:S02]  /*7c00*/  @P4 ISETP.GE.U32.AND P1, PT, R11, R4, PT ;  /* 0x000000040b00420c */ /* 0x000fe40003f26070 */
[CC--:B------:R-:W-:Y:S02]  /*7c10*/  @P4 ISETP.LT.AND.EX P0, PT, R13.reuse, R8.reuse, PT, P0 ;  /* 0x000000080d00420c */ /* 0x0c0fe40003f01300 */
[----:B------:R-:W-:Y:S02]  /*7c20*/  @P4 ISETP.GE.AND.EX P1, PT, R13, R8, PT, P1 ;  /* 0x000000080d00420c */ /* 0x000fe40003f26310 */
[----:B------:R-:W-:Y:S01]  /*7c30*/  @P4 SEL R21, R11, R4, P0 ;  /* 0x000000040b154207 */ /* 0x000fe20000000000 */
[----:B------:R-:W-:Y:S01]  /*7c40*/  IMAD.MOV.U32 R11, RZ, RZ, R7 ;  /* 0x000000ffff0b7224 */ /* 0x000fe200078e0007 */
[----:B------:R-:W-:Y:S01]  /*7c50*/  @P4 SEL R20, R13, R8, P0 ;  /* 0x000000080d144207 */ /* 0x000fe20000000000 */
[----:B-----5:R-:W-:Y:S01]  /*7c60*/  IMAD.MOV.U32 R7, RZ, RZ, R24 ;  /* 0x000000ffff077224 */ /* 0x020fe200078e0018 */
[----:B------:R-:W-:-:S02]  /*7c70*/  @P4 SEL R6, R12, R31, !P1 ;  /* 0x0000001f0c064207 */ /* 0x000fc40004800000 */
[----:B------:R-:W-:-:S07]  /*7c80*/  @P4 SEL R7, R11, R24, !P1 ;  /* 0x000000180b074207 */ /* 0x000fce0004800000 */
.L_x_575:
[----:B------:R-:W-:Y:S05]  /*7c90*/  BSYNC.RECONVERGENT B3 ;  /* 0x0000000000037941 */ /* 0x000fea0003800200 */
.L_x_574:
[----:B------:R-:W-:Y:S01]  /*7ca0*/  BSSY.RECONVERGENT B3, `(.L_x_576) ;  /* 0x0000011000037945 */ /* 0x000fe20003800200 */
        /* <DEDUP_REMOVED lines=16> */
.L_x_577:
[----:B------:R-:W-:Y:S05]  /*7db0*/  BSYNC.RECONVERGENT B3 ;  /* 0x0000000000037941 */ /* 0x000fea0003800200 */
.L_x_576:
[----:B------:R-:W-:Y:S01]  /*7dc0*/  IADD3 R4, P0, PT, R4, 0x100, RZ ;  /* 0x0000010004047810 */ /* 0x000fe20007f1e0ff */
[----:B------:R-:W-:Y:S01]  /*7dd0*/  VIADD R9, R9, 0x100 ;  /* 0x0000010009097836 */ /* 0x000fe20000000000 */
[----:B------:R-:W-:-:S03]  /*7de0*/  IADD3 R11, P1, PT, R2, 0x800, RZ ;  /* 0x00000800020b7810 */ /* 0x000fc60007f3e0ff */
[----:B------:R-:W-:Y:S02]  /*7df0*/  IMAD.X R8, RZ, RZ, R8, P0 ;  /* 0x000000ffff087224 */ /* 0x000fe400000e0608 */
[----:B------:R-:W-:Y:S01]  /*7e00*/  IMAD.X R3, RZ, RZ, R3, P1 ;  /* 0x000000ffff037224 */ /* 0x000fe200008e0603 */
[----:B------:R-:W-:Y:S07]  /*7e10*/  @P2 BRA `(.L_x_578) ;  /* 0xfffffffc001c2947 */ /* 0x000fee000383ffff */
.L_x_573:
[----:B------:R-:W-:Y:S05]  /*7e20*/  BSYNC.RECONVERGENT B1 ;  /* 0x0000000000017941 */ /* 0x000fea0003800200 */
.L_x_572:
[----:B------:R-:W-:-:S13]  /*7e30*/  ISETP.GE.U32.AND P0, PT, R5, 0x300, PT ;  /* 0x000003000500780c */ /* 0x000fda0003f06070 */
[----:B------:R-:W-:Y:S05]  /*7e40*/  @!P0 BRA `(.L_x_571) ;  /* 0x0000000c00188947 */ /* 0x000fea0003800000 */
[----:B------:R-:W-:-:S07]  /*7e50*/  VIADD R17, R9, 0x200 ;  /* 0x0000020009117836 */ /* 0x000fce0000000000 */
.L_x_595:
[----:B------:R-:W0:Y:S01]  /*7e60*/  LDC.64 R12, c[0x0][0x380] ;  /* 0x0000e000ff0c7b82 */ /* 0x000e220000000a00 */
[----:B------:R-:W-:-:S05]  /*7e70*/  VIADD R2, R17, 0xfffffe00 ;  /* 0xfffffe0011027836 */ /* 0x000fca0000000000 */
[----:B------:R-:W-:Y:S02]  /*7e80*/  IADD3 R3, P0, PT, R2, R25, RZ ;  /* 0x0000001902037210 */ /* 0x000fe40007f1e0ff */
[----:B------:R-:W1:Y:S03]  /*7e90*/  LDC.64 R14, c[0x0][0x388] ;  /* 0x0000e200ff0e7b82 */ /* 0x000e660000000a00 */
[----:B------:R-:W-:Y:S01]  /*7ea0*/  IMAD.X R2, RZ, RZ, R18, P0 ;  /* 0x000000ffff027224 */ /* 0x000fe200000e0612 */
[----:B0-----:R-:W-:-:S04]  /*7eb0*/  LEA R12, P0, R3, R12, 0x3 ;  /* 0x0000000c030c7211 */ /* 0x001fc800078018ff */
[----:B------:R-:W-:-:S05]  /*7ec0*/  LEA.HI.X R13, R3, R13, R2, 0x3, P0 ;  /* 0x0000000d030d7211 */ /* 0x000fca00000f1c02 */
[----:B------:R-:W2:Y:S01]  /*7ed0*/  LDG.E R11, desc[UR6][R12.64] ;  /* 0x000000060c0b7981 */ /* 0x000ea2000c1e1900 */
[----:B-1----:R-:W-:Y:S01]  /*7ee0*/  IADD3 R10, P1, PT, R3, R14, RZ ;  /* 0x0000000e030a7210 */ /* 0x002fe20007f3e0ff */
[----:B------:R-:W-:Y:S02]  /*7ef0*/  IMAD.MOV.U32 R9, RZ, RZ, R6 ;  /* 0x000000ffff097224 */ /* 0x000fe400078e0006 */
[----:B------:R-:W-:Y:S02]  /*7f00*/  IMAD.MOV.U32 R8, RZ, RZ, R7 ;  /* 0x000000ffff087224 */ /* 0x000fe400078e0007 */
[----:B------:R-:W-:Y:S02]  /*7f10*/  IMAD.X R3, R2, 0x1, R15, P1 ;  /* 0x0000000102037824 */ /* 0x000fe400008e060f */
[----:B------:R0:W5:Y:S01]  /*7f20*/  LDG.E R2, desc[UR6][R12.64+0x4] ;  /* 0x000004060c027981 */ /* 0x000162000c1e1900 */
[----:B------:R-:W-:Y:S01]  /*7f30*/  BSSY.RECONVERGENT B1, `(.L_x_579) ;  /* 0x0000012000017945 */ /* 0x000fe20003800200 */
[----:B------:R-:W-:-:S02]  /*7f40*/  IMAD.MOV.U32 R5, RZ, RZ, R21 ;  /* 0x000000ffff057224 */ /* 0x000fc400078e0015 */
[----:B------:R-:W-:Y:S01]  /*7f50*/  IMAD.MOV.U32 R4, RZ, RZ, R20 ;  /* 0x000000ffff047224 */ /* 0x000fe200078e0014 */
[----:B--2---:R-:W-:-:S13]  /*7f60*/  ISETP.GE.AND P0, PT, R6, R11, PT ;  /* 0x0000000b0600720c */ /* 0x004fda0003f06270 */
        /* <DEDUP_REMOVED lines=14> */
.L_x_580:
[----:B------:R-:W-:Y:S05]  /*8050*/  BSYNC.RECONVERGENT B1 ;  /* 0x0000000000017941 */ /* 0x000fea0003800200 */
.L_x_579:
[----:B------:R0:W5:Y:S04]  /*8060*/  LDG.E R26, desc[UR6][R12.64+0x800] ;  /* 0x000800060c1a7981 */ /* 0x000168000c1e1900 */
[----:B------:R0:W5:Y:S04]  /*8070*/  LDG.E R29, desc[UR6][R12.64+0x804] ;  /* 0x000804060c1d7981 */ /* 0x000168000c1e1900 */
[----:B------:R0:W5:Y:S01]  /*8080*/  LDG.E R24, desc[UR6][R12.64+0x1000] ;  /* 0x001000060c187981 */ /* 0x000162000c1e1900 */
[----:B------:R-:W-:Y:S01]  /*8090*/  ISETP.GE.AND P0, PT, R22, R11, PT ;  /* 0x0000000b1600720c */ /* 0x000fe20003f06270 */
[----:B------:R-:W-:Y:S01]  /*80a0*/  BSSY.RECONVERGENT B1, `(.L_x_581) ;  /* 0x0000013000017945 */ /* 0x000fe20003800200 */
[----:B------:R-:W-:-:S02]  /*80b0*/  IMAD.MOV.U32 R21, RZ, RZ, R10 ;  /* 0x000000ffff157224 */ /* 0x000fc400078e000a */
[----:B------:R-:W-:Y:S02]  /*80c0*/  IMAD.MOV.U32 R20, RZ, RZ, R3 ;  /* 0x000000ffff147224 */ /* 0x000fe400078e0003 */
[----:B------:R-:W-:Y:S02]  /*80d0*/  IMAD.MOV.U32 R7, RZ, RZ, R11 ;  /* 0x000000ffff077224 */ /* 0x000fe400078e000b */
[----:B-----5:R-:W-:-:S05]  /*80e0*/  IMAD.MOV.U32 R6, RZ, RZ, R2 ;  /* 0x000000ffff067224 */ /* 0x020fca00078e0002 */
        /* <DEDUP_REMOVED lines=14> */
.L_x_582:
[----:B------:R-:W-:Y:S05]  /*81d0*/  BSYNC.RECONVERGENT B1 ;  /* 0x0000000000017941 */ /* 0x000fea0003800200 */
.L_x_581:
[----:B------:R-:W-:Y:S01]  /*81e0*/  ISETP.GE.AND P0, PT, R9, R26, PT ;  /* 0x0000001a0900720c */ /* 0x000fe20003f06270 */
[----:B------:R-:W-:Y:S01]  /*81f0*/  VIADD R16, R17, 0xffffff00 ;  /* 0xffffff0011107836 */ /* 0x000fe20000000000 */
[----:B------:R-:W-:Y:S01]  /*8200*/  BSSY.RECONVERGENT B1, `(.L_x_583) ;  /* 0x0000015000017945 */ /* 0x000fe20003800200 */
[----:B------:R-:W-:Y:S01]  /*8210*/  MOV R11, R9 ;  /* 0x00000009000b7202 */ /* 0x000fe20000000f00 */
[----:B------:R-:W-:Y:S02]  /*8220*/  IMAD.MOV.U32 R10, RZ, RZ, R8 ;  /* 0x000000ffff0a7224 */ /* 0x000fe400078e0008 */
[----:B------:R-:W-:Y:S01]  /*8230*/  IADD3 R16, P1, P2, R25, R14, R16 ;  /* 0x0000000e19107210 */ /* 0x000fe20007a3e010 */
[----:B------:R-:W-:Y:S02]  /*8240*/  IMAD.MOV.U32 R3, RZ, RZ, R5 ;  /* 0x000000ffff037224 */ /* 0x000fe400078e0005 */
[----:B------:R-:W-:Y:S01]  /*8250*/  IMAD.MOV.U32 R2, RZ, RZ, R4 ;  /* 0x000000ffff027224 */ /* 0x000fe200078e0004 */
[----:B------:R-:W-:-:S03]  /*8260*/  IADD3.X R23, PT, PT, R18, R15, RZ, P1, P2 ;  /* 0x0000000f12177210 */ /* 0x000fc60000fe44ff */
        /* <DEDUP_REMOVED lines=14> */
.L_x_584:
[----:B------:R-:W-:Y:S05]  /*8350*/  BSYNC.RECONVERGENT B1 ;  /* 0x0000000000017941 */ /* 0x000fea0003800200 */
.L_x_583:
        /* <DEDUP_REMOVED lines=20> */
.L_x_586:
[----:B------:R-:W-:Y:S05]  /*84a0*/  BSYNC.RECONVERGENT B1 ;  /* 0x0000000000017941 */ /* 0x000fea0003800200 */
.L_x_585:
[----:B------:R0:W5:Y:S04]  /*84b0*/  LDG.E R5, desc[UR6][R12.64+0x1800] ;  /* 0x001800060c057981 */ /* 0x000168000c1e1900 */
[----:B------:R0:W5:Y:S04]  /*84c0*/  LDG.E R4, desc[UR6][R12.64+0x1804] ;  /* 0x001804060c047981 */ /* 0x000168000c1e1900 */
[----:B------:R0:W5:Y:S01]  /*84d0*/  LDG.E R21, desc[UR6][R12.64+0x1004] ;  /* 0x001004060c157981 */ /* 0x000162000c1e1900 */
[----:B------:R-:W-:Y:S01]  /*84e0*/  ISETP.GE.AND P0, PT, R11, R24, PT ;  /* 0x000000180b00720c */ /* 0x000fe20003f06270 */
[----:B------:R-:W-:Y:S01]  /*84f0*/  BSSY.RECONVERGENT B1, `(.L_x_587) ;  /* 0x0000015000017945 */ /* 0x000fe20003800200 */
[----:B------:R-:W-:Y:S01]  /*8500*/  IADD3 R6, P1, P2, R25, R14, R17 ;  /* 0x0000000e19067210 */ /* 0x000fe20007a3e011 */
[----:B------:R-:W-:-:S02]  /*8510*/  IMAD.MOV.U32 R28, RZ, RZ, R11 ;  /* 0x000000ffff1c7224 */ /* 0x000fc400078e000b */
[----:B------:R-:W-:Y:S01]  /*8520*/  IMAD.MOV.U32 R23, RZ, RZ, R10 ;  /* 0x000000ffff177224 */ /* 0x000fe200078e000a */
[----:B------:R-:W-:Y:S01]  /*8530*/  IADD3.X R7, PT, PT, R18, R15, RZ, P1, P2 ;  /* 0x0000000f12077210 */ /* 0x000fe20000fe44ff */
[----:B------:R-:W-:Y:S02]  /*8540*/  IMAD.MOV.U32 R16, RZ, RZ, R3 ;  /* 0x000000ffff107224 */ /* 0x000fe400078e0003 */
[----:B------:R-:W-:-:S04]  /*8550*/  IMAD.MOV.U32 R26, RZ, RZ, R2 ;  /* 0x000000ffff1a7224 */ /* 0x000fc800078e0002 */
        /* <DEDUP_REMOVED lines=14> */
.L_x_588:
[----:B------:R-:W-:Y:S05]  /*8640*/  BSYNC.RECONVERGENT B1 ;  /* 0x0000000000017941 */ /* 0x000fea0003800200 */
.L_x_587:
[----:B------:R-:W-:Y:S01]  /*8650*/  ISETP.GE.AND P0, PT, R9, R24, PT ;  /* 0x000000180900720c */ /* 0x000fe20003f06270 */
[----:B------:R-:W-:Y:S01]  /*8660*/  BSSY.RECONVERGENT B1, `(.L_x_589) ;  /* 0x0000013000017945 */ /* 0x000fe20003800200 */
[----:B------:R-:W-:Y:S01]  /*8670*/  IMAD.MOV.U32 R2, RZ, RZ, R6 ;  /* 0x000000ffff027224 */ /* 0x000fe200078e0006 */
[----:B------:R-:W-:Y:S01]  /*8680*/  MOV R3, R7 ;  /* 0x0000000700037202 */ /* 0x000fe20000000f00 */
[----:B------:R-:W-:Y:S02]  /*8690*/  IMAD.MOV.U32 R10, RZ, RZ, R24 ;  /* 0x000000ffff0a7224 */ /* 0x000fe400078e0018 */
[----:B-----5:R-:W-:-:S07]  /*86a0*/  IMAD.MOV.U32 R11, RZ, RZ, R21 ;  /* 0x000000ffff0b7224 */ /* 0x020fce00078e0015 */
        /* <DEDUP_REMOVED lines=14> */
.L_x_590:
[----:B------:R-:W-:Y:S05]  /*8790*/  BSYNC.RECONVERGENT B1 ;  /* 0x0000000000017941 */ /* 0x000fea0003800200 */
.L_x_589:
[----:B------:R-:W-:Y:S01]  /*87a0*/  ISETP.GE.AND P0, PT, R28, R5, PT ;  /* 0x000000051c00720c */ /* 0x000fe20003f06270 */
[----:B------:R-:W-:Y:S01]  /*87b0*/  VIADD R6, R17, 0x100 ;  /* 0x0000010011067836 */ /* 0x000fe20000000000 */
[----:B------:R-:W-:Y:S01]  /*87c0*/  BSSY.RECONVERGENT B1, `(.L_x_591) ;  /* 0x0000015000017945 */ /* 0x000fe20003800200 */
[----:B------:R-:W-:Y:S02]  /*87d0*/  IMAD.MOV.U32 R21, RZ, RZ, R16 ;  /* 0x000000ffff157224 */ /* 0x000fe400078e0010 */
[----:B------:R-:W-:Y:S01]  /*87e0*/  IMAD.MOV.U32 R20, RZ, RZ, R26 ;  /* 0x000000ffff147224 */ /* 0x000fe200078e001a */
        /* <DEDUP_REMOVED lines=18> */
.L_x_592:
[----:B------:R-:W-:Y:S05]  /*8910*/  BSYNC.RECONVERGENT B1 ;  /* 0x0000000000017941 */ /* 0x000fea0003800200 */
.L_x_591:
        /* <DEDUP_REMOVED lines=20> */
.L_x_594:
[----:B------:R-:W-:Y:S05]  /*8a60*/  BSYNC.RECONVERGENT B1 ;  /* 0x0000000000017941 */ /* 0x000fea0003800200 */
.L_x_593:
[C---:B------:R-:W-:Y:S01]  /*8a70*/  VIADD R2, R17.reuse, 0x200 ;  /* 0x0000020011027836 */ /* 0x040fe20000000000 */
[----:B------:R-:W-:-:S04]  /*8a80*/  IADD3 R17, PT, PT, R17, 0x400, RZ ;  /* 0x0000040011117810 */ /* 0x000fc80007ffe0ff */
[----:B------:R-:W-:-:S13]  /*8a90*/  ISETP.GE.AND P0, PT, R2, R19, PT ;  /* 0x000000130200720c */ /* 0x000fda0003f06270 */
[----:B------:R-:W-:Y:S05]  /*8aa0*/  @!P0 BRA `(.L_x_595) ;  /* 0xfffffff000ec8947 */ /* 0x000fea000383ffff */
.L_x_571:
[----:B------:R-:W-:Y:S05]  /*8ab0*/  BSYNC.RECONVERGENT B2 ;  /* 0x0000000000027941 */ /* 0x000fea0003800200 */
.L_x_570:
        /* <DEDUP_REMOVED lines=38> */
.L_x_599:
[----:B------:R-:W-:Y:S05]  /*8d20*/  BSYNC.RECONVERGENT B2 ;  /* 0x0000000000027941 */ /* 0x000fea0003800200 */
.L_x_598:
        /* <DEDUP_REMOVED lines=29> */
.L_x_597:
[----:B------:R-:W-:Y:S05]  /*8f00*/  BSYNC.RECONVERGENT B1 ;  /* 0x0000000000017941 */ /* 0x000fea0003800200 */
.L_x_596:
[----:B------:R-:W-:Y:S01]  /*8f10*/  ISETP.GT.AND P0, PT, R12, 0x1d, PT ;  /* 0x0000001d0c00780c */ /* 0x000fe20003f04270 */
[----:B-1----:R1:W2:Y:S01]  /*8f20*/  SHFL.DOWN PT, R17, R6, 0x2, 0x1f ;  /* 0x08401f0006117f89 */ /* 0x0022a200000e0000 */
[----:B------:R-:W-:Y:S01]  /*8f30*/  BSSY.RECONVERGENT B1, `(.L_x_600) ;  /* 0x0000041000017945 */ /* 0x000fe20003800200 */
[----:B------:R-:W-:Y:S02]  /*8f40*/  IMAD.MOV.U32 R8, RZ, RZ, R2 ;  /* 0x000000ffff087224 */ /* 0x000fe400078e0002 */
[----:B------:R1:W3:Y:S01]  /*8f50*/  SHFL.DOWN PT, R18, R7, 0x2, 0x1f ;  /* 0x08401f0007127f89 */ /* 0x0002e200000e0000 */
[----:B------:R-:W-:Y:S02]  /*8f60*/  IMAD.MOV.U32 R9, RZ, RZ, R3 ;  /* 0x000000ffff097224 */ /* 0x000fe400078e0003 */
[----:B------:R-:W-:Y:S01]  /*8f70*/  IMAD.MOV.U32 R10, RZ, RZ, R4 ;  /* 0x000000ffff0a7224 */ /* 0x000fe200078e0004 */
[----:B------:R1:W4:Y:S01]  /*8f80*/  SHFL.DOWN PT, R22, R21, 0x2, 0x1f ;  /* 0x08401f0015167f89 */ /* 0x00032200000e0000 */
[----:B------:R-:W-:-:S03]  /*8f90*/  IMAD.MOV.U32 R11, RZ, RZ, R5 ;  /* 0x000000ffff0b7224 */ /* 0x000fc600078e0005 */
[----:B0-----:R1:W0:Y:S04]  /*8fa0*/  SHFL.DOWN PT, R19, R20, 0x2, 0x1f ;  /* 0x08401f0014137f89 */ /* 0x00122800000e0000 */
        /* <DEDUP_REMOVED lines=27> */
.L_x_603:
[----:B------:R-:W-:Y:S05]  /*9160*/  BSYNC.RECONVERGENT B2 ;  /* 0x0000000000027941 */ /* 0x000fea0003800200 */
.L_x_602:
        /* <DEDUP_REMOVED lines=29> */
.L_x_601:
[----:B------:R-:W-:Y:S05]  /*9340*/  BSYNC.RECONVERGENT B1 ;  /* 0x0000000000017941 */ /* 0x000fea0003800200 */
.L_x_600:
[----:B------:R-:W-:Y:S01]  /*9350*/  ISETP.GT.AND P0, PT, R12, 0x1b, PT ;  /* 0x0000001b0c00780c */ /* 0x000fe20003f04270 */
[----:B------:R2:W3:Y:S01]  /*9360*/  SHFL.DOWN PT, R17, R6, 0x4, 0x1f ;  /* 0x08801f0006117f89 */ /* 0x0004e200000e0000 */
[----:B------:R-:W-:Y:S01]  /*9370*/  BSSY.RECONVERGENT B1, `(.L_x_604) ;  /* 0x0000041000017945 */ /* 0x000fe20003800200 */
[----:B-1----:R-:W-:Y:S02]  /*9380*/  IMAD.MOV.U32 R2, RZ, RZ, R8 ;  /* 0x000000ffff027224 */ /* 0x002fe400078e0008 */
[----:B------:R2:W1:Y:S01]  /*9390*/  SHFL.DOWN PT, R18, R7, 0x4, 0x1f ;  /* 0x08801f0007127f89 */ /* 0x00046200000e0000 */
[----:B------:R-:W-:Y:S02]  /*93a0*/  IMAD.MOV.U32 R3, RZ, RZ, R9 ;  /* 0x000000ffff037224 */ /* 0x000fe400078e0009 */
[----:B------:R-:W-:Y:S01]  /*93b0*/  IMAD.MOV.U32 R4, RZ, RZ, R10 ;  /* 0x000000ffff047224 */ /* 0x000fe200078e000a */
[----:B----4-:R2:W4:Y:S01]  /*93c0*/  SHFL.DOWN PT, R22, R21, 0x4, 0x1f ;  /* 0x08801f0015167f89 */ /* 0x01052200000e0000 */
[----:B------:R-:W-:-:S03]  /*93d0*/  IMAD.MOV.U32 R5, RZ, RZ, R11 ;  /* 0x000000ffff057224 */ /* 0x000fc600078e000b */
[----:B0-----:R2:W0:Y:S04]  /*93e0*/  SHFL.DOWN PT, R19, R20, 0x4, 0x1f ;  /* 0x08801f0014137f89 */ /* 0x00142800000e0000 */
[----:B------:R2:W0:Y:S04]  /*93f0*/  SHFL.DOWN PT, R23, R8, 0x4, 0x1f ;  /* 0x08801f0008177f89 */ /* 0x00042800000e0000 */
[----:B------:R2:W0:Y:S04]  /*9400*/  SHFL.DOWN PT, R24, R9, 0x4, 0x1f ;  /* 0x08801f0009187f89 */ /* 0x00042800000e0000 */
[----:B------:R2:W0:Y:S04]  /*9410*/  SHFL.DOWN PT, R25, R10, 0x4, 0x1f ;  /* 0x08801f000a197f89 */ /* 0x00042800000e0000 */
[----:B------:R2:W0:Y:S01]  /*9420*/  SHFL.DOWN PT, R26, R11, 0x4, 0x1f ;  /* 0x08801f000b1a7f89 */ /* 0x00042200000e0000 */
[----:B-1-3--:R-:W-:Y:S05]  /*9430*/  @P0 BRA `(.L_x_605) ;  /* 0x0000000000d00947 */ /* 0x00afea0003800000 */
        /* <DEDUP_REMOVED lines=12> */
[----:B----4-:R-:W-:Y:S02]  /*9500*/  IMAD.MOV.U32 R15, RZ, RZ, R22 ;  /* 0x000000ffff0f7224 */ /* 0x010fe400078e0016 */
        /* <DEDUP_REMOVED lines=9> */
.L_x_607:
[----:B------:R-:W-:Y:S05]  /*95a0*/  BSYNC.RECONVERGENT B2 ;  /* 0x0000000000027941 */ /* 0x000fea0003800200 */
.L_x_606:
        /* <DEDUP_REMOVED lines=29> */
.L_x_605:
[----:B------:R-:W-:Y:S05]  /*9780*/  BSYNC.RECONVERGENT B1 ;  /* 0x0000000000017941 */ /* 0x000fea0003800200 */
.L_x_604:
[----:B------:R-:W-:Y:S01]  /*9790*/  ISETP.GT.AND P0, PT, R12, 0x17, PT ;  /* 0x000000170c00780c */ /* 0x000fe20003f04270 */
[----:B------:R1:W3:Y:S01]  /*97a0*/  SHFL.DOWN PT, R17, R6, 0x8, 0x1f ;  /* 0x09001f0006117f89 */ /* 0x0002e200000e0000 */
[----:B------:R-:W-:Y:S01]  /*97b0*/  BSSY.RECONVERGENT B1, `(.L_x_608) ;  /* 0x0000041000017945 */ /* 0x000fe20003800200 */
[----:B--2---:R-:W-:Y:S01]  /*97c0*/  IMAD.MOV.U32 R8, RZ, RZ, R2 ;  /* 0x000000ffff087224 */ /* 0x004fe200078e0002 */
[----:B------:R-:W-:Y:S01]  /*97d0*/  MOV R11, R5 ;  /* 0x00000005000b7202 */ /* 0x000fe20000000f00 */
[----:B------:R1:W2:Y:S01]  /*97e0*/  SHFL.DOWN PT, R18, R7, 0x8, 0x1f ;  /* 0x09001f0007127f89 */ /* 0x0002a200000e0000 */
[----:B------:R-:W-:Y:S02]  /*97f0*/  IMAD.MOV.U32 R9, RZ, RZ, R3 ;  /* 0x000000ffff097224 */ /* 0x000fe400078e0003 */
[----:B------:R-:W-:Y:S01]  /*9800*/  IMAD.MOV.U32 R10, RZ, RZ, R4 ;  /* 0x000000ffff0a7224 */ /* 0x000fe200078e0004 */
[----:B----4-:R1:W4:Y:S04]  /*9810*/  SHFL.DOWN PT, R22, R21, 0x8, 0x1f ;  /* 0x09001f0015167f89 */ /* 0x01032800000e0000 */
        /* <DEDUP_REMOVED lines=28> */
.L_x_611:
[----:B------:R-:W-:Y:S05]  /*99e0*/  BSYNC.RECONVERGENT B2 ;  /* 0x0000000000027941 */ /* 0x000fea0003800200 */
.L_x_610:
        /* <DEDUP_REMOVED lines=29> */
.L_x_609:
[----:B------:R-:W-:Y:S05]  /*9bc0*/  BSYNC.RECONVERGENT B1 ;  /* 0x0000000000017941 */ /* 0x000fea0003800200 */
.L_x_608:
[----:B------:R-:W-:Y:S01]  /*9bd0*/  ISETP.GT.AND P0, PT, R12, 0xf, PT ;  /* 0x0000000f0c00780c */ /* 0x000fe20003f04270 */
[----:B------:R2:W3:Y:S01]  /*9be0*/  SHFL.DOWN PT, R17, R6, 0x10, 0x1f ;  /* 0x0a001f0006117f89 */ /* 0x0004e200000e0000 */
[----:B------:R-:W-:Y:S01]  /*9bf0*/  BSSY.RECONVERGENT B1, `(.L_x_612) ;  /* 0x0000041000017945 */ /* 0x000fe20003800200 */
[----:B------:R-:W-:Y:S02]  /*9c00*/  IMAD.MOV.U32 R15, RZ, RZ, R10 ;  /* 0x000000ffff0f7224 */ /* 0x000fe400078e000a */
[----:B------:R2:W2:Y:S01]  /*9c10*/  SHFL.DOWN PT, R18, R7, 0x10, 0x1f ;  /* 0x0a001f0007127f89 */ /* 0x0004a200000e0000 */
[----:B------:R-:W-:Y:S02]  /*9c20*/  IMAD.MOV.U32 R14, RZ, RZ, R11 ;  /* 0x000000ffff0e7224 */ /* 0x000fe400078e000b */
[----:B-1----:R-:W-:Y:S01]  /*9c30*/  IMAD.MOV.U32 R4, RZ, RZ, R8 ;  /* 0x000000ffff047224 */ /* 0x002fe200078e0008 */
[----:B----4-:R1:W4:Y:S01]  /*9c40*/  SHFL.DOWN PT, R22, R21, 0x10, 0x1f ;  /* 0x0a001f0015167f89 */ /* 0x01032200000e0000 */
        /* <DEDUP_REMOVED lines=29> */
.L_x_615:
[----:B------:R-:W-:Y:S05]  /*9e20*/  BSYNC.RECONVERGENT B2 ;  /* 0x0000000000027941 */ /* 0x000fea0003800200 */
.L_x_614:
        /* <DEDUP_REMOVED lines=29> */
.L_x_613:
[----:B------:R-:W-:Y:S05]  /*a000*/  BSYNC.RECONVERGENT B1 ;  /* 0x0000000000017941 */ /* 0x000fea0003800200 */
.L_x_612:
[----:B------:R-:W-:Y:S01]  /*a010*/  ISETP.NE.AND P0, PT, R12, RZ, PT ;  /* 0x000000ff0c00720c */ /* 0x000fe20003f05270 */
[----:B------:R-:W-:-:S12]  /*a020*/  BSSY.RECONVERGENT B1, `(.L_x_616) ;  /* 0x000000f000017945 */ /* 0x000fd80003800200 */
[----:B------:R-:W-:Y:S05]  /*a030*/  @P0 BRA `(.L_x_617) ;  /* 0x0000000000340947 */ /* 0x000fea0003800000 */
[----:B-1----:R-:W1:Y:S01]  /*a040*/  S2R R8, SR_CgaCtaId ;  /* 0x0000000000087919 */ /* 0x002e620000008800 */
[----:B------:R-:W-:Y:S01]  /*a050*/  MOV R3, 0x400 ;  /* 0x0000040000037802 */ /* 0x000fe20000000f00 */
[----:B------:R-:W-:Y:S01]  /*a060*/  IMAD.MOV.U32 R9, RZ, RZ, R14 ;  /* 0x000000ffff097224 */ /* 0x000fe200078e000e */
[----:B------:R-:W-:Y:S02]  /*a070*/  LOP3.LUT R2, R0, 0x3e0, RZ, 0xc0, !PT ;  /* 0x000003e000027812 */ /* 0x000fe400078ec0ff */
[----:B-1----:R-:W-:Y:S01]  /*a080*/  LEA R3, R8, R3, 0x18 ;  /* 0x0000000308037211 */ /* 0x002fe200078ec0ff */
        /* <DEDUP_REMOVED lines=8> */
.L_x_617:
[----:B------:R-:W-:Y:S05]  /*a110*/  BSYNC.RECONVERGENT B1 ;  /* 0x0000000000017941 */ /* 0x000fea0003800200 */
.L_x_616:
[----:B------:R-:W-:Y:S01]  /*a120*/  BAR.SYNC.DEFER_BLOCKING 0x0 ;  /* 0x0000000000007b1d */ /* 0x000fe20000010000 */
[----:B------:R-:W-:-:S13]  /*a130*/  ISETP.NE.AND P2, PT, R0, RZ, PT ;  /* 0x000000ff0000720c */ /* 0x000fda0003f45270 */
[----:B------:R-:W-:Y:S05]  /*a140*/  @P2 BRA `(.L_x_489) ;  /* 0x0000001000fc2947 */ /* 0x000fea0003800000 */
[----:B--2---:R-:W2:Y:S01]  /*a150*/  S2R R3, SR_CgaCtaId ;  /* 0x0000000000037919 */ /* 0x004ea20000008800 */
        /* <DEDUP_REMOVED lines=8> */
[----:B-1----:R-:W1:Y:S04]  /*a1e0*/  LDS.64 R10, [R0+0x38] ;  /* 0x00003800000a7984 */ /* 0x002e680000000a00 */
        /* <DEDUP_REMOVED lines=20> */
.L_x_619:
[----:B------:R-:W-:Y:S05]  /*a330*/  BSYNC.RECONVERGENT B1 ;  /* 0x0000000000017941 */ /* 0x000fea0003800200 */
.L_x_618:
[----:B------:R-:W-:Y:S01]  /*a340*/  BSSY.RECONVERGENT B1, `(.L_x_620) ;  /* 0x0000013000017945 */ /* 0x000fe20003800200 */
[----:B------:R-:W-:Y:S01]  /*a350*/  IMAD.MOV.U32 R7, RZ, RZ, R10 ;  /* 0x000000ffff077224 */ /* 0x000fe200078e000a */
[----:B------:R-:W-:Y:S01]  /*a360*/  MOV R6, R11 ;  /* 0x0000000b00067202 */ /* 0x000fe20000000f00 */
        /* <DEDUP_REMOVED lines=16> */
.L_x_621:
[----:B------:R-:W-:Y:S05]  /*a470*/  BSYNC.RECONVERGENT B1 ;  /* 0x0000000000017941 */ /* 0x000fea0003800200 */
.L_x_620:
        /* <DEDUP_REMOVED lines=24> */
.L_x_623:
[----:B------:R-:W-:Y:S05]  /*a600*/  BSYNC.RECONVERGENT B1 ;  /* 0x0000000000017941 */ /* 0x000fea0003800200 */
.L_x_622:
        /* <DEDUP_REMOVED lines=20> */
.L_x_625:
[----:B------:R-:W-:Y:S05]  /*a750*/  BSYNC.RECONVERGENT B1 ;  /* 0x0000000000017941 */ /* 0x000fea0003800200 */
.L_x_624:
[----:B------:R1:W2:Y:S01]  /*a760*/  LDS.64 R8, [R0+0x80] ;  /* 0x0000800000087984 */ /* 0x0002a20000000a00 */
        /* <DEDUP_REMOVED lines=23> */
.L_x_627:
[----:B------:R-:W-:Y:S05]  /*a8e0*/  BSYNC.RECONVERGENT B1 ;  /* 0x0000000000017941 */ /* 0x000fea0003800200 */
.L_x_626:
[----:B----4-:R-:W-:Y:S01]  /*a8f0*/  ISETP.GE.AND P0, PT, R3, R4, PT ;  /* 0x000000040300720c */ /* 0x010fe20003f06270 */
        /* <DEDUP_REMOVED lines=19> */
.L_x_629:
[----:B------:R-:W-:Y:S05]  /*aa30*/  BSYNC.RECONVERGENT B1 ;  /* 0x0000000000017941 */ /* 0x000fea0003800200 */
.L_x_628:
        /* <DEDUP_REMOVED lines=24> */
.L_x_631:
[----:B------:R-:W-:Y:S05]  /*abc0*/  BSYNC.RECONVERGENT B1 ;  /* 0x0000000000017941 */ /* 0x000fea0003800200 */
.L_x_630:
[----:B0-----:R-:W-:Y:S01]  /*abd0*/  ISETP.GE.AND P0, PT, R15, R16, PT ;  /* 0x000000100f00720c */ /* 0x001fe20003f06270 */
[----:B------:R-:W-:Y:S01]  /*abe0*/  BSSY.RECONVERGENT B1, `(.L_x_632) ;  /* 0x0000013000017945 */ /* 0x000fe20003800200 */
[----:B------:R-:W-:Y:S01]  /*abf0*/  IMAD.MOV.U32 R9, RZ, RZ, R16 ;  /* 0x000000ffff097224 */ /* 0x000fe200078e0010 */
[----:B----4-:R-:W-:Y:S01]  /*ac00*/  MOV R6, R19 ;  /* 0x0000001300067202 */ /* 0x010fe20000000f00 */
        /* <DEDUP_REMOVED lines=16> */
.L_x_633:
[----:B------:R-:W-:Y:S05]  /*ad10*/  BSYNC.RECONVERGENT B1 ;  /* 0x0000000000017941 */ /* 0x000fea0003800200 */
.L_x_632:
        /* <DEDUP_REMOVED lines=22> */
.L_x_635:
[----:B------:R-:W-:Y:S05]  /*ae80*/  BSYNC.RECONVERGENT B1 ;  /* 0x0000000000017941 */ /* 0x000fea0003800200 */
.L_x_634:
        /* <DEDUP_REMOVED lines=20> */
.L_x_637:
[----:B------:R-:W-:Y:S05]  /*afd0*/  BSYNC.RECONVERGENT B1 ;  /* 0x0000000000017941 */ /* 0x000fea0003800200 */
.L_x_636:
        /* <DEDUP_REMOVED lines=23> */
.L_x_639:
[----:B------:R-:W-:Y:S05]  /*b150*/  BSYNC.RECONVERGENT B1 ;  /* 0x0000000000017941 */ /* 0x000fea0003800200 */
.L_x_638:
[-C--:B0-----:R-:W-:Y:S01]  /*b160*/  ISETP.GE.AND P0, PT, R25, R18.reuse, PT ;  /* 0x000000121900720c */ /* 0x081fe20003f06270 */
        /* <DEDUP_REMOVED lines=19> */
.L_x_641:
[----:B------:R-:W-:Y:S05]  /*b2a0*/  BSYNC.RECONVERGENT B1 ;  /* 0x0000000000017941 */ /* 0x000fea0003800200 */
.L_x_640:
        /* <DEDUP_REMOVED lines=21> */
.L_x_643:
[----:B------:R-:W-:Y:S05]  /*b400*/  BSYNC.RECONVERGENT B1 ;  /* 0x0000000000017941 */ /* 0x000fea0003800200 */
.L_x_642:
        /* <DEDUP_REMOVED lines=19> */
.L_x_489:
[----:B------:R-:W-:Y:S05]  /*b540*/  BSYNC.RECONVERGENT B0 ;  /* 0x0000000000007941 */ /* 0x000fea0003800200 */
.L_x_438:
[----:B------:R-:W-:Y:S05]  /*b550*/  @P2 EXIT ;  /* 0x000000000000294d */ /* 0x000fea0003800000 */
[----:B--23--:R-:W2:Y:S01]  /*b560*/  LDC.64 R2, c[0x0][0x398] ;  /* 0x0000e600ff027b82 */ /* 0x00cea20000000a00 */
[----:B-1----:R-:W-:Y:S02]  /*b570*/  LOP3.LUT R21, R21, R20, RZ, 0x3c, !PT ;  /* 0x0000001415157212 */ /* 0x002fe400078e3cff */
[----:B------:R-:W-:Y:S02]  /*b580*/  LOP3.LUT R15, R15, R14, RZ, 0x3c, !PT ;  /* 0x0000000e0f0f7212 */ /* 0x000fe400078e3cff */
[----:B------:R-:W-:Y:S02]  /*b590*/  LOP3.LUT R20, R21, R20, RZ, 0x3c, !PT ;  /* 0x0000001415147212 */ /* 0x000fe400078e3cff */
[----:B------:R-:W-:Y:S02]  /*b5a0*/  LOP3.LUT R14, R15, R14, RZ, 0x3c, !PT ;  /* 0x0000000e0f0e7212 */ /* 0x000fe400078e3cff */
[----:B------:R-:W-:Y:S02]  /*b5b0*/  LOP3.LUT R21, R21, R20, RZ, 0x3c, !PT ;  /* 0x0000001415157212 */ /* 0x000fe400078e3cff */
[----:B------:R-:W-:Y:S01]  /*b5c0*/  LOP3.LUT R15, R15, R14, RZ, 0x3c, !PT ;  /* 0x0000000e0f0f7212 */ /* 0x000fe200078e3cff */
[----:B--2---:R-:W-:Y:S04]  /*b5d0*/  STG.E.64 desc[UR6][R2.64], R6 ;  /* 0x0000000602007986 */ /* 0x004fe8000c101b06 */
[----:B------:R-:W-:Y:S04]  /*b5e0*/  STG.E.64 desc[UR6][R2.64+0x8], R20 ;  /* 0x0000081402007986 */ /* 0x000fe8000c101b06 */
[----:B------:R-:W-:Y:S04]  /*b5f0*/  STG.E.64 desc[UR6][R2.64+0x10], R4 ;  /* 0x0000100402007986 */ /* 0x000fe8000c101b06 */
[----:B------:R-:W-:Y:S01]  /*b600*/  STG.E.64 desc[UR6][R2.64+0x18], R14 ;  /* 0x0000180e02007986 */ /* 0x000fe2000c101b06 */
[----:B------:R-:W-:Y:S05]  /*b610*/  EXIT ;  /* 0x000000000000794d */ /* 0x000fea0003800000 */
.L_x_644:
        /* <DEDUP_REMOVED lines=14> */
.L_x_2548:


//--------------------- .text._ZN6thrust24THRUST_300001_SM_1000_NS8cuda_cub4core6detail13_kernel_agentINS1_8__reduce11ReduceAgentIPN4cuda3std3__45tupleIJNSA_IJ9key_valuelEEESC_EEESE_SD_iNS1_9__extrema12arg_minmax_fISB_l17compare_key_valueEEEEJSE_SE_iSI_EEEvDpT0_ --------------------------
	.section	.text._ZN6thrust24THRUST_300001_SM_1000_NS8cuda_cub4core6detail13_kernel_agentINS1_8__reduce11ReduceAgentIPN4cuda3std3__45tupleIJNSA_IJ9key_valuelEEESC_EEESE_SD_iNS1_9__extrema12arg_minmax_fISB_l17compare_key_valueEEEEJSE_SE_iSI_EEEvDpT0_,"ax",@progbits
	.align	128
        .global         _ZN6thrust24THRUST_300001_SM_1000_NS8cuda_cub4core6detail13_kernel_agentINS1_8__reduce11ReduceAgentIPN4cuda3std3__45tupleIJNSA_IJ9key_valuelEEESC_EEESE_SD_iNS1_9__extrema12arg_minmax_fISB_l17compare_key_valueEEEEJSE_SE_iSI_EEEvDpT0_
        .type           _ZN6thrust24THRUST_300001_SM_1000_NS8cuda_cub4core6detail13_kernel_agentINS1_8__reduce11ReduceAgentIPN4cuda3std3__45tupleIJNSA_IJ9key_valuelEEESC_EEESE_SD_iNS1_9__extrema12arg_minmax_fISB_l17compare_key_valueEEEEJSE_SE_iSI_EEEvDpT0_,@function
        .size           _ZN6thrust24THRUST_300001_SM_1000_NS8cuda_cub4core6detail13_kernel_agentINS1_8__reduce11ReduceAgentIPN4cuda3std3__45tupleIJNSA_IJ9key_valuelEEESC_EEESE_SD_iNS1_9__extrema12arg_minmax_fISB_l17compare_key_valueEEEEJSE_SE_iSI_EEEvDpT0_,(.L_x_2549 - _ZN6thrust24THRUST_300001_SM_1000_NS8cuda_cub4core6detail13_kernel_agentINS1_8__reduce11ReduceAgentIPN4cuda3std3__45tupleIJNSA_IJ9key_valuelEEESC_EEESE_SD_iNS1_9__extrema12arg_minmax_fISB_l17compare_key_valueEEEEJSE_SE_iSI_EEEvDpT0_)
        .other          _ZN6thrust24THRUST_300001_SM_1000_NS8cuda_cub4core6detail13_kernel_agentINS1_8__reduce11ReduceAgentIPN4cuda3std3__45tupleIJNSA_IJ9key_valuelEEESC_EEESE_SD_iNS1_9__extrema12arg_minmax_fISB_l17compare_key_valueEEEEJSE_SE_iSI_EEEvDpT0_,@"STO_CUDA_ENTRY STV_DEFAULT"
_ZN6thrust24THRUST_300001_SM_1000_NS8cuda_cub4core6detail13_kernel_agentINS1_8__reduce11ReduceAgentIPN4cuda3std3__45tupleIJNSA_IJ9key_valuelEEESC_EEESE_SD_iNS1_9__extrema12arg_minmax_fISB_l17compare_key_valueEEEEJSE_SE_iSI_EEEvDpT0_:
.text._ZN6thrust24THRUST_300001_SM_1000_NS8cuda_cub4core6detail13_kernel_agentINS1_8__reduce11ReduceAgentIPN4cuda3std3__45tupleIJNSA_IJ9key_valuelEEESC_EEESE_SD_iNS1_9__extrema12arg_minmax_fISB_l17compare_key_valueEEEEJSE_SE_iSI_EEEvDpT0_:
        /* <DEDUP_REMOVED lines=37> */
.L_x_655:
        /* <DEDUP_REMOVED lines=30> */
.L_x_652:
[----:B------:R-:W-:Y:S05]  /*0430*/  BSYNC.RECONVERGENT B3 ;  /* 0x0000000000037941 */ /* 0x000fea0003800200 */
.L_x_651:
        /* <DEDUP_REMOVED lines=22> */
.L_x_654:
[----:B------:R-:W-:Y:S05]  /*05a0*/  BSYNC.RECONVERGENT B3 ;  /* 0x0000000000037941 */ /* 0x000fea0003800200 */
.L_x_653:
[----:B------:R-:W-:Y:S01]  /*05b0*/  IADD3 R4, P0, PT, R4, 0x2000, RZ ;  /* 0x0000200004047810 */ /* 0x000fe20007f1e0ff */
[----:B------:R-:W-:-:S04]  /*05c0*/  VIADD R2, R2, 0x100 ;  /* 0x0000010002027836 */ /* 0x000fc80000000000 */
[----:B------:R-:W-:Y:S01]  /*05d0*/  IMAD.X R5, RZ, RZ, R5, P0 ;  /* 0x000000ffff057224 */ /* 0x000fe200000e0605 */
[----:B------:R-:W-:Y:S07]  /*05e0*/  @P2 BRA `(.L_x_655) ;  /* 0xfffffffc00182947 */ /* 0x000fee000383ffff */
.L_x_650:
[----:B------:R-:W-:Y:S05]  /*05f0*/  BSYNC.RECONVERGENT B1 ;  /* 0x0000000000017941 */ /* 0x000fea0003800200 */
.L_x_649:
[----:B------:R-:W0:Y:S01]  /*0600*/  LDC.64 R18, c[0x0][0x380] ;  /* 0x0000e000ff127b82 */ /* 0x000e220000000a00 */
[----:B------:R-:W-:-:S13]  /*0610*/  ISETP.GE.U32.AND P0, PT, R3, 0x300, PT ;  /* 0x000003000300780c */ /* 0x000fda0003f06070 */
[----:B------:R-:W-:Y:S05]  /*0620*/  @!P0 BRA `(.L_x_648) ;  /* 0x0000000800f08947 */ /* 0x000fea0003800000 */
.L_x_672:
        /* <DEDUP_REMOVED lines=29> */
.L_x_657:
[----:B------:R-:W-:Y:S05]  /*0800*/  BSYNC.RECONVERGENT B1 ;  /* 0x0000000000017941 */ /* 0x000fea0003800200 */
.L_x_656:
        /* <DEDUP_REMOVED lines=19> */
.L_x_659:
[----:B------:R-:W-:Y:S05]  /*0940*/  BSYNC.RECONVERGENT B1 ;  /* 0x0000000000017941 */ /* 0x000fea0003800200 */
.L_x_658:
        /* <DEDUP_REMOVED lines=13> */
[CC--:B------:R-:W-:Y:S02]  /*0a20*/  @P2 ISETP.GE.U32.AND P0, PT, R30.reuse, R20.reuse, PT ;  /* 0x000000141e00220c */ /* 0x0c0fe40003f06070 */
[CC--:B------:R-:W-:Y:S02]  /*0a30*/  @P2 ISETP.LT.AND.EX P1, PT, R31.reuse, R21.reuse, PT, P1 ;  /* 0x000000151f00220c */ /* 0x0c0fe40003f21310 */
[-C--:B------:R-:W-:Y:S02]  /*0a40*/  @P2 ISETP.GE.AND.EX P0, PT, R31, R21.reuse, PT, P0 ;  /* 0x000000151f00220c */ /* 0x080fe40003f06300 */
[----:B------:R-:W-:Y:S02]  /*0a50*/  MOV R9, R21 ;  /* 0x0000001500097202 */ /* 0x000fe40000000f00 */
[----:B------:R-:W-:-:S02]  /*0a60*/  @P2 SEL R8, R30, R20, P1 ;  /* 0x000000141e082207 */ /* 0x000fc40000800000 */
[----:B------:R-:W-:Y:S02]  /*0a70*/  @P2 SEL R9, R31, R21, P1 ;  /* 0x000000151f092207 */ /* 0x000fe40000800000 */
[----:B------:R-:W-:Y:S02]  /*0a80*/  @P2 SEL R7, R11, R23, !P0 ;  /* 0x000000170b072207 */ /* 0x000fe40004000000 */
[----:B------:R-:W-:-:S07]  /*0a90*/  @P2 SEL R10, R35, R22, !P0 ;  /* 0x00000016230a2207 */ /* 0x000fce0004000000 */
.L_x_661:
[----:B------:R-:W-:Y:S05]  /*0aa0*/  BSYNC.RECONVERGENT B1 ;  /* 0x0000000000017941 */ /* 0x000fea0003800200 */
.L_x_660:
        /* <DEDUP_REMOVED lines=26> */
.L_x_663:
[----:B------:R-:W-:Y:S05]  /*0c50*/  BSYNC.RECONVERGENT B1 ;  /* 0x0000000000017941 */ /* 0x000fea0003800200 */
.L_x_662:
        /* <DEDUP_REMOVED lines=21> */
.L_x_665:
[----:B------:R-:W-:Y:S05]  /*0db0*/  BSYNC.RECONVERGENT B1 ;  /* 0x0000000000017941 */ /* 0x000fea0003800200 */
.L_x_664:
        /* <DEDUP_REMOVED lines=20> */
.L_x_667:
[----:B------:R-:W-:Y:S05]  /*0f00*/  BSYNC.RECONVERGENT B1 ;  /* 0x0000000000017941 */ /* 0x000fea0003800200 */
.L_x_666:
        /* <DEDUP_REMOVED lines=20> */
.L_x_669:
[----:B------:R-:W-:Y:S05]  /*1050*/  BSYNC.RECONVERGENT B1 ;  /* 0x0000000000017941 */ /* 0x000fea0003800200 */
.L_x_668:
        /* <DEDUP_REMOVED lines=21> */
.L_x_671:
[----:B------:R-:W-:Y:S05]  /*11b0*/  BSYNC.RECONVERGENT B1 ;  /* 0x0000000000017941 */ /* 0x000fea0003800200 */
.L_x_670:
[----:B------:R-:W-:-:S05]  /*11c0*/  VIADD R2, R2, 0x400 ;  /* 0x0000040002027836 */ /* 0x000fca0000000000 */
[----:B------:R-:W-:-:S13]  /*11d0*/  ISETP.GE.AND P0, PT, R2, UR5, PT ;  /* 0x0000000502007c0c */ /* 0x000fda000bf06270 */
[----:B------:R-:W-:Y:S05]  /*11e0*/  @!P0 BRA `(.L_x_672) ;  /* 0xfffffff400108947 */ /* 0x000fea000383ffff */
.L_x_648:
[----:B------:R-:W-:Y:S05]  /*11f0*/  BSYNC.RECONVERGENT B2 ;  /* 0x0000000000027941 */ /* 0x000fea0003800200 */
.L_x_647:
[----:B------:R-:W1:Y:S02]  /*1200*/  LDCU UR8, c[0x0][0x390] ;  /* 0x00007200ff0877ac */ /* 0x000e640008000800 */
[----:B-1----:R-:W-:-:S09]  /*1210*/  UISETP.GE.AND UP0, UPT, UR8, 0x100, UPT ;  /* 0x000001000800788c */ /* 0x002fd2000bf06270 */
[----:B------:R-:W-:Y:S05]  /*1220*/  BRA.U !UP0, `(.L_x_673) ;  /* 0x0000002908847547 */ /* 0x000fea000b800000 */
[----:B------:R-:W1:Y:S01]  /*1230*/  S2R R15, SR_LANEID ;  /* 0x00000000000f7919 */ /* 0x000e620000000000 */
[----:B------:R-:W-:Y:S01]  /*1240*/  BSSY.RECONVERGENT B1, `(.L_x_674) ;  /* 0x000003b000017945 */ /* 0x000fe20003800200 */
[----:B-----5:R-:W-:Y:S01]  /*1250*/  IMAD.MOV.U32 R10, RZ, RZ, R20 ;  /* 0x000000ffff0a7224 */ /* 0x020fe200078e0014 */
[----:B------:R-:W-:Y:S01]  /*1260*/  MOV R7, R25 ;  /* 0x0000001900077202 */ /* 0x000fe20000000f00 */
[----:B------:R2:W3:Y:S01]  /*1270*/  SHFL.DOWN PT, R11, R24, 0x1, 0x1f ;  /* 0x08201f00180b7f89 */ /* 0x0004e200000e0000 */
[----:B------:R-:W-:Y:S02]  /*1280*/  IMAD.MOV.U32 R4, RZ, RZ, R21 ;  /* 0x000000ffff047224 */ /* 0x000fe400078e0015 */
[----:B------:R-:W-:Y:S01]  /*1290*/  IMAD.MOV.U32 R3, RZ, RZ, R9 ;  /* 0x000000ffff037224 */ /* 0x000fe200078e0009 */
[----:B------:R2:W4:Y:S01]  /*12a0*/  SHFL.DOWN PT, R12, R25, 0x1, 0x1f ;  /* 0x08201f00190c7f89 */ /* 0x00052200000e0000 */
[----:B------:R-:W-:Y:S02]  /*12b0*/  IMAD.MOV.U32 R2, RZ, RZ, R8 ;  /* 0x000000ffff027224 */ /* 0x000fe400078e0008 */
[----:B------:R-:W-:Y:S01]  /*12c0*/  IMAD.MOV.U32 R5, RZ, RZ, R32 ;  /* 0x000000ffff057224 */ /* 0x000fe200078e0020 */
[----:B------:R2:W2:Y:S01]  /*12d0*/  SHFL.DOWN PT, R13, R32, 0x1, 0x1f ;  /* 0x08201f00200d7f89 */ /* 0x0004a200000e0000 */
[----:B------:R-:W-:-:S02]  /*12e0*/  IMAD.MOV.U32 R30, RZ, RZ, R33 ;  /* 0x000000ffff1e7224 */ /* 0x000fc400078e0021 */
[----:B------:R-:W-:Y:S01]  /*12f0*/  IMAD.MOV.U32 R6, RZ, RZ, R24 ;  /* 0x000000ffff067224 */ /* 0x000fe200078e0018 */
[----:B------:R1:W2:Y:S04]  /*1300*/  SHFL.DOWN PT, R17, R33, 0x1, 0x1f ;  /* 0x08201f0021117f89 */ /* 0x0002a800000e0000 */
[----:B0-----:R0:W0:Y:S04]  /*1310*/  SHFL.DOWN PT, R19, R8, 0x1, 0x1f ;  /* 0x08201f0008137f89 */ /* 0x00102800000e0000 */
[----:B------:R0:W0:Y:S04]  /*1320*/  SHFL.DOWN PT, R14, R9, 0x1, 0x1f ;  /* 0x08201f00090e7f89 */ /* 0x00002800000e0000 */
[----:B------:R0:W0:Y:S01]  /*1330*/  SHFL.DOWN PT, R23, R20, 0x1, 0x1f ;  /* 0x08201f0014177f89 */ /* 0x00002200000e0000 */
[----:B-1----:R-:W-:-:S03]  /*1340*/  ISETP.GT.AND P0, PT, R15, 0x1e, PT ;  /* 0x0000001e0f00780c */ /* 0x002fc60003f04270 */
[----:B------:R1:W0:Y:S10]  /*1350*/  SHFL.DOWN PT, R27, R21, 0x1, 0x1f ;  /* 0x08201f00151b7f89 */ /* 0x00023400000e0000 */
[----:B-1234-:R-:W-:Y:S05]  /*1360*/  @P0 BRA `(.L_x_675) ;  /* 0x0000000000a00947 */ /* 0x01efea0003800000 */
        /* <DEDUP_REMOVED lines=22> */
.L_x_677:
[----:B------:R-:W-:Y:S05]  /*14d0*/  BSYNC.RECONVERGENT B2 ;  /* 0x0000000000027941 */ /* 0x000fea0003800200 */
.L_x_676:
        /* <DEDUP_REMOVED lines=17> */
.L_x_675:
[----:B------:R-:W-:Y:S05]  /*15f0*/  BSYNC.RECONVERGENT B1 ;  /* 0x0000000000017941 */ /* 0x000fea0003800200 */
.L_x_674:
[----:B------:R-:W-:Y:S01]  /*1600*/  ISETP.GT.AND P0, PT, R15, 0x1d, PT ;  /* 0x0000001d0f00780c */ /* 0x000fe20003f04270 */
[----:B0-----:R0:W1:Y:S01]  /*1610*/  SHFL.DOWN PT, R19, R6, 0x2, 0x1f ;  /* 0x08401f0006137f89 */ /* 0x00106200000e0000 */
[----:B------:R-:W-:Y:S01]  /*1620*/  BSSY.RECONVERGENT B1, `(.L_x_678) ;  /* 0x0000041000017945 */ /* 0x000fe20003800200 */
[----:B------:R-:W-:Y:S02]  /*1630*/  IMAD.MOV.U32 R12, RZ, RZ, R10 ;  /* 0x000000ffff0c7224 */ /* 0x000fe400078e000a */
[----:B------:R0:W2:Y:S01]  /*1640*/  SHFL.DOWN PT, R18, R7, 0x2, 0x1f ;  /* 0x08401f0007127f89 */ /* 0x0000a200000e0000 */
[----:B------:R-:W-:Y:S02]  /*1650*/  IMAD.MOV.U32 R11, RZ, RZ, R4 ;  /* 0x000000ffff0b7224 */ /* 0x000fe400078e0004 */
[----:B------:R-:W-:Y:S01]  /*1660*/  IMAD.MOV.U32 R9, RZ, RZ, R3 ;  /* 0x000000ffff097224 */ /* 0x000fe200078e0003 */
[----:B------:R0:W3:Y:S01]  /*1670*/  SHFL.DOWN PT, R20, R5, 0x2, 0x1f ;  /* 0x08401f0005147f89 */ /* 0x0000e200000e0000 */
[----:B------:R-:W-:-:S03]  /*1680*/  IMAD.MOV.U32 R8, RZ, RZ, R2 ;  /* 0x000000ffff087224 */ /* 0x000fc600078e0002 */
[----:B------:R0:W4:Y:S04]  /*1690*/  SHFL.DOWN PT, R21, R30, 0x2, 0x1f ;  /* 0x08401f001e157f89 */ /* 0x00012800000e0000 */
[----:B------:R0:W0:Y:S04]  /*16a0*/  SHFL.DOWN PT, R23, R2, 0x2, 0x1f ;  /* 0x08401f0002177f89 */ /* 0x00002800000e0000 */
[----:B------:R0:W0:Y:S04]  /*16b0*/  SHFL.DOWN PT, R22, R3, 0x2, 0x1f ;  /* 0x08401f0003167f89 */ /* 0x00002800000e0000 */
[----:B------:R0:W0:Y:S04]  /*16c0*/  SHFL.DOWN PT, R25, R10, 0x2, 0x1f ;  /* 0x08401f000a197f89 */ /* 0x00002800000e0000 */
[----:B------:R0:W0:Y:S01]  /*16d0*/  SHFL.DOWN PT, R27, R4, 0x2, 0x1f ;  /* 0x08401f00041b7f89 */ /* 0x00002200000e0000 */
[----:B-12---:R-:W-:Y:S05]  /*16e0*/  @P0 BRA `(.L_x_679) ;  /* 0x0000000000d00947 */ /* 0x006fea0003800000 */
        /* <DEDUP_REMOVED lines=22> */
.L_x_681:
[----:B------:R-:W-:Y:S05]  /*1850*/  BSYNC.RECONVERGENT B2 ;  /* 0x0000000000027941 */ /* 0x000fea0003800200 */
.L_x_680:
        /* <DEDUP_REMOVED lines=27> */
[----:B------:R-:W-:Y:S02]  /*1a10*/  @P2 SEL R8, R2, R23, !P0 ;  /* 0x0000001702082207 */ /* 0x000fe40004000000 */
[----:B------:R-:W-:-:S07]  /*1a20*/  @P2 MOV R7, R13 ;  /* 0x0000000d00072202 */ /* 0x000fce0000000f00 */
.L_x_679:
[----:B------:R-:W-:Y:S05]  /*1a30*/  BSYNC.RECONVERGENT B1 ;  /* 0x0000000000017941 */ /* 0x000fea0003800200 */
.L_x_678:
[----:B------:R-:W-:Y:S01]  /*1a40*/  ISETP.GT.AND P0, PT, R15, 0x1b, PT ;  /* 0x0000001b0f00780c */ /* 0x000fe20003f04270 */
[----:B------:R1:W2:Y:S01]  /*1a50*/  SHFL.DOWN PT, R19, R6, 0x4, 0x1f ;  /* 0x08801f0006137f89 */ /* 0x0002a200000e0000 */
[----:B------:R-:W-:Y:S01]  /*1a60*/  BSSY.RECONVERGENT B1, `(.L_x_682) ;  /* 0x0000041000017945 */ /* 0x000fe20003800200 */
[----:B0-----:R-:W-:Y:S02]  /*1a70*/  IMAD.MOV.U32 R10, RZ, RZ, R12 ;  /* 0x000000ffff0a7224 */ /* 0x001fe400078e000c */
[----:B------:R1:W0:Y:S01]  /*1a80*/  SHFL.DOWN PT, R18, R7, 0x4, 0x1f ;  /* 0x08801f0007127f89 */ /* 0x00022200000e0000 */
[----:B------:R-:W-:Y:S02]  /*1a90*/  IMAD.MOV.U32 R4, RZ, RZ, R11 ;  /* 0x000000ffff047224 */ /* 0x000fe400078e000b */
[----:B------:R-:W-:Y:S01]  /*1aa0*/  IMAD.MOV.U32 R3, RZ, RZ, R9 ;  /* 0x000000ffff037224 */ /* 0x000fe200078e0009 */
[----:B---3--:R1:W3:Y:S01]  /*1ab0*/  SHFL.DOWN PT, R20, R5, 0x4, 0x1f ;  /* 0x08801f0005147f89 */ /* 0x0082e200000e0000 */
        /* <DEDUP_REMOVED lines=29> */
.L_x_685:
[----:B------:R-:W-:Y:S05]  /*1c90*/  BSYNC.RECONVERGENT B2 ;  /* 0x0000000000027941 */ /* 0x000fea0003800200 */
.L_x_684:
        /* <DEDUP_REMOVED lines=18> */
[--C-:B------:R-:W-:Y:S01]  /*1dc0*/  IMAD.MOV.U32 R6, RZ, RZ, R14.reuse ;  /* 0x000000ffff067224 */ /* 0x100fe200078e000e */
[CC--:B------:R-:W-:Y:S01]  /*1dd0*/  @P2 ISETP.LT.AND.EX P1, PT, R11.reuse, R24.reuse, PT, P1 ;  /* 0x000000180b00220c */ /* 0x0c0fe20003f21310 */
[----:B------:R-:W-:Y:S01]  /*1de0*/  @P2 IMAD.MOV.U32 R30, RZ, RZ, R17 ;  /* 0x000000ffff1e2224 */ /* 0x000fe200078e0011 */
[----:B------:R-:W-:Y:S01]  /*1df0*/  @P2 ISETP.GE.AND.EX P0, PT, R11, R24, PT, P0 ;  /* 0x000000180b00220c */ /* 0x000fe20003f06300 */
[----:B------:R-:W-:Y:S01]  /*1e00*/  @P2 IMAD.MOV.U32 R7, RZ, RZ, R13 ;  /* 0x000000ffff072224 */ /* 0x000fe200078e000d */
[----:B------:R-:W-:Y:S01]  /*1e10*/  @P2 MOV R5, R16 ;  /* 0x0000001000052202 */ /* 0x000fe20000000f00 */
[----:B------:R-:W-:Y:S01]  /*1e20*/  @P2 IMAD.MOV.U32 R6, RZ, RZ, R14 ;  /* 0x000000ffff062224 */ /* 0x000fe200078e000e */
[----:B------:R-:W-:-:S02]  /*1e30*/  @P2 SEL R10, R12, R25, P1 ;  /* 0x000000190c0a2207 */ /* 0x000fc40000800000 */
[----:B------:R-:W-:Y:S02]  /*1e40*/  @P2 SEL R4, R11, R24, P1 ;  /* 0x000000180b042207 */ /* 0x000fe40000800000 */
[----:B------:R-:W-:Y:S02]  /*1e50*/  @P2 SEL R3, R9, R22, !P0 ;  /* 0x0000001609032207 */ /* 0x000fe40004000000 */
[----:B------:R-:W-:-:S07]  /*1e60*/  @P2 SEL R2, R8, R23, !P0 ;  /* 0x0000001708022207 */ /* 0x000fce0004000000 */
.L_x_683:
[----:B------:R-:W-:Y:S05]  /*1e70*/  BSYNC.RECONVERGENT B1 ;  /* 0x0000000000017941 */ /* 0x000fea0003800200 */
.L_x_682:
[----:B------:R-:W-:Y:S01]  /*1e80*/  ISETP.GT.AND P0, PT, R15, 0x17, PT ;  /* 0x000000170f00780c */ /* 0x000fe20003f04270 */
[----:B------:R2:W2:Y:S01]  /*1e90*/  SHFL.DOWN PT, R19, R6, 0x8, 0x1f ;  /* 0x09001f0006137f89 */ /* 0x0004a200000e0000 */
[----:B------:R-:W-:Y:S01]  /*1ea0*/  BSSY.RECONVERGENT B1, `(.L_x_686) ;  /* 0x0000041000017945 */ /* 0x000fe20003800200 */
[----:B-1----:R-:W-:Y:S02]  /*1eb0*/  IMAD.MOV.U32 R12, RZ, RZ, R10 ;  /* 0x000000ffff0c7224 */ /* 0x002fe400078e000a */
[----:B0-----:R0:W1:Y:S01]  /*1ec0*/  SHFL.DOWN PT, R18, R7, 0x8, 0x1f ;  /* 0x09001f0007127f89 */ /* 0x00106200000e0000 */
        /* <DEDUP_REMOVED lines=32> */
.L_x_689:
[----:B------:R-:W-:Y:S05]  /*20d0*/  BSYNC.RECONVERGENT B2 ;  /* 0x0000000000027941 */ /* 0x000fea0003800200 */
.L_x_688:
        /* <DEDUP_REMOVED lines=29> */
.L_x_687:
[----:B------:R-:W-:Y:S05]  /*22b0*/  BSYNC.RECONVERGENT B1 ;  /* 0x0000000000017941 */ /* 0x000fea0003800200 */
.L_x_686:
[----:B------:R-:W-:Y:S01]  /*22c0*/  ISETP.GT.AND P0, PT, R15, 0xf, PT ;  /* 0x0000000f0f00780c */ /* 0x000fe20003f04270 */
[----:B------:R1:W2:Y:S01]  /*22d0*/  SHFL.DOWN PT, R19, R6, 0x10, 0x1f ;  /* 0x0a001f0006137f89 */ /* 0x0002a200000e0000 */
[----:B------:R-:W-:Y:S01]  /*22e0*/  BSSY.RECONVERGENT B1, `(.L_x_690) ;  /* 0x0000041000017945 */ /* 0x000fe20003800200 */
[----:B------:R-:W-:Y:S02]  /*22f0*/  IMAD.MOV.U32 R13, RZ, RZ, R12 ;  /* 0x000000ffff0d7224 */ /* 0x000fe400078e000c */
[----:B------:R1:W1:Y:S01]  /*2300*/  SHFL.DOWN PT, R18, R7, 0x10, 0x1f ;  /* 0x0a001f0007127f89 */ /* 0x00026200000e0000 */
[----:B0-----:R-:W-:Y:S02]  /*2310*/  IMAD.MOV.U32 R4, RZ, RZ, R11 ;  /* 0x000000ffff047224 */ /* 0x001fe400078e000b */
        /* <DEDUP_REMOVED lines=31> */
.L_x_693:
[----:B------:R-:W-:Y:S05]  /*2510*/  BSYNC.RECONVERGENT B2 ;  /* 0x0000000000027941 */ /* 0x000fea0003800200 */
.L_x_692:
        /* <DEDUP_REMOVED lines=26> */
[----:B------:R-:W-:Y:S02]  /*26c0*/  @P2 MOV R7, R10 ;  /* 0x0000000a00072202 */ /* 0x000fe40000000f00 */
[----:B------:R-:W-:Y:S02]  /*26d0*/  @P2 SEL R3, R9, R22, !P0 ;  /* 0x0000001609032207 */ /* 0x000fe40004000000 */
[----:B------:R-:W-:-:S07]  /*26e0*/  @P2 SEL R2, R8, R23, !P0 ;  /* 0x0000001708022207 */ /* 0x000fce0004000000 */
.L_x_691:
[----:B------:R-:W-:Y:S05]  /*26f0*/  BSYNC.RECONVERGENT B1 ;  /* 0x0000000000017941 */ /* 0x000fea0003800200 */
.L_x_690:
[----:B------:R-:W-:Y:S01]  /*2700*/  ISETP.NE.AND P0, PT, R15, RZ, PT ;  /* 0x000000ff0f00720c */ /* 0x000fe20003f05270 */
[----:B------:R-:W-:-:S12]  /*2710*/  BSSY.RECONVERGENT B1, `(.L_x_694) ;  /* 0x000000f000017945 */ /* 0x000fd80003800200 */
[----:B------:R-:W-:Y:S05]  /*2720*/  @P0 BRA `(.L_x_695) ;  /* 0x0000000000340947 */ /* 0x000fea0003800000 */
[----:B------:R-:W1:Y:S01]  /*2730*/  S2R R10, SR_CgaCtaId ;  /* 0x00000000000a7919 */ /* 0x000e620000008800 */
[----:B0-----:R-:W-:Y:S01]  /*2740*/  MOV R9, 0x400 ;  /* 0x0000040000097802 */ /* 0x001fe20000000f00 */
        /* <DEDUP_REMOVED lines=11> */
.L_x_695:
[----:B------:R-:W-:Y:S05]  /*2800*/  BSYNC.RECONVERGENT B1 ;  /* 0x0000000000017941 */ /* 0x000fea0003800200 */
.L_x_694:
        /* <DEDUP_REMOVED lines=12> */
[----:B---34-:R-:W1:Y:S04]  /*28d0*/  LDS.64 R20, [R0+0x38] ;  /* 0x0000380000147984 */ /* 0x018e680000000a00 */
        /* <DEDUP_REMOVED lines=21> */
.L_x_698:
[----:B------:R-:W-:Y:S05]  /*2a30*/  BSYNC.RECONVERGENT B1 ;  /* 0x0000000000017941 */ /* 0x000fea0003800200 */
.L_x_697:
        /* <DEDUP_REMOVED lines=20> */
.L_x_700:
[----:B------:R-:W-:Y:S05]  /*2b80*/  BSYNC.RECONVERGENT B1 ;  /* 0x0000000000017941 */ /* 0x000fea0003800200 */
.L_x_699:
[----:B------:R-:W-:Y:S01]  /*2b90*/  ISETP.GE.AND P0, PT, R23, R14, PT ;  /* 0x0000000e1700720c */ /* 0x000fe20003f06270 */
[----:B------:R-:W-:Y:S01]  /*2ba0*/  BSSY.RECONVERGENT B1, `(.L_x_701) ;  /* 0x0000014000017945 */ /* 0x000fe20003800200 */
[----:B------:R-:W-:Y:S01]  /*2bb0*/  IMAD.MOV.U32 R29, RZ, RZ, R31 ;  /* 0x000000ffff1d7224 */ /* 0x000fe200078e001f */
[----:B------:R-:W-:Y:S01]  /*2bc0*/  MOV R28, R22 ;  /* 0x00000016001c7202 */ /* 0x000fe20000000f00 */
[----:B------:R-:W-:Y:S02]  /*2bd0*/  IMAD.MOV.U32 R26, RZ, RZ, R12 ;  /* 0x000000ffff1a7224 */ /* 0x000fe400078e000c */
[----:B------:R-:W-:-:S07]  /*2be0*/  IMAD.MOV.U32 R27, RZ, RZ, R23 ;  /* 0x000000ffff1b7224 */ /* 0x000fce00078e0017 */
        /* <DEDUP_REMOVED lines=15> */
.L_x_702:
[----:B------:R-:W-:Y:S05]  /*2ce0*/  BSYNC.RECONVERGENT B1 ;  /* 0x0000000000017941 */ /* 0x000fea0003800200 */
.L_x_701:
        /* <DEDUP_REMOVED lines=28> */
.L_x_704:
[----:B------:R-:W-:Y:S05]  /*2eb0*/  BSYNC.RECONVERGENT B1 ;  /* 0x0000000000017941 */ /* 0x000fea0003800200 */
.L_x_703:
        /* <DEDUP_REMOVED lines=19> */
.L_x_706:
[----:B------:R-:W-:Y:S05]  /*2ff0*/  BSYNC.RECONVERGENT B1 ;  /* 0x0000000000017941 */ /* 0x000fea0003800200 */
.L_x_705:
        /* <DEDUP_REMOVED lines=20> */
.L_x_708:
[----:B------:R-:W-:Y:S05]  /*3140*/  BSYNC.RECONVERGENT B1 ;  /* 0x0000000000017941 */ /* 0x000fea0003800200 */
.L_x_707:
        /* <DEDUP_REMOVED lines=21> */
.L_x_710:
[----:B------:R-:W-:Y:S05]  /*32a0*/  BSYNC.RECONVERGENT B1 ;  /* 0x0000000000017941 */ /* 0x000fea0003800200 */
.L_x_709:
        /* <DEDUP_REMOVED lines=20> */
.L_x_712:
[----:B------:R-:W-:Y:S05]  /*33f0*/  BSYNC.RECONVERGENT B1 ;  /* 0x0000000000017941 */ /* 0x000fea0003800200 */
.L_x_711:
[----:B------:R0:W1:Y:S01]  /*3400*/  LDS.64 R6, [R0+0xc0] ;  /* 0x0000c00000067984 */ /* 0x0000620000000a00 */
[----:B------:R-:W-:Y:S01]  /*3410*/  ISETP.GE.AND P0, PT, R23, R4, PT ;  /* 0x000000041700720c */ /* 0x000fe20003f06270 */
[----:B------:R-:W-:Y:S01]  /*3420*/  BSSY.RECONVERGENT B1, `(.L_x_713) ;  /* 0x0000018000017945 */ /* 0x000fe20003800200 */
[----:B------:R-:W-:Y:S01]  /*3430*/  IMAD.MOV.U32 R20, RZ, RZ, R25 ;  /* 0x000000ffff147224 */ /* 0x000fe200078e0019 */
[----:B------:R0:W2:Y:S01]  /*3440*/  LDS.64 R14, [R0+0xc8] ;  /* 0x0000c800000e7984 */ /* 0x0000a20000000a00 */
[----:B------:R-:W-:Y:S01]  /*3450*/  IMAD.MOV.U32 R21, RZ, RZ, R24 ;  /* 0x000000ffff157224 */ /* 0x000fe200078e0018 */
[----:B------:R-:W-:Y:S01]  /*3460*/  MOV R31, R23 ;  /* 0x00000017001f7202 */ /* 0x000fe20000000f00 */
[----:B------:R-:W-:Y:S01]  /*3470*/  IMAD.MOV.U32 R30, RZ, RZ, R22 ;  /* 0x000000ffff1e7224 */ /* 0x000fe200078e0016 */
[----:B------:R0:W3:Y:S04]  /*3480*/  LDS.64 R16, [R0+0xd8] ;  /* 0x0000d80000107984 */ /* 0x0000e80000000a00 */
        /* <DEDUP_REMOVED lines=17> */
.L_x_714:
[----:B------:R-:W-:Y:S05]  /*35a0*/  BSYNC.RECONVERGENT B1 ;  /* 0x0000000000017941 */ /* 0x000fea0003800200 */
.L_x_713:
        /* <DEDUP_REMOVED lines=20> */
.L_x_716:
[----:B------:R-:W-:Y:S05]  /*36f0*/  BSYNC.RECONVERGENT B1 ;  /* 0x0000000000017941 */ /* 0x000fea0003800200 */
.L_x_715:
        /* <DEDUP_REMOVED lines=19> */
.L_x_718:
[----:B------:R-:W-:Y:S05]  /*3830*/  BSYNC.RECONVERGENT B1 ;  /* 0x0000000000017941 */ /* 0x000fea0003800200 */
.L_x_717:
[----:B---3--:R-:W-:Y:S01]  /*3840*/  ISETP.GE.AND P0, PT, R23, R16, PT ;  /* 0x000000101700720c */ /* 0x008fe20003f06270 */
[----:B------:R-:W-:Y:S01]  /*3850*/  BSSY.RECONVERGENT B1, `(.L_x_719) ;  /* 0x0000013000017945 */ /* 0x000fe20003800200 */
[----:B------:R-:W-:Y:S02]  /*3860*/  IMAD.MOV.U32 R14, RZ, RZ, R17 ;  /* 0x000000ffff0e7224 */ /* 0x000fe400078e0011 */
[----:B------:R-:W-:Y:S02]  /*3870*/  IMAD.MOV.U32 R15, RZ, RZ, R16 ;  /* 0x000000ffff0f7224 */ /* 0x000fe400078e0010 */
[----:B----4-:R-:W-:Y:S02]  /*3880*/  IMAD.MOV.U32 R21, RZ, RZ, R18 ;  /* 0x000000ffff157224 */ /* 0x010fe400078e0012 */
[----:B------:R-:W-:-:S05]  /*3890*/  IMAD.MOV.U32 R20, RZ, RZ, R19 ;  /* 0x000000ffff147224 */ /* 0x000fca00078e0013 */
[----:B------:R-:W-:Y:S05]  /*38a0*/  @!P0 BRA `(.L_x_720) ;  /* 0x0000000000348947 */ /* 0x000fea0003800000 */
[-C--:B------:R-:W-:Y:S01]  /*38b0*/  ISETP.GE.AND P3, PT, R16, R23.reuse, PT ;  /* 0x000000171000720c */ /* 0x080fe20003f66270 */
        /* <DEDUP_REMOVED lines=12> */
.L_x_720:
[----:B------:R-:W-:Y:S05]  /*3980*/  BSYNC.RECONVERGENT B1 ;  /* 0x0000000000017941 */ /* 0x000fea0003800200 */
.L_x_719:
        /* <DEDUP_REMOVED lines=21> */
.L_x_722:
[----:B------:R-:W-:Y:S05]  /*3ae0*/  BSYNC.RECONVERGENT B1 ;  /* 0x0000000000017941 */ /* 0x000fea0003800200 */
.L_x_721:
        /* <DEDUP_REMOVED lines=21> */
.L_x_673:
[----:B------:R-:W1:Y:S01]  /*3c40*/  S2R R6, SR_LANEID ;  /* 0x0000000000067919 */ /* 0x000e620000000000 */
[----:B------:R-:W-:Y:S01]  /*3c50*/  LOP3.LUT R5, R0, 0x3e0, RZ, 0xc0, !PT ;  /* 0x000003e000057812 */ /* 0x000fe200078ec0ff */
[----:B------:R-:W-:Y:S01]  /*3c60*/  BSSY.RECONVERGENT B1, `(.L_x_723) ;  /* 0x0000040000017945 */ /* 0x000fe20003800200 */
[----:B-----5:R-:W-:Y:S01]  /*3c70*/  IMAD.MOV.U32 R16, RZ, RZ, R20 ;  /* 0x000000ffff107224 */ /* 0x020fe200078e0014 */
        /* <DEDUP_REMOVED lines=12> */
[----:B------:R2:W3:Y:S04]  /*3d40*/  SHFL.DOWN PT, R7, R24, 0x1, R3 ;  /* 0x0820000018077989 */ /* 0x0004e800000e0003 */
[----:B0-----:R2:W0:Y:S04]  /*3d50*/  SHFL.DOWN PT, R18, R25, 0x1, R3 ;  /* 0x0820000019127989 */ /* 0x00142800000e0003 */
[----:B------:R2:W4:Y:S01]  /*3d60*/  SHFL.DOWN PT, R13, R32, 0x1, R3 ;  /* 0x08200000200d7989 */ /* 0x00052200000e0003 */
[----:B-1----:R-:W-:-:S03]  /*3d70*/  ISETP.GE.AND P0, PT, R6, R3, PT ;  /* 0x000000030600720c */ /* 0x002fc60003f06270 */
[----:B------:R2:W1:Y:S04]  /*3d80*/  SHFL.DOWN PT, R17, R33, 0x1, R3 ;  /* 0x0820000021117989 */ /* 0x00046800000e0003 */
        /* <DEDUP_REMOVED lines=27> */
.L_x_726:
[----:B------:R-:W-:Y:S05]  /*3f40*/  BSYNC.RECONVERGENT B2 ;  /* 0x0000000000027941 */ /* 0x000fea0003800200 */
.L_x_725:
        /* <DEDUP_REMOVED lines=17> */
.L_x_724:
[----:B------:R-:W-:Y:S05]  /*4060*/  BSYNC.RECONVERGENT B1 ;  /* 0x0000000000017941 */ /* 0x000fea0003800200 */
.L_x_723:
[----:B--2---:R-:W-:Y:S01]  /*4070*/  LOP3.LUT R3, RZ, R5, RZ, 0x33, !PT ;  /* 0x00000005ff037212 */ /* 0x004fe200078e33ff */
[----:B------:R-:W-:Y:S01]  /*4080*/  VIADD R7, R5, 0x20 ;  /* 0x0000002005077836 */ /* 0x000fe20000000000 */
[----:B------:R-:W-:Y:S01]  /*4090*/  BSSY.RECONVERGENT B1, `(.L_x_727) ;  /* 0x0000047000017945 */ /* 0x000fe20003800200 */
[----:B------:R-:W-:Y:S01]  /*40a0*/  VIADD R8, R6, 0x2 ;  /* 0x0000000206087836 */ /* 0x000fe20000000000 */
[----:B0-----:R-:W-:Y:S01]  /*40b0*/  MOV R18, R16 ;  /* 0x0000001000127202 */ /* 0x001fe20000000f00 */
[----:B------:R-:W-:Y:S01]  /*40c0*/  VIADD R3, R3, UR8 ;  /* 0x0000000803037c36 */ /* 0x000fe20008000000 */
[----:B------:R-:W-:Y:S01]  /*40d0*/  ISETP.GT.AND P0, PT, R7, UR8, PT ;  /* 0x0000000807007c0c */ /* 0x000fe2000bf04270 */
[----:B------:R-:W-:Y:S02]  /*40e0*/  IMAD.MOV.U32 R22, RZ, RZ, R2 ;  /* 0x000000ffff167224 */ /* 0x000fe400078e0002 */
[----:B------:R-:W-:Y:S01]  /*40f0*/  IMAD.MOV.U32 R20, RZ, RZ, R4 ;  /* 0x000000ffff147224 */ /* 0x000fe200078e0004 */
[----:B------:R-:W-:-:S04]  /*4100*/  SEL R7, R3, 0x1f, P0 ;  /* 0x0000001f03077807 */ /* 0x000fc80000000000 */
[----:B------:R-:W-:Y:S01]  /*4110*/  ISETP.GT.AND P0, PT, R8, R7, PT ;  /* 0x000000070800720c */ /* 0x000fe20003f04270 */
[----:B------:R0:W2:Y:S01]  /*4120*/  SHFL.DOWN PT, R19, R10, 0x2, R7 ;  /* 0x084000000a137989 */ /* 0x0000a200000e0007 */
[----:B------:R-:W-:-:S03]  /*4130*/  IMAD.MOV.U32 R8, RZ, RZ, R14 ;  /* 0x000000ffff087224 */ /* 0x000fc600078e000e */
[----:B------:R0:W3:Y:S04]  /*4140*/  SHFL.DOWN PT, R24, R11, 0x2, R7 ;  /* 0x084000000b187989 */ /* 0x0000e800000e0007 */
[----:B------:R0:W0:Y:S04]  /*4150*/  SHFL.DOWN PT, R26, R15, 0x2, R7 ;  /* 0x084000000f1a7989 */ /* 0x00002800000e0007 */
        /* <DEDUP_REMOVED lines=11> */
[----:B----4-:R-:W-:Y:S02]  /*4210*/  IMAD.MOV.U32 R13, RZ, RZ, R15 ;  /* 0x000000ffff0d7224 */ /* 0x010fe400078e000f */
[----:B------:R-:W-:Y:S02]  /*4220*/  IMAD.MOV.U32 R22, RZ, RZ, R23 ;  /* 0x000000ffff167224 */ /* 0x000fe400078e0017 */
[----:B-1----:R-:W-:-:S02]  /*4230*/  IMAD.MOV.U32 R17, RZ, RZ, R12 ;  /* 0x000000ffff117224 */ /* 0x002fc400078e000c */
        /* <DEDUP_REMOVED lines=14> */
.L_x_730:
[----:B------:R-:W-:Y:S05]  /*4320*/  BSYNC.RECONVERGENT B2 ;  /* 0x0000000000027941 */ /* 0x000fea0003800200 */
.L_x_729:
        /* <DEDUP_REMOVED lines=29> */
.L_x_728:
[----:B------:R-:W-:Y:S05]  /*4500*/  BSYNC.RECONVERGENT B1 ;  /* 0x0000000000017941 */ /* 0x000fea0003800200 */
.L_x_727:
        /* <DEDUP_REMOVED lines=8> */
[----:B------:R0:W0:Y:S01]  /*4590*/  SHFL.DOWN PT, R26, R15, 0x4, R7 ;  /* 0x088000000f1a7989 */ /* 0x00002200000e0007 */
        /* <DEDUP_REMOVED lines=29> */
.L_x_734:
[----:B------:R-:W-:Y:S05]  /*4770*/  BSYNC.RECONVERGENT B2 ;  /* 0x0000000000027941 */ /* 0x000fea0003800200 */
.L_x_733:
        /* <DEDUP_REMOVED lines=29> */
.L_x_732:
[----:B------:R-:W-:Y:S05]  /*4950*/  BSYNC.RECONVERGENT B1 ;  /* 0x0000000000017941 */ /* 0x000fea0003800200 */
.L_x_731:
        /* <DEDUP_REMOVED lines=20> */
[----:B-1----:R-:W-:Y:S01]  /*4aa0*/  MOV R17, R12 ;  /* 0x0000000c00117202 */ /* 0x002fe20000000f00 */
[----:B------:R-:W-:Y:S02]  /*4ab0*/  IMAD.MOV.U32 R9, RZ, RZ, R11 ;  /* 0x000000ffff097224 */ /* 0x000fe400078e000b */
[----:B----4-:R-:W-:Y:S02]  /*4ac0*/  IMAD.MOV.U32 R13, RZ, RZ, R15 ;  /* 0x000000ffff0d7224 */ /* 0x010fe400078e000f */
        /* <DEDUP_REMOVED lines=15> */
.L_x_738:
[----:B------:R-:W-:Y:S05]  /*4bc0*/  BSYNC.RECONVERGENT B2 ;  /* 0x0000000000027941 */ /* 0x000fea0003800200 */
.L_x_737:
        /* <DEDUP_REMOVED lines=29> */
.L_x_736:
[----:B------:R-:W-:Y:S05]  /*4da0*/  BSYNC.RECONVERGENT B1 ;  /* 0x0000000000017941 */ /* 0x000fea0003800200 */
.L_x_735:
[----:B0-----:R-:W-:Y:S01]  /*4db0*/  IADD3 R2, PT, PT, R6, 0x10, RZ ;  /* 0x0000001006027810 */ /* 0x001fe20007ffe0ff */
[----:B-1----:R0:W1:Y:S01]  /*4dc0*/  SHFL.DOWN PT, R17, R10, 0x10, R7 ;  /* 0x0a0000000a117989 */ /* 0x00206200000e0007 */
[----:B------:R-:W-:Y:S01]  /*4dd0*/  BSSY.RECONVERGENT B1, `(.L_x_739) ;  /* 0x0000042000017945 */ /* 0x000fe20003800200 */
[----:B----4-:R-:W-:Y:S01]  /*4de0*/  IMAD.MOV.U32 R13, RZ, RZ, R18 ;  /* 0x000000ffff0d7224 */ /* 0x010fe200078e0012 */
[----:B------:R-:W-:Y:S01]  /*4df0*/  ISETP.GT.AND P0, PT, R2, R7, PT ;  /* 0x000000070200720c */ /* 0x000fe20003f04270 */
[----:B------:R0:W2:Y:S01]  /*4e00*/  SHFL.DOWN PT, R24, R11, 0x10, R7 ;  /* 0x0a0000000b187989 */ /* 0x0000a200000e0007 */
[----:B------:R-:W-:Y:S02]  /*4e10*/  IMAD.MOV.U32 R4, RZ, RZ, R8 ;  /* 0x000000ffff047224 */ /* 0x000fe400078e0008 */
        /* <DEDUP_REMOVED lines=22> */
[----:B----4-:R-:W-:-:S06]  /*4f80*/  IMAD.MOV.U32 R16, RZ, RZ, R19 ;  /* 0x000000ffff107224 */ /* 0x010fcc00078e0013 */
        /* <DEDUP_REMOVED lines=8> */
.L_x_742:
[----:B------:R-:W-:Y:S05]  /*5010*/  BSYNC.RECONVERGENT B2 ;  /* 0x0000000000027941 */ /* 0x000fea0003800200 */
.L_x_741:
        /* <DEDUP_REMOVED lines=29> */
.L_x_740:
[----:B------:R-:W-:Y:S05]  /*51f0*/  BSYNC.RECONVERGENT B1 ;  /* 0x0000000000017941 */ /* 0x000fea0003800200 */
.L_x_739:
[----:B------:R-:W-:Y:S01]  /*5200*/  ISETP.NE.AND P0, PT, R6, RZ, PT ;  /* 0x000000ff0600720c */ /* 0x000fe20003f05270 */
[----:B------:R-:W-:-:S12]  /*5210*/  BSSY.RECONVERGENT B1, `(.L_x_743) ;  /* 0x000000d000017945 */ /* 0x000fd80003800200 */
[----:B------:R-:W-:Y:S05]  /*5220*/  @P0 BRA `(.L_x_744) ;  /* 0x00000000002c0947 */ /* 0x000fea0003800000 */
[----:B------:R-:W1:Y:S01]  /*5230*/  S2UR UR5, SR_CgaCtaId ;  /* 0x00000000000579c3 */ /* 0x000e620000008800 */
[----:B------:R-:W-:Y:S01]  /*5240*/  UMOV UR4, 0x400 ;  /* 0x0000040000047882 */ /* 0x000fe20000000000 */
[----:B------:R-:W-:Y:S02]  /*5250*/  IMAD.MOV.U32 R6, RZ, RZ, R15 ;  /* 0x000000ffff067224 */ /* 0x000fe400078e000f */
[----:B0-----:R-:W-:Y:S02]  /*5260*/  IMAD.MOV.U32 R7, RZ, RZ, R12 ;  /* 0x000000ffff077224 */ /* 0x001fe400078e000c */
[----:B------:R-:W-:Y:S02]  /*5270*/  IMAD.MOV.U32 R8, RZ, RZ, R13 ;  /* 0x000000ffff087224 */ /* 0x000fe400078e000d */
[----:B------:R-:W-:Y:S01]  /*5280*/  IMAD.MOV.U32 R9, RZ, RZ, R4 ;  /* 0x000000ffff097224 */ /* 0x000fe200078e0004 */
[----:B-1----:R-:W-:-:S09]  /*5290*/  ULEA UR4, UR5, UR4, 0x18 ;  /* 0x0000000405047291 */ /* 0x002fd2000f8ec0ff */
[----:B------:R1:W-:Y:S04]  /*52a0*/  STS.64 [R5+UR4+0x10], R6 ;  /* 0x0000100605007988 */ /* 0x0003e80008000a04 */
[----:B------:R1:W-:Y:S04]  /*52b0*/  STS.64 [R5+UR4+0x20], R8 ;  /* 0x0000200805007988 */ /* 0x0003e80008000a04 */
[----:B------:R1:W-:Y:S04]  /*52c0*/  STS.64 [R5+UR4+0x8], R10 ;  /* 0x0000080a05007988 */ /* 0x0003e80008000a04 */
[----:B------:R1:W-:Y:S02]  /*52d0*/  STS.64 [R5+UR4+0x18], R2 ;  /* 0x0000180205007988 */ /* 0x0003e40008000a04 */
.L_x_744:
[----:B------:R-:W-:Y:S05]  /*52e0*/  BSYNC.RECONVERGENT B1 ;  /* 0x0000000000017941 */ /* 0x000fea0003800200 */
.L_x_743:
[----:B------:R-:W-:Y:S01]  /*52f0*/  BAR.SYNC.DEFER_BLOCKING 0x0 ;  /* 0x0000000000007b1d */ /* 0x000fe20000010000 */
[----:B------:R-:W-:Y:S01]  /*5300*/  ISETP.NE.AND P2, PT, R0, RZ, PT ;  /* 0x000000ff0000720c */ /* 0x000fe20003f45270 */
[----:B-1----:R-:W-:Y:S02]  /*5310*/  IMAD.MOV.U32 R5, RZ, RZ, R15 ;  /* 0x000000ffff057224 */ /* 0x002fe400078e000f */
[----:B------:R-:W-:Y:S02]  /*5320*/  IMAD.MOV.U32 R30, RZ, RZ, R12 ;  /* 0x000000ffff1e7224 */ /* 0x000fe400078e000c */
[----:B0-----:R-:W-:Y:S02]  /*5330*/  IMAD.MOV.U32 R7, RZ, RZ, R11 ;  /* 0x000000ffff077224 */ /* 0x001fe400078e000b */
[----:B------:R-:W-:-:S06]  /*5340*/  IMAD.MOV.U32 R6, RZ, RZ, R10 ;  /* 0x000000ffff067224 */ /* 0x000fcc00078e000a */
[----:B------:R-:W-:Y:S05]  /*5350*/  @P2 BRA `(.L_x_696) ;  /* 0x00000060001c2947 */ /* 0x000fea0003800000 */
[----:B------:R-:W-:Y:S01]  /*5360*/  UISETP.GE.AND UP0, UPT, UR8, 0x21, UPT ;  /* 0x000000210800788c */ /* 0x000fe2000bf06270 */
[----:B------:R-:W-:Y:S01]  /*5370*/  IMAD.MOV.U32 R5, RZ, RZ, R15 ;  /* 0x000000ffff057224 */ /* 0x000fe200078e000f */
[----:B------:R-:W-:Y:S01]  /*5380*/  MOV R7, R11 ;  /* 0x0000000b00077202 */ /* 0x000fe20000000f00 */
[----:B------:R-:W-:Y:S02]  /*5390*/  IMAD.MOV.U32 R30, RZ, RZ, R12 ;  /* 0x000000ffff1e7224 */ /* 0x000fe400078e000c */
[----:B------:R-:W-:Y:S02]  /*53a0*/  IMAD.MOV.U32 R17, RZ, RZ, R2 ;  /* 0x000000ffff117224 */ /* 0x000fe400078e0002 */
[----:B------:R-:W-:Y:S02]  /*53b0*/  IMAD.MOV.U32 R0, RZ, RZ, R3 ;  /* 0x000000ffff007224 */ /* 0x000fe400078e0003 */
[----:B----4-:R-:W-:Y:S02]  /*53c0*/  IMAD.MOV.U32 R19, RZ, RZ, R13 ;  /* 0x000000ffff137224 */ /* 0x010fe400078e000d */
[----:B------:R-:W-:-:S02]  /*53d0*/  IMAD.MOV.U32 R14, RZ, RZ, R4 ;  /* 0x000000ffff0e7224 */ /* 0x000fc400078e0004 */
[----:B------:R-:W-:Y:S01]  /*53e0*/  IMAD.MOV.U32 R6, RZ, RZ, R10 ;  /* 0x000000ffff067224 */ /* 0x000fe200078e000a */
[----:B------:R-:W-:Y:S06]  /*53f0*/  BRA.U !UP0, `(.L_x_745) ;  /* 0x0000000108c47547 */ /* 0x000fec000b800000 */
        /* <DEDUP_REMOVED lines=10> */
[----:B------:R2:W4:Y:S01]  /*54a0*/  LDS.64 R22, [R0+0x40] ;  /* 0x0000400000167984 */ /* 0x0005220000000a00 */
[----:B0-----:R-:W-:Y:S02]  /*54b0*/  ISETP.GE.AND P0, PT, R10, R8, PT ;  /* 0x000000080a00720c */ /* 0x001fe40003f06270 */
[----:B-1----:R-:W-:-:S11]  /*54c0*/  ISETP.GE.AND P3, PT, R2, R20, PT ;  /* 0x000000140200720c */ /* 0x002fd60003f66270 */
[----:B--2-4-:R-:W-:Y:S05]  /*54d0*/  @!P0 BRA `(.L_x_747) ;  /* 0x0000000000388947 */ /* 0x014fea0003800000 */
        /* <DEDUP_REMOVED lines=14> */
.L_x_747:
[----:B------:R-:W-:Y:S05]  /*55c0*/  BSYNC.RECONVERGENT B1 ;  /* 0x0000000000017941 */ /* 0x000fea0003800200 */
.L_x_746:
        /* <DEDUP_REMOVED lines=19> */
.L_x_748:
[----:B------:R-:W-:Y:S05]  /*5700*/  BSYNC.RECONVERGENT B1 ;  /* 0x0000000000017941 */ /* 0x000fea0003800200 */
.L_x_745:
[----:B------:R-:W-:Y:S01]  /*5710*/  UISETP.GE.AND UP0, UPT, UR8, 0x41, UPT ;  /* 0x000000410800788c */ /* 0x000fe2000bf06270 */
[----:B------:R-:W-:Y:S02]  /*5720*/  IMAD.MOV.U32 R11, RZ, RZ, R17 ;  /* 0x000000ffff0b7224 */ /* 0x000fe400078e0011 */
[----:B------:R-:W-:Y:S02]  /*5730*/  IMAD.MOV.U32 R4, RZ, RZ, R0 ;  /* 0x000000ffff047224 */ /* 0x000fe400078e0000 */
[----:B------:R-:W-:Y:S02]  /*5740*/  IMAD.MOV.U32 R13, RZ, RZ, R19 ;  /* 0x000000ffff0d7224 */ /* 0x000fe400078e0013 */
[----:B------:R-:W-:Y:S02]  /*5750*/  IMAD.MOV.U32 R10, RZ, RZ, R14 ;  /* 0x000000ffff0a7224 */ /* 0x000fe400078e000e */
[----:B------:R-:W-:Y:S05]  /*5760*/  BRA.U !UP0, `(.L_x_749) ;  /* 0x0000000108f47547 */ /* 0x000fea000b800000 */
[----:B------:R-:W0:Y:S01]  /*5770*/  S2R R3, SR_CgaCtaId ;  /* 0x0000000000037919 */ /* 0x000e220000008800 */
[----:B------:R-:W-:Y:S01]  /*5780*/  MOV R2, 0x400 ;  /* 0x0000040000027802 */ /* 0x000fe20000000f00 */
[----:B------:R-:W-:Y:S01]  /*5790*/  BSSY.RECONVERGENT B1, `(.L_x_750) ;  /* 0x000001a000017945 */ /* 0x000fe20003800200 */
[----:B------:R-:W-:Y:S01]  /*57a0*/  IMAD.MOV.U32 R12, RZ, RZ, R6 ;  /* 0x000000ffff0c7224 */ /* 0x000fe200078e0006 */
[----:B------:R-:W-:Y:S01]  /*57b0*/  MOV R18, R30 ;  /* 0x0000001e00127202 */ /* 0x000fe20000000f00 */
[----:B------:R-:W-:Y:S02]  /*57c0*/  IMAD.MOV.U32 R15, RZ, RZ, R7 ;  /* 0x000000ffff0f7224 */ /* 0x000fe400078e0007 */
[----:B------:R-:W-:Y:S01]  /*57d0*/  IMAD.MOV.U32 R16, RZ, RZ, R5 ;  /* 0x000000ffff107224 */ /* 0x000fe200078e0005 */
[----:B0-----:R-:W-:-:S05]  /*57e0*/  LEA R4, R3, R2, 0x18 ;  /* 0x0000000203047211 */ /* 0x001fca00078ec0ff */
        /* <DEDUP_REMOVED lines=20> */
.L_x_751:
[----:B------:R-:W-:Y:S05]  /*5930*/  BSYNC.RECONVERGENT B1 ;  /* 0x0000000000017941 */ /* 0x000fea0003800200 */
.L_x_750:
        /* <DEDUP_REMOVED lines=31> */
.L_x_752:
[----:B------:R-:W-:Y:S05]  /*5b30*/  BSYNC.RECONVERGENT B1 ;  /* 0x0000000000017941 */ /* 0x000fea0003800200 */
.L_x_749:
        /* <DEDUP_REMOVED lines=34> */
.L_x_755:
[----:B------:R-:W-:Y:S05]  /*5d60*/  BSYNC.RECONVERGENT B1 ;  /* 0x0000000000017941 */ /* 0x000fea0003800200 */
.L_x_754:
        /* <DEDUP_REMOVED lines=31> */
.L_x_756:
[----:B------:R-:W-:Y:S05]  /*5f60*/  BSYNC.RECONVERGENT B1 ;  /* 0x0000000000017941 */ /* 0x000fea0003800200 */
.L_x_753:
        /* <DEDUP_REMOVED lines=32> */
.L_x_759:
[----:B------:R-:W-:Y:S05]  /*6170*/  BSYNC.RECONVERGENT B1 ;  /* 0x0000000000017941 */ /* 0x000fea0003800200 */
.L_x_758:
        /* <DEDUP_REMOVED lines=31> */
.L_x_760:
[----:B------:R-:W-:Y:S05]  /*6370*/  BSYNC.RECONVERGENT B1 ;  /* 0x0000000000017941 */ /* 0x000fea0003800200 */
.L_x_757:
        /* <DEDUP_REMOVED lines=22> */
[----:B------:R-:W-:Y:S01]  /*64e0*/  IMAD.MOV.U32 R16, RZ, RZ, R14 ;  /* 0x000000ffff107224 */ /* 0x000fe200078e000e */
[----:B------:R-:W-:-:S11]  /*64f0*/  MOV R18, R15 ;  /* 0x0000000f00127202 */ /* 0x000fd60000000f00 */
        /* <DEDUP_REMOVED lines=10> */
.L_x_763:
[----:B------:R-:W-:Y:S05]  /*65a0*/  BSYNC.RECONVERGENT B1 ;  /* 0x0000000000017941 */ /* 0x000fea0003800200 */
.L_x_762:
        /* <DEDUP_REMOVED lines=31> */
.L_x_764:
[----:B------:R-:W-:Y:S05]  /*67a0*/  BSYNC.RECONVERGENT B1 ;  /* 0x0000000000017941 */ /* 0x000fea0003800200 */
.L_x_761:
[----:B------:R-:W-:Y:S01]  /*67b0*/  UISETP.GE.AND UP0, UPT, UR8, 0xc1, UPT ;  /* 0x000000c10800788c */ /* 0x000fe2000bf06270 */
[----:B------:R-:W-:Y:S01]  /*67c0*/  IMAD.MOV.U32 R11, RZ, RZ, R15 ;  /* 0x000000ffff0b7224 */ /* 0x000fe200078e000f */
[----:B------:R-:W-:Y:S01]  /*67d0*/  MOV R10, R0 ;  /* 0x00000000000a7202 */ /* 0x000fe20000000f00 */
[----:B------:R-:W-:Y:S02]  /*67e0*/  IMAD.MOV.U32 R19, RZ, RZ, R17 ;  /* 0x000000ffff137224 */ /* 0x000fe400078e0011 */
[----:B------:R-:W-:-:S04]  /*67f0*/  IMAD.MOV.U32 R14, RZ, RZ, R12 ;  /* 0x000000ffff0e7224 */ /* 0x000fc800078e000c */
        /* <DEDUP_REMOVED lines=29> */
.L_x_767:
[----:B------:R-:W-:Y:S05]  /*69d0*/  BSYNC.RECONVERGENT B1 ;  /* 0x0000000000017941 */ /* 0x000fea0003800200 */
.L_x_766:
        /* <DEDUP_REMOVED lines=31> */
.L_x_768:
[----:B------:R-:W-:Y:S05]  /*6bd0*/  BSYNC.RECONVERGENT B1 ;  /* 0x0000000000017941 */ /* 0x000fea0003800200 */
.L_x_765:
        /* <DEDUP_REMOVED lines=35> */
.L_x_770:
[----:B------:R-:W-:Y:S05]  /*6e10*/  BSYNC.RECONVERGENT B1 ;  /* 0x0000000000017941 */ /* 0x000fea0003800200 */
.L_x_769:
        /* <DEDUP_REMOVED lines=31> */
.L_x_646:
        /* <DEDUP_REMOVED lines=35> */
.L_x_772:
[----:B------:R-:W-:Y:S05]  /*7240*/  BSYNC.RECONVERGENT B1 ;  /* 0x0000000000017941 */ /* 0x000fea0003800200 */
.L_x_771:
[----:B------:R-:W-:Y:S01]  /*7250*/  UISETP.GE.U32.AND UP0, UPT, UR4, 0x400, UPT ;  /* 0x000004000400788c */ /* 0x000fe2000bf06070 */
[----:B------:R-:W-:Y:S01]  /*7260*/  @P3 SEL R22, R8, R22, P0 ;  /* 0x0000001608163207 */ /* 0x000fe20000000000 */
[----:B------:R-:W-:Y:S01]  /*7270*/  IMAD.MOV.U32 R19, RZ, RZ, 0x200 ;  /* 0x00000200ff137424 */ /* 0x000fe200078e00ff */
[----:B------:R-:W-:Y:S02]  /*7280*/  @P3 SEL R23, R9, R23, P0 ;  /* 0x0000001709173207 */ /* 0x000fe40000000000 */
[----:B------:R-:W-:Y:S02]  /*7290*/  @P3 SEL R10, R12, R10, P0 ;  /* 0x0000000a0c0a3207 */ /* 0x000fe40000000000 */
[----:B------:R-:W-:Y:S02]  /*72a0*/  @P3 SEL R11, R13, R11, P0 ;  /* 0x0000000b0d0b3207 */ /* 0x000fe40000000000 */
[----:B------:R-:W-:Y:S05]  /*72b0*/  BRA.U !UP0, `(.L_x_773) ;  /* 0x0000000508507547 */ /* 0x000fea000b800000 */
[----:B------:R-:W-:Y:S01]  /*72c0*/  MOV R25, R22 ;  /* 0x0000001600197202 */ /* 0x000fe20000000f00 */
[----:B------:R-:W-:Y:S01]  /*72d0*/  IMAD.MOV.U32 R4, RZ, RZ, R23 ;  /* 0x000000ffff047224 */ /* 0x000fe200078e0017 */
[----:B------:R-:W0:Y:S01]  /*72e0*/  LDCU UR4, c[0x0][0x390] ;  /* 0x00007200ff0477ac */ /* 0x000e220008000800 */
[----:B------:R-:W-:Y:S02]  /*72f0*/  IMAD.MOV.U32 R35, RZ, RZ, R10 ;  /* 0x000000ffff237224 */ /* 0x000fe400078e000a */
[----:B------:R-:W-:Y:S02]  /*7300*/  IMAD.MOV.U32 R20, RZ, RZ, R11 ;  /* 0x000000ffff147224 */ /* 0x000fe400078e000b */
[----:B------:R-:W-:-:S07]  /*7310*/  IMAD.MOV.U32 R21, RZ, RZ, 0x200 ;  /* 0x00000200ff157424 */ /* 0x000fce00078e00ff */
.L_x_778:
[----:B------:R-:W1:Y:S01]  /*7320*/  LDC.64 R18, c[0x0][0x380] ;  /* 0x0000e000ff127b82 */ /* 0x000e620000000a00 */
[----:B------:R-:W-:-:S04]  /*7330*/  IMAD.IADD R3, R0, 0x1, R21 ;  /* 0x0000000100037824 */ /* 0x000fc800078e0215 */
[----:B-1----:R-:W-:-:S05]  /*7340*/  IMAD.WIDE.U32 R18, R3, 0x20, R18 ;  /* 0x0000002003127825 */ /* 0x002fca00078e0012 */
[----:B------:R-:W2:Y:S04]  /*7350*/  LDG.E.64.CONSTANT R8, desc[UR6][R18.64+0x10] ;  /* 0x0000100612087981 */ /* 0x000ea8000c1e9b00 */
[----:B------:R-:W3:Y:S04]  /*7360*/  LDG.E.64.CONSTANT R16, desc[UR6][R18.64] ;  /* 0x0000000612107981 */ /* 0x000ee8000c1e9b00 */
[----:B------:R-:W4:Y:S04]  /*7370*/  LDG.E.64.CONSTANT R2, desc[UR6][R18.64+0x18] ;  /* 0x0000180612027981 */ /* 0x000f28000c1e9b00 */
        /* <DEDUP_REMOVED lines=11> */
[----:B----4-:R-:W-:-:S04]  /*7430*/  @P3 ISETP.GE.U32.AND P0, PT, R35, R2, PT ;  /* 0x000000022300320c */ /* 0x010fc80003f06070 */
[----:B------:R-:W-:-:S04]  /*7440*/  @P3 ISETP.GE.AND.EX P0, PT, R20, R3, PT, P0 ;  /* 0x000000031400320c */ /* 0x000fc80003f06300 */
[----:B------:R-:W-:Y:S01]  /*7450*/  @P3 ISETP.LT.OR P0, PT, R8, R25, !P0 ;  /* 0x000000190800320c */ /* 0x000fe20004701670 */
[----:B-1----:R-:W-:-:S12]  /*7460*/  @!P1 BRA `(.L_x_775) ;  /* 0x0000000000389947 */ /* 0x002fd80003800000 */
        /* <DEDUP_REMOVED lines=14> */
.L_x_775:
[----:B0-----:R-:W-:Y:S05]  /*7550*/  BSYNC.RECONVERGENT B1 ;  /* 0x0000000000017941 */ /* 0x001fea0003800200 */
.L_x_774:
[----:B-----5:R-:W-:Y:S01]  /*7560*/  ISETP.GE.AND P1, PT, R27, R14, PT ;  /* 0x0000000e1b00720c */ /* 0x020fe20003f26270 */
[----:B------:R-:W-:Y:S01]  /*7570*/  BSSY.RECONVERGENT B1, `(.L_x_776) ;  /* 0x0000017000017945 */ /* 0x000fe20003800200 */
[----:B------:R-:W-:Y:S01]  /*7580*/  @P3 SEL R8, R25, R8, P0 ;  /* 0x0000000819083207 */ /* 0x000fe20000000000 */
[----:B------:R-:W-:Y:S01]  /*7590*/  IMAD.MOV.U32 R5, RZ, RZ, R31 ;  /* 0x000000ffff057224 */ /* 0x000fe200078e001f */
[----:B------:R-:W-:Y:S01]  /*75a0*/  @P3 SEL R9, R4, R9, P0 ;  /* 0x0000000904093207 */ /* 0x000fe20000000000 */
[----:B------:R-:W-:Y:S01]  /*75b0*/  IMAD.MOV.U32 R30, RZ, RZ, R33 ;  /* 0x000000ffff1e7224 */ /* 0x000fe200078e0021 */
[----:B------:R-:W-:Y:S01]  /*75c0*/  @P3 SEL R2, R35, R2, P0 ;  /* 0x0000000223023207 */ /* 0x000fe20000000000 */
[----:B------:R-:W-:Y:S01]  /*75d0*/  IMAD.MOV.U32 R6, RZ, RZ, R27 ;  /* 0x000000ffff067224 */ /* 0x000fe200078e001b */
[----:B------:R-:W-:Y:S01]  /*75e0*/  @P3 SEL R3, R20, R3, P0 ;  /* 0x0000000314033207 */ /* 0x000fe20000000000 */
        /* <DEDUP_REMOVED lines=15> */
.L_x_777:
[----:B------:R-:W-:Y:S05]  /*76e0*/  BSYNC.RECONVERGENT B1 ;  /* 0x0000000000017941 */ /* 0x000fea0003800200 */
.L_x_776:
[----:B------:R-:W-:Y:S01]  /*76f0*/  ISETP.GE.AND P1, PT, R8, R22, PT ;  /* 0x000000160800720c */ /* 0x000fe20003f26270 */
[C---:B------:R-:W-:Y:S02]  /*7700*/  VIADD R4, R21.reuse, 0x400 ;  /* 0x0000040015047836 */ /* 0x040fe40000000000 */
[----:B------:R-:W-:-:S03]  /*7710*/  VIADD R19, R21, 0x200 ;  /* 0x0000020015137836 */ /* 0x000fc60000000000 */
[----:B------:R-:W-:Y:S02]  /*7720*/  ISETP.GT.AND P2, PT, R4, UR4, PT ;  /* 0x0000000404007c0c */ /* 0x000fe4000bf44270 */
[----:B------:R-:W-:-:S05]  /*7730*/  MOV R21, R19 ;  /* 0x0000001300157202 */ /* 0x000fca0000000f00 */
        /* <DEDUP_REMOVED lines=12> */
.L_x_773:
[----:B------:R-:W-:-:S13]  /*7800*/  ISETP.GE.AND P0, PT, R19, UR4, PT ;  /* 0x0000000413007c0c */ /* 0x000fda000bf06270 */
[----:B------:R-:W-:Y:S05]  /*7810*/  @P0 BRA `(.L_x_779) ;  /* 0x0000001000540947 */ /* 0x000fea0003800000 */
[----:B------:R-:W-:Y:S01]  /*7820*/  IADD3 R3, PT, PT, -R19, UR4, RZ ;  /* 0x0000000413037c10 */ /* 0x000fe2000fffe1ff */
[----:B------:R-:W-:Y:S03]  /*7830*/  BSSY.RECONVERGENT B2, `(.L_x_779) ;  /* 0x0000113000027945 */ /* 0x000fe60003800200 */
[----:B------:R-:W-:-:S13]  /*7840*/  ISETP.GE.AND P0, PT, R0, R3, PT ;  /* 0x000000030000720c */ /* 0x000fda0003f06270 */
        /* <DEDUP_REMOVED lines=8> */
[----:B------:R-:W-:Y:S01]  /*78d0*/  LEA.HI R2, R4, 0x1, RZ, 0x18 ;  /* 0x0000000104027811 */ /* 0x000fe200078fc0ff */
[----:B------:R-:W-:-:S03]  /*78e0*/  IMAD.IADD R21, R0, 0x1, R19 ;  /* 0x0000000100157824 */ /* 0x000fc600078e0213 */
[----:B------:R-:W-:Y:S01]  /*78f0*/  LOP3.LUT R8, R2, 0x3, RZ, 0xc0, !PT ;  /* 0x0000000302087812 */ /* 0x000fe200078ec0ff */
[----:B------:R-:W-:-:S04]  /*7900*/  IMAD.MOV.U32 R2, RZ, RZ, R0 ;  /* 0x000000ffff027224 */ /* 0x000fc800078e0000 */
[----:B------:R-:W-:-:S07]  /*7910*/  IMAD.MOV R18, RZ, RZ, -R8 ;  /* 0x000000ffff127224 */ /* 0x000fce00078e0a08 */
.L_x_787:
[----:B------:R-:W0:Y:S02]  /*7920*/  LDC.64 R16, c[0x0][0x380] ;  /* 0x0000e000ff107b82 */ /* 0x000e240000000a00 */
[----:B0-----:R-:W-:-:S05]  /*7930*/  IMAD.WIDE.U32 R16, R21, 0x20, R16 ;  /* 0x0000002015107825 */ /* 0x001fca00078e0010 */
        /* <DEDUP_REMOVED lines=17> */
[-C--:B------:R-:W-:Y:S01]  /*7a50*/  @P2 ISETP.GE.U32.AND P0, PT, R29, R16.reuse, PT ;  /* 0x000000101d00220c */ /* 0x080fe20003f06070 */
[----:B------:R-:W-:Y:S01]  /*7a60*/  IMAD.MOV.U32 R30, RZ, RZ, R17 ;  /* 0x000000ffff1e7224 */ /* 0x000fe200078e0011 */
[CC--:B------:R-:W-:Y:S02]  /*7a70*/  @P2 ISETP.LT.AND.EX P1, PT, R31.reuse, R17.reuse, PT, P1 ;  /* 0x000000111f00220c */ /* 0x0c0fe40003f21310 */
[----:B------:R-:W-:Y:S02]  /*7a80*/  @P2 ISETP.GE.AND.EX P0, PT, R31, R17, PT, P0 ;  /* 0x000000111f00220c */ /* 0x000fe40003f06300 */
[----:B------:R-:W-:-:S02]  /*7a90*/  @P2 SEL R5, R29, R16, P1 ;  /* 0x000000101d052207 */ /* 0x000fc40000800000 */
[----:B------:R-:W-:Y:S02]  /*7aa0*/  @P2 SEL R30, R31, R17, P1 ;  /* 0x000000111f1e2207 */ /* 0x000fe40000800000 */
[----:B------:R-:W-:Y:S02]  /*7ab0*/  @P2 SEL R6, R27, R8, !P0 ;  /* 0x000000081b062207 */ /* 0x000fe40004000000 */
[----:B------:R-:W-:-:S07]  /*7ac0*/  @P2 SEL R7, R25, R9, !P0 ;  /* 0x0000000919072207 */ /* 0x000fce0004000000 */
.L_x_784:
[----:B------:R-:W-:Y:S05]  /*7ad0*/  BSYNC.RECONVERGENT B3 ;  /* 0x0000000000037941 */ /* 0x000fea0003800200 */
.L_x_783:
[----:B-----5:R-:W-:Y:S01]  /*7ae0*/  ISETP.GE.AND P0, PT, R22, R12, PT ;  /* 0x0000000c1600720c */ /* 0x020fe20003f06270 */
[----:B------:R-:W-:Y:S01]  /*7af0*/  BSSY.RECONVERGENT B3, `(.L_x_785) ;  /* 0x0000018000037945 */ /* 0x000fe20003800200 */
[----:B------:R-:W-:Y:S01]  /*7b00*/  IMAD.MOV.U32 R25, RZ, RZ, R10 ;  /* 0x000000ffff197224 */ /* 0x000fe200078e000a */
[----:B------:R-:W-:Y:S01]  /*7b10*/  ISETP.NE.AND P2, PT, R18, RZ, PT ;  /* 0x000000ff1200720c */ /* 0x000fe20003f45270 */
[----:B------:R-:W-:Y:S01]  /*7b20*/  IMAD.MOV.U32 R27, RZ, RZ, R11 ;  /* 0x000000ffff1b7224 */ /* 0x000fe200078e000b */
[----:B------:R-:W-:Y:S01]  /*7b30*/  MOV R11, R15 ;  /* 0x0000000f000b7202 */ /* 0x000fe20000000f00 */
        /* <DEDUP_REMOVED lines=19> */
.L_x_786:
[----:B------:R-:W-:Y:S05]  /*7c70*/  BSYNC.RECONVERGENT B3 ;  /* 0x0000000000037941 */ /* 0x000fea0003800200 */
.L_x_785:
[----:B------:R-:W-:Y:S02]  /*7c80*/  VIADD R2, R2, 0x100 ;  /* 0x0000010002027836 */ /* 0x000fe40000000000 */
[----:B------:R-:W-:Y:S01]  /*7c90*/  VIADD R21, R21, 0x100 ;  /* 0x0000010015157836 */ /* 0x000fe20000000000 */
[----:B------:R-:W-:Y:S06]  /*7ca0*/  @P2 BRA `(.L_x_787) ;  /* 0xfffffffc001c2947 */ /* 0x000fec000383ffff */
.L_x_782:
[----:B------:R-:W-:Y:S05]  /*7cb0*/  BSYNC.RECONVERGENT B1 ;  /* 0x0000000000017941 */ /* 0x000fea0003800200 */
.L_x_781:
[----:B------:R-:W-:-:S13]  /*7cc0*/  ISETP.GE.U32.AND P0, PT, R4, 0x300, PT ;  /* 0x000003000400780c */ /* 0x000fda0003f06070 */
[----:B------:R-:W-:Y:S05]  /*7cd0*/  @!P0 BRA `(.L_x_780) ;  /* 0x0000000c00208947 */ /* 0x000fea0003800000 */
[----:B------:R-:W0:Y:S01]  /*7ce0*/  LDCU.64 UR8, c[0x0][0x380] ;  /* 0x00007000ff0877ac */ /* 0x000e220008000a00 */
[----:B------:R-:W-:-:S05]  /*7cf0*/  IADD3 R17, P0, PT, R2, R19, RZ ;  /* 0x0000001302117210 */ /* 0x000fca0007f1e0ff */
[----:B------:R-:W-:Y:S01]  /*7d00*/  IMAD.X R4, RZ, RZ, RZ, P0 ;  /* 0x000000ffff047224 */ /* 0x000fe200000e06ff */
[----:B0-----:R-:W-:-:S04]  /*7d10*/  LEA R16, P1, R17, UR8, 0x5 ;  /* 0x0000000811107c11 */ /* 0x001fc8000f8228ff */
[----:B------:R-:W-:Y:S02]  /*7d20*/  IADD3 R16, P0, PT, R16, 0x6018, RZ ;  /* 0x0000601810107810 */ /* 0x000fe40007f1e0ff */
[----:B------:R-:W-:Y:S01]  /*7d30*/  LEA.HI.X R17, R17, UR9, R4, 0x5, P1 ;  /* 0x0000000911117c11 */ /* 0x000fe200088f2c04 */
[----:B------:R-:W-:-:S04]  /*7d40*/  IMAD.IADD R4, R2, 0x1, R19 ;  /* 0x0000000102047824 */ /* 0x000fc800078e0213 */
[----:B------:R-:W-:-:S07]  /*7d50*/  IMAD.X R17, RZ, RZ, R17, P0 ;  /* 0x000000ffff117224 */ /* 0x000fce00000e0611 */
.L_x_804:
[----:B------:R-:W0:Y:S01]  /*7d60*/  LDC.64 R8, c[0x0][0x380] ;  /* 0x0000e000ff087b82 */ /* 0x000e220000000a00 */
[----:B------:R1:W5:Y:S04]  /*7d70*/  LDG.E.64.CONSTANT R20, desc[UR6][R16.64+-0x4018] ;  /* 0xffbfe80610147981 */ /* 0x000368000c1e9b00 */
[----:B------:R1:W5:Y:S04]  /*7d80*/  LDG.E.64.CONSTANT R14, desc[UR6][R16.64+-0x4008] ;  /* 0xffbff806100e7981 */ /* 0x000368000c1e9b00 */
[----:B------:R1:W5:Y:S01]  /*7d90*/  LDG.E.64.CONSTANT R12, desc[UR6][R16.64+-0x4000] ;  /* 0xffc00006100c7981 */ /* 0x000362000c1e9b00 */
[----:B0-----:R-:W-:-:S05]  /*7da0*/  IMAD.WIDE.U32 R8, R4, 0x20, R8 ;  /* 0x0000002004087825 */ /* 0x001fca00078e0008 */
[----:B------:R-:W2:Y:S04]  /*7db0*/  LDG.E.64.CONSTANT R32, desc[UR6][R8.64] ;  /* 0x0000000608207981 */ /* 0x000ea8000c1e9b00 */
[----:B------:R-:W3:Y:S04]  /*7dc0*/  LDG.E.64.CONSTANT R24, desc[UR6][R8.64+0x10] ;  /* 0x0000100608187981 */ /* 0x000ee8000c1e9b00 */
        /* <DEDUP_REMOVED lines=8> */
[----:B-1----:R-:W-:Y:S05]  /*7e50*/  @!P0 BRA `(.L_x_789) ;  /* 0x0000000000388947 */ /* 0x002fea0003800000 */
        /* <DEDUP_REMOVED lines=14> */
.L_x_789:
[----:B------:R-:W-:Y:S05]  /*7f40*/  BSYNC.RECONVERGENT B1 ;  /* 0x0000000000017941 */ /* 0x000fea0003800200 */
.L_x_788:
        /* <DEDUP_REMOVED lines=19> */
.L_x_791:
[----:B------:R-:W-:Y:S05]  /*8080*/  BSYNC.RECONVERGENT B1 ;  /* 0x0000000000017941 */ /* 0x000fea0003800200 */
.L_x_790:
        /* <DEDUP_REMOVED lines=21> */
.L_x_793:
[----:B------:R-:W-:Y:S05]  /*81e0*/  BSYNC.RECONVERGENT B1 ;  /* 0x0000000000017941 */ /* 0x000fea0003800200 */
.L_x_792:
        /* <DEDUP_REMOVED lines=26> */
.L_x_795:
[----:B------:R-:W-:Y:S05]  /*8390*/  BSYNC.RECONVERGENT B1 ;  /* 0x0000000000017941 */ /* 0x000fea0003800200 */
.L_x_794:
        /* <DEDUP_REMOVED lines=21> */
.L_x_797:
[----:B------:R-:W-:Y:S05]  /*84f0*/  BSYNC.RECONVERGENT B1 ;  /* 0x0000000000017941 */ /* 0x000fea0003800200 */
.L_x_796:
        /* <DEDUP_REMOVED lines=20> */
.L_x_799:
[----:B------:R-:W-:Y:S05]  /*8640*/  BSYNC.RECONVERGENT B1 ;  /* 0x0000000000017941 */ /* 0x000fea0003800200 */
.L_x_798:
        /* <DEDUP_REMOVED lines=13> */
[-C--:B------:R-:W-:Y:S01]  /*8720*/  @P2 ISETP.GE.U32.AND P0, PT, R12, R10.reuse, PT ;  /* 0x0000000a0c00220c */ /* 0x080fe20003f06070 */
[----:B------:R-:W-:Y:S01]  /*8730*/  IMAD.MOV.U32 R30, RZ, RZ, R11 ;  /* 0x000000ffff1e7224 */ /* 0x000fe200078e000b */
[CC--:B------:R-:W-:Y:S02]  /*8740*/  @P2 ISETP.LT.AND.EX P1, PT, R8.reuse, R11.reuse, PT, P1 ;  /* 0x0000000b0800220c */ /* 0x0c0fe40003f21310 */
[-C--:B------:R-:W-:Y:S02]  /*8750*/  @P2 ISETP.GE.AND.EX P0, PT, R8, R11.reuse, PT, P0 ;  /* 0x0000000b0800220c */ /* 0x080fe40003f06300 */
[----:B------:R-:W-:Y:S02]  /*8760*/  @P2 SEL R5, R12, R10, P1 ;  /* 0x0000000a0c052207 */ /* 0x000fe40000800000 */
[----:B------:R-:W-:-:S02]  /*8770*/  @P2 SEL R30, R8, R11, P1 ;  /* 0x0000000b081e2207 */ /* 0x000fc40000800000 */
[----:B------:R-:W-:Y:S02]  /*8780*/  @P2 SEL R6, R15, R24, !P0 ;  /* 0x000000180f062207 */ /* 0x000fe40004000000 */
[----:B------:R-:W-:-:S07]  /*8790*/  @P2 SEL R7, R13, R25, !P0 ;  /* 0x000000190d072207 */ /* 0x000fce0004000000 */
.L_x_801:
[----:B------:R-:W-:Y:S05]  /*87a0*/  BSYNC.RECONVERGENT B1 ;  /* 0x0000000000017941 */ /* 0x000fea0003800200 */
.L_x_800:
        /* <DEDUP_REMOVED lines=20> */
.L_x_803:
[----:B------:R-:W-:Y:S05]  /*88f0*/  BSYNC.RECONVERGENT B1 ;  /* 0x0000000000017941 */ /* 0x000fea0003800200 */
.L_x_802:
[----:B------:R-:W-:Y:S01]  /*8900*/  VIADD R2, R2, 0x400 ;  /* 0x0000040002027836 */ /* 0x000fe20000000000 */
[----:B------:R-:W-:Y:S01]  /*8910*/  IADD3 R16, P1, PT, R16, 0x8000, RZ ;  /* 0x0000800010107810 */ /* 0x000fe20007f3e0ff */
[----:B------:R-:W-:-:S03]  /*8920*/  VIADD R4, R4, 0x400 ;  /* 0x0000040004047836 */ /* 0x000fc60000000000 */
[----:B------:R-:W-:Y:S01]  /*8930*/  ISETP.GE.AND P0, PT, R2, R3, PT ;  /* 0x000000030200720c */ /* 0x000fe20003f06270 */
[----:B------:R-:W-:-:S12]  /*8940*/  IMAD.X R17, RZ, RZ, R17, P1 ;  /* 0x000000ffff117224 */ /* 0x000fd800008e0611 */
[----:B------:R-:W-:Y:S05]  /*8950*/  @!P0 BRA `(.L_x_804) ;  /* 0xfffffff400008947 */ /* 0x000fea000383ffff */
.L_x_780:
[----:B------:R-:W-:Y:S05]  /*8960*/  BSYNC.RECONVERGENT B2 ;  /* 0x0000000000027941 */ /* 0x000fea0003800200 */
.L_x_779:
        /* <DEDUP_REMOVED lines=38> */
.L_x_808:
[----:B------:R-:W-:Y:S05]  /*8bd0*/  BSYNC.RECONVERGENT B2 ;  /* 0x0000000000027941 */ /* 0x000fea0003800200 */
.L_x_807:
[----:B------:R-:W-:Y:S01]  /*8be0*/  IMAD.MOV.U32 R4, RZ, RZ, R20 ;  /* 0x000000ffff047224 */ /* 0x000fe200078e0014 */
[----:B------:R-:W-:Y:S01]  /*8bf0*/  MOV R6, R9 ;  /* 0x0000000900067202 */ /* 0x000fe20000000f00 */
[----:B------:R-:W-:Y:S02]  /*8c00*/  IMAD.MOV.U32 R3, RZ, RZ, R25 ;  /* 0x000000ffff037224 */ /* 0x000fe400078e0019 */
[----:B0-----:R-:W-:Y:S02]  /*8c10*/  IMAD.MOV.U32 R2, RZ, RZ, R24 ;  /* 0x000000ffff027224 */ /* 0x001fe400078e0018 */
        /* <DEDUP_REMOVED lines=25> */
.L_x_806:
[----:B------:R-:W-:Y:S05]  /*8db0*/  BSYNC.RECONVERGENT B1 ;  /* 0x0000000000017941 */ /* 0x000fea0003800200 */
.L_x_805:
[----:B------:R-:W-:Y:S01]  /*8dc0*/  ISETP.GT.AND P0, PT, R15, 0x1d, PT ;  /* 0x0000001d0f00780c */ /* 0x000fe20003f04270 */
[----:B-1----:R1:W2:Y:S01]  /*8dd0*/  SHFL.DOWN PT, R19, R6, 0x2, 0x1f ;  /* 0x08401f0006137f89 */ /* 0x0022a200000e0000 */
[----:B------:R-:W-:Y:S01]  /*8de0*/  BSSY.RECONVERGENT B1, `(.L_x_809) ;  /* 0x0000041000017945 */ /* 0x000fe20003800200 */
[----:B------:R-:W-:Y:S02]  /*8df0*/  IMAD.MOV.U32 R12, RZ, RZ, R8 ;  /* 0x000000ffff0c7224 */ /* 0x000fe400078e0008 */
[----:B------:R1:W3:Y:S01]  /*8e00*/  SHFL.DOWN PT, R18, R7, 0x2, 0x1f ;  /* 0x08401f0007127f89 */ /* 0x0002e200000e0000 */
[----:B0-----:R-:W-:Y:S02]  /*8e10*/  IMAD.MOV.U32 R11, RZ, RZ, R4 ;  /* 0x000000ffff0b7224 */ /* 0x001fe400078e0004 */
[----:B------:R-:W-:Y:S01]  /*8e20*/  IMAD.MOV.U32 R10, RZ, RZ, R3 ;  /* 0x000000ffff0a7224 */ /* 0x000fe200078e0003 */
[----:B------:R1:W0:Y:S01]  /*8e30*/  SHFL.DOWN PT, R20, R5, 0x2, 0x1f ;  /* 0x08401f0005147f89 */ /* 0x00022200000e0000 */
[----:B------:R-:W-:-:S03]  /*8e40*/  IMAD.MOV.U32 R9, RZ, RZ, R2 ;  /* 0x000000ffff097224 */ /* 0x000fc600078e0002 */
[----:B------:R1:W4:Y:S04]  /*8e50*/  SHFL.DOWN PT, R21, R30, 0x2, 0x1f ;  /* 0x08401f001e157f89 */ /* 0x00032800000e0000 */
        /* <DEDUP_REMOVED lines=27> */
.L_x_812:
[----:B------:R-:W-:Y:S05]  /*9010*/  BSYNC.RECONVERGENT B2 ;  /* 0x0000000000027941 */ /* 0x000fea0003800200 */
.L_x_811:
        /* <DEDUP_REMOVED lines=29> */
.L_x_810:
[----:B------:R-:W-:Y:S05]  /*91f0*/  BSYNC.RECONVERGENT B1 ;  /* 0x0000000000017941 */ /* 0x000fea0003800200 */
.L_x_809:
[----:B------:R-:W-:Y:S01]  /*9200*/  ISETP.GT.AND P0, PT, R15, 0x1b, PT ;  /* 0x0000001b0f00780c */ /* 0x000fe20003f04270 */
[----:B------:R2:W3:Y:S01]  /*9210*/  SHFL.DOWN PT, R19, R6, 0x4, 0x1f ;  /* 0x08801f0006137f89 */ /* 0x0004e200000e0000 */
[----:B------:R-:W-:Y:S01]  /*9220*/  BSSY.RECONVERGENT B1, `(.L_x_813) ;  /* 0x0000041000017945 */ /* 0x000fe20003800200 */
[----:B-1----:R-:W-:Y:S01]  /*9230*/  IMAD.MOV.U32 R8, RZ, RZ, R12 ;  /* 0x000000ffff087224 */ /* 0x002fe200078e000c */
[----:B------:R-:W-:Y:S01]  /*9240*/  MOV R3, R10 ;  /* 0x0000000a00037202 */ /* 0x000fe20000000f00 */
[----:B------:R2:W1:Y:S01]  /*9250*/  SHFL.DOWN PT, R18, R7, 0x4, 0x1f ;  /* 0x08801f0007127f89 */ /* 0x00046200000e0000 */
[----:B------:R-:W-:Y:S02]  /*9260*/  IMAD.MOV.U32 R4, RZ, RZ, R11 ;  /* 0x000000ffff047224 */ /* 0x000fe400078e000b */
[----:B------:R-:W-:Y:S01]  /*9270*/  IMAD.MOV.U32 R2, RZ, RZ, R9 ;  /* 0x000000ffff027224 */ /* 0x000fe200078e0009 */
[----:B0-----:R2:W0:Y:S04]  /*9280*/  SHFL.DOWN PT, R20, R5, 0x4, 0x1f ;  /* 0x08801f0005147f89 */ /* 0x00142800000e0000 */
[----:B----4-:R2:W4:Y:S04]  /*9290*/  SHFL.DOWN PT, R21, R30, 0x4, 0x1f ;  /* 0x08801f001e157f89 */ /* 0x01052800000e0000 */
        /* <DEDUP_REMOVED lines=27> */
.L_x_816:
[----:B------:R-:W-:Y:S05]  /*9450*/  BSYNC.RECONVERGENT B2 ;  /* 0x0000000000027941 */ /* 0x000fea0003800200 */
.L_x_815:
        /* <DEDUP_REMOVED lines=29> */
.L_x_814:
[----:B------:R-:W-:Y:S05]  /*9630*/  BSYNC.RECONVERGENT B1 ;  /* 0x0000000000017941 */ /* 0x000fea0003800200 */
.L_x_813:
[----:B------:R-:W-:Y:S01]  /*9640*/  ISETP.GT.AND P0, PT, R15, 0x17, PT ;  /* 0x000000170f00780c */ /* 0x000fe20003f04270 */
[----:B------:R1:W3:Y:S01]  /*9650*/  SHFL.DOWN PT, R19, R6, 0x8, 0x1f ;  /* 0x09001f0006137f89 */ /* 0x0002e200000e0000 */
[----:B------:R-:W-:Y:S01]  /*9660*/  BSSY.RECONVERGENT B1, `(.L_x_817) ;  /* 0x0000041000017945 */ /* 0x000fe20003800200 */
[----:B--2---:R-:W-:Y:S02]  /*9670*/  IMAD.MOV.U32 R12, RZ, RZ, R8 ;  /* 0x000000ffff0c7224 */ /* 0x004fe400078e0008 */
[----:B------:R1:W2:Y:S01]  /*9680*/  SHFL.DOWN PT, R18, R7, 0x8, 0x1f ;  /* 0x09001f0007127f89 */ /* 0x0002a200000e0000 */
[----:B------:R-:W-:Y:S02]  /*9690*/  IMAD.MOV.U32 R11, RZ, RZ, R4 ;  /* 0x000000ffff0b7224 */ /* 0x000fe400078e0004 */
[----:B------:R-:W-:Y:S01]  /*96a0*/  IMAD.MOV.U32 R10, RZ, RZ, R3 ;  /* 0x000000ffff0a7224 */ /* 0x000fe200078e0003 */
[----:B0-----:R1:W0:Y:S01]  /*96b0*/  SHFL.DOWN PT, R20, R5, 0x8, 0x1f ;  /* 0x09001f0005147f89 */ /* 0x00122200000e0000 */
        /* <DEDUP_REMOVED lines=29> */
.L_x_820:
[----:B------:R-:W-:Y:S05]  /*9890*/  BSYNC.RECONVERGENT B2 ;  /* 0x0000000000027941 */ /* 0x000fea0003800200 */
.L_x_819:
        /* <DEDUP_REMOVED lines=29> */
.L_x_818:
[----:B------:R-:W-:Y:S05]  /*9a70*/  BSYNC.RECONVERGENT B1 ;  /* 0x0000000000017941 */ /* 0x000fea0003800200 */
.L_x_817:
[----:B------:R-:W-:Y:S01]  /*9a80*/  ISETP.GT.AND P0, PT, R15, 0xf, PT ;  /* 0x0000000f0f00780c */ /* 0x000fe20003f04270 */
[----:B------:R2:W3:Y:S01]  /*9a90*/  SHFL.DOWN PT, R19, R6, 0x10, 0x1f ;  /* 0x0a001f0006137f89 */ /* 0x0004e200000e0000 */
[----:B------:R-:W-:Y:S01]  /*9aa0*/  BSSY.RECONVERGENT B1, `(.L_x_821) ;  /* 0x0000041000017945 */ /* 0x000fe20003800200 */
[----:B------:R-:W-:Y:S02]  /*9ab0*/  IMAD.MOV.U32 R13, RZ, RZ, R10 ;  /* 0x000000ffff0d7224 */ /* 0x000fe400078e000a */
[----:B------:R2:W2:Y:S01]  /*9ac0*/  SHFL.DOWN PT, R18, R7, 0x10, 0x1f ;  /* 0x0a001f0007127f89 */ /* 0x0004a200000e0000 */
[----:B-1----:R-:W-:Y:S02]  /*9ad0*/  IMAD.MOV.U32 R4, RZ, RZ, R9 ;  /* 0x000000ffff047224 */ /* 0x002fe400078e0009 */
[----:B------:R-:W-:Y:S01]  /*9ae0*/  IMAD.MOV.U32 R2, RZ, RZ, R12 ;  /* 0x000000ffff027224 */ /* 0x000fe200078e000c */
[----:B0-----:R0:W1:Y:S01]  /*9af0*/  SHFL.DOWN PT, R20, R5, 0x10, 0x1f ;  /* 0x0a001f0005147f89 */ /* 0x00106200000e0000 */
        /* <DEDUP_REMOVED lines=19> */
[----:B-1----:R-:W-:Y:S02]  /*9c30*/  IMAD.MOV.U32 R16, RZ, RZ, R20 ;  /* 0x000000ffff107224 */ /* 0x002fe400078e0014 */
        /* <DEDUP_REMOVED lines=9> */
.L_x_824:
[----:B------:R-:W-:Y:S05]  /*9cd0*/  BSYNC.RECONVERGENT B2 ;  /* 0x0000000000027941 */ /* 0x000fea0003800200 */
.L_x_823:
        /* <DEDUP_REMOVED lines=29> */
.L_x_822:
[----:B------:R-:W-:Y:S05]  /*9eb0*/  BSYNC.RECONVERGENT B1 ;  /* 0x0000000000017941 */ /* 0x000fea0003800200 */
.L_x_821:
        /* <DEDUP_REMOVED lines=9> */
[----:B------:R-:W-:Y:S01]  /*9f50*/  IMAD.IADD R15, R8, 0x1, R9 ;  /* 0x00000001080f7824 */ /* 0x000fe200078e0209 */
[----:B------:R-:W-:Y:S01]  /*9f60*/  MOV R8, R5 ;  /* 0x0000000500087202 */ /* 0x000fe20000000f00 */
[----:B------:R-:W-:-:S03]  /*9f70*/  IMAD.MOV.U32 R9, RZ, RZ, R30 ;  /* 0x000000ffff097224 */ /* 0x000fc600078e001e */
[----:B------:R2:W-:Y:S04]  /*9f80*/  STS.64 [R15+0x20], R10 ;  /* 0x0000200a0f007388 */ /* 0x0005e80000000a00 */
[----:B------:R2:W-:Y:S04]  /*9f90*/  STS.64 [R15+0x10], R8 ;  /* 0x000010080f007388 */ /* 0x0005e80000000a00 */
[----:B------:R2:W-:Y:S04]  /*9fa0*/  STS.64 [R15+0x8], R6 ;  /* 0x000008060f007388 */ /* 0x0005e80000000a00 */
[----:B------:R2:W-:Y:S02]  /*9fb0*/  STS.64 [R15+0x18], R2 ;  /* 0x000018020f007388 */ /* 0x0005e40000000a00 */
.L_x_826:
[----:B------:R-:W-:Y:S05]  /*9fc0*/  BSYNC.RECONVERGENT B1 ;  /* 0x0000000000017941 */ /* 0x000fea0003800200 */
.L_x_825:
[----:B------:R-:W-:Y:S01]  /*9fd0*/  BAR.SYNC.DEFER_BLOCKING 0x0 ;  /* 0x0000000000007b1d */ /* 0x000fe20000010000 */
[----:B------:R-:W-:-:S13]  /*9fe0*/  ISETP.NE.AND P2, PT, R0, RZ, PT ;  /* 0x000000ff0000720c */ /* 0x000fda0003f45270 */
[----:B------:R-:W-:Y:S05]  /*9ff0*/  @P2 BRA `(.L_x_696) ;  /* 0x0000001000f42947 */ /* 0x000fea0003800000 */
[----:B0-2---:R-:W0:Y:S01]  /*a000*/  S2R R9, SR_CgaCtaId ;  /* 0x0000000000097919 */ /* 0x005e220000008800 */
[----:B------:R-:W-:Y:S01]  /*a010*/  MOV R0, 0x400 ;  /* 0x0000040000007802 */ /* 0x000fe20000000f00 */
[----:B------:R-:W-:Y:S01]  /*a020*/  BSSY.RECONVERGENT B1, `(.L_x_827) ;  /* 0x000001d000017945 */ /* 0x000fe20003800200 */
[----:B------:R-:W-:Y:S02]  /*a030*/  IMAD.MOV.U32 R31, RZ, RZ, R6 ;  /* 0x000000ffff1f7224 */ /* 0x000fe400078e0006 */
[----:B------:R-:W-:Y:S02]  /*a040*/  IMAD.MOV.U32 R12, RZ, RZ, R7 ;  /* 0x000000ffff0c7224 */ /* 0x000fe400078e0007 */
[----:B------:R-:W-:Y:S02]  /*a050*/  IMAD.MOV.U32 R33, RZ, RZ, R5 ;  /* 0x000000ffff217224 */ /* 0x000fe400078e0005 */
[----:B------:R-:W-:Y:S01]  /*a060*/  IMAD.MOV.U32 R32, RZ, RZ, R30 ;  /* 0x000000ffff207224 */ /* 0x000fe200078e001e */
[----:B0-----:R-:W-:-:S05]  /*a070*/  LEA R0, R9, R0, 0x18 ;  /* 0x0000000009007211 */ /* 0x001fca00078ec0ff */
[----:B-1--4-:R-:W0:Y:S04]  /*a080*/  LDS.64 R20, [R0+0x28] ;  /* 0x0000280000147984 */ /* 0x012e280000000a00 */
        /* <DEDUP_REMOVED lines=22> */
.L_x_828:
[----:B------:R-:W-:Y:S05]  /*a1f0*/  BSYNC.RECONVERGENT B1 ;  /* 0x0000000000017941 */ /* 0x000fea0003800200 */
.L_x_827:
        /* <DEDUP_REMOVED lines=19> */
.L_x_830:
[----:B------:R-:W-:Y:S05]  /*a330*/  BSYNC.RECONVERGENT B1 ;  /* 0x0000000000017941 */ /* 0x000fea0003800200 */
.L_x_829:
        /* <DEDUP_REMOVED lines=21> */
.L_x_832:
[----:B------:R-:W-:Y:S05]  /*a490*/  BSYNC.RECONVERGENT B1 ;  /* 0x0000000000017941 */ /* 0x000fea0003800200 */
.L_x_831:
        /* <DEDUP_REMOVED lines=28> */
.L_x_834:
[----:B------:R-:W-:Y:S05]  /*a660*/  BSYNC.RECONVERGENT B1 ;  /* 0x0000000000017941 */ /* 0x000fea0003800200 */
.L_x_833:
        /* <DEDUP_REMOVED lines=19> */
.L_x_836:
[----:B------:R-:W-:Y:S05]  /*a7a0*/  BSYNC.RECONVERGENT B1 ;  /* 0x0000000000017941 */ /* 0x000fea0003800200 */
.L_x_835:
[----:B--2---:R-:W-:Y:S01]  /*a7b0*/  ISETP.GE.AND P0, PT, R33, R18, PT ;  /* 0x000000122100720c */ /* 0x004fe20003f06270 */
[----:B------:R-:W-:Y:S01]  /*a7c0*/  BSSY.RECONVERGENT B1, `(.L_x_837) ;  /* 0x0000013000017945 */ /* 0x000fe20003800200 */
[----:B------:R-:W-:Y:S02]  /*a7d0*/  IMAD.MOV.U32 R35, RZ, RZ, R18 ;  /* 0x000000ffff237224 */ /* 0x000fe400078e0012 */
[----:B------:R-:W-:Y:S02]  /*a7e0*/  IMAD.MOV.U32 R34, RZ, RZ, R19 ;  /* 0x000000ffff227224 */ /* 0x000fe400078e0013 */
[----:B---3--:R-:W-:Y:S02]  /*a7f0*/  IMAD.MOV.U32 R37, RZ, RZ, R20 ;  /* 0x000000ffff257224 */ /* 0x008fe400078e0014 */
        /* <DEDUP_REMOVED lines=15> */
.L_x_838:
[----:B------:R-:W-:Y:S05]  /*a8f0*/  BSYNC.RECONVERGENT B1 ;  /* 0x0000000000017941 */ /* 0x000fea0003800200 */
.L_x_837:
        /* <DEDUP_REMOVED lines=21> */
.L_x_840:
[----:B------:R-:W-:Y:S05]  /*aa50*/  BSYNC.RECONVERGENT B1 ;  /* 0x0000000000017941 */ /* 0x000fea0003800200 */
.L_x_839:
        /* <DEDUP_REMOVED lines=20> */
.L_x_842:
[----:B------:R-:W-:Y:S05]  /*aba0*/  BSYNC.RECONVERGENT B1 ;  /* 0x0000000000017941 */ /* 0x000fea0003800200 */
.L_x_841:
        /* <DEDUP_REMOVED lines=26> */
.L_x_844:
[----:B------:R-:W-:Y:S05]  /*ad50*/  BSYNC.RECONVERGENT B1 ;  /* 0x0000000000017941 */ /* 0x000fea0003800200 */
.L_x_843:
        /* <DEDUP_REMOVED lines=20> */
.L_x_846:
[----:B------:R-:W-:Y:S05]  /*aea0*/  BSYNC.RECONVERGENT B1 ;  /* 0x0000000000017941 */ /* 0x000fea0003800200 */
.L_x_845:
        /* <DEDUP_REMOVED lines=19> */
.L_x_848:
[----:B------:R-:W-:Y:S05]  /*afe0*/  BSYNC.RECONVERGENT B1 ;  /* 0x0000000000017941 */ /* 0x000fea0003800200 */
.L_x_847:
        /* <DEDUP_REMOVED lines=20> */
.L_x_850:
[----:B------:R-:W-:Y:S05]  /*b130*/  BSYNC.RECONVERGENT B1 ;  /* 0x0000000000017941 */ /* 0x000fea0003800200 */
.L_x_849:
        /* <DEDUP_REMOVED lines=21> */
.L_x_852:
[----:B------:R-:W-:Y:S05]  /*b290*/  BSYNC.RECONVERGENT B1 ;  /* 0x0000000000017941 */ /* 0x000fea0003800200 */
.L_x_851:
        /* <DEDUP_REMOVED lines=19> */
.L_x_696:
[----:B------:R-:W-:Y:S05]  /*b3d0*/  BSYNC.RECONVERGENT B0 ;  /* 0x0000000000007941 */ /* 0x000fea0003800200 */
.L_x_645:
[----:B------:R-:W-:Y:S05]  /*b3e0*/  @P2 EXIT ;  /* 0x000000000000294d */ /* 0x000fea0003800000 */
[----:B012---:R-:W0:Y:S01]  /*b3f0*/  LDC.64 R8, c[0x0][0x388] ;  /* 0x0000e200ff087b82 */ /* 0x007e220000000a00 */
[----:B------:R-:W-:Y:S02]  /*b400*/  IMAD.MOV.U32 R31, RZ, RZ, R30 ;  /* 0x000000ffff1f7224 */ /* 0x000fe400078e001e */
[----:B------:R-:W-:Y:S02]  /*b410*/  IMAD.MOV.U32 R30, RZ, RZ, R5 ;  /* 0x000000ffff1e7224 */ /* 0x000fe400078e0005 */
[----:B------:R-:W-:Y:S02]  /*b420*/  IMAD.MOV.U32 R5, RZ, RZ, R4 ;  /* 0x000000ffff057224 */ /* 0x000fe400078e0004 */
[----:B------:R-:W-:Y:S01]  /*b430*/  IMAD.MOV.U32 R4, RZ, RZ, R13 ;  /* 0x000000ffff047224 */ /* 0x000fe200078e000d */
[----:B0-----:R-:W-:Y:S04]  /*b440*/  STG.E.64 desc[UR6][R8.64], R6 ;  /* 0x0000000608007986 */ /* 0x001fe8000c101b06 */
[----:B------:R-:W-:Y:S04]  /*b450*/  STG.E.64 desc[UR6][R8.64+0x8], R30 ;  /* 0x0000081e08007986 */ /* 0x000fe8000c101b06 */
[----:B------:R-:W-:Y:S04]  /*b460*/  STG.E.64 desc[UR6][R8.64+0x10], R2 ;  /* 0x0000100208007986 */ /* 0x000fe8000c101b06 */
[----:B------:R-:W-:Y:S01]  /*b470*/  STG.E.64 desc[UR6][R8.64+0x18], R4 ;  /* 0x0000180408007986 */ /* 0x000fe2000c101b06 */
[----:B------:R-:W-:Y:S05]  /*b480*/  EXIT ;  /* 0x000000000000794d */ /* 0x000fea0003800000 */
.L_x_853:
        /* <DEDUP_REMOVED lines=15> */
.L_x_2549:


//--------------------- .text._ZN6thrust24THRUST_300001_SM_1000_NS8cuda_cub4core6detail13_kernel_agentINS1_8__reduce11ReduceAgentINS0_18transform_iteratorINS1_9__extrema12arg_minmax_fI9key_valuel17compare_key_valueE15duplicate_tupleENS0_12zip_iteratorIN4cuda3std3__45tupleIJNS0_6detail15normal_iteratorINS0_10device_ptrISA_EEEENS0_17counting_iteratorIlNS0_11use_defaultESP_SP_EEEEEEENSI_IJNSI_IJSA_lEEEST_EEESU_EEPSU_SU_iSC_EEJSV_SW_iN3cub18CUB_300001_SM_100013GridEvenShareIiEENSZ_9GridQueueIjEESC_EEEvDpT0_ --------------------------
	.section	.text._ZN6thrust24THRUST_300001_SM_1000_NS8cuda_cub4core6detail13_kernel_agentINS1_8__reduce11ReduceAgentINS0_18transform_iteratorINS1_9__extrema12arg_minmax_fI9key_valuel17compare_key_valueE15duplicate_tupleENS0_12zip_iteratorIN4cuda3std3__45tupleIJNS0_6detail15normal_iteratorINS0_10device_ptrISA_EEEENS0_17counting_iteratorIlNS0_11use_defaultESP_SP_EEEEEEENSI_IJNSI_IJSA_lEEEST_EEESU_EEPSU_SU_iSC_EEJSV_SW_iN3cub18CUB_300001_SM_100013GridEvenShareIiEENSZ_9GridQueueIjEESC_EEEvDpT0_,"ax",@progbits
	.align	128
        .global         _ZN6thrust24THRUST_300001_SM_1000_NS8cuda_cub4core6detail13_kernel_agentINS1_8__reduce11ReduceAgentINS0_18transform_iteratorINS1_9__extrema12arg_minmax_fI9key_valuel17compare_key_valueE15duplicate_tupleENS0_12zip_iteratorIN4cuda3std3__45tupleIJNS0_6detail15normal_iteratorINS0_10device_ptrISA_EEEENS0_17counting_iteratorIlNS0_11use_defaultESP_SP_EEEEEEENSI_IJNSI_IJSA_lEEEST_EEESU_EEPSU_SU_iSC_EEJSV_SW_iN3cub18CUB_300001_SM_100013GridEvenShareIiEENSZ_9GridQueueIjEESC_EEEvDpT0_
        .type           _ZN6thrust24THRUST_300001_SM_1000_NS8cuda_cub4core6detail13_kernel_agentINS1_8__reduce11ReduceAgentINS0_18transform_iteratorINS1_9__extrema12arg_minmax_fI9key_valuel17compare_key_valueE15duplicate_tupleENS0_12zip_iteratorIN4cuda3std3__45tupleIJNS0_6detail15normal_iteratorINS0_10device_ptrISA_EEEENS0_17counting_iteratorIlNS0_11use_defaultESP_SP_EEEEEEENSI_IJNSI_IJSA_lEEEST_EEESU_EEPSU_SU_iSC_EEJSV_SW_iN3cub18CUB_300001_SM_100013GridEvenShareIiEENSZ_9GridQueueIjEESC_EEEvDpT0_,@function
        .size           _ZN6thrust24THRUST_300001_SM_1000_NS8cuda_cub4core6detail13_kernel_agentINS1_8__reduce11ReduceAgentINS0_18transform_iteratorINS1_9__extrema12arg_minmax_fI9key_valuel17compare_key_valueE15duplicate_tupleENS0_12zip_iteratorIN4cuda3std3__45tupleIJNS0_6detail15normal_iteratorINS0_10device_ptrISA_EEEENS0_17counting_iteratorIlNS0_11use_defaultESP_SP_EEEEEEENSI_IJNSI_IJSA_lEEEST_EEESU_EEPSU_SU_iSC_EEJSV_SW_iN3cub18CUB_300001_SM_100013GridEvenShareIiEENSZ_9GridQueueIjEESC_EEEvDpT0_,(.L_x_2550 - _ZN6thrust24THRUST_300001_SM_1000_NS8cuda_cub4core6detail13_kernel_agentINS1_8__reduce11ReduceAgentINS0_18transform_iteratorINS1_9__extrema12arg_minmax_fI9key_valuel17compare_key_valueE15duplicate_tupleENS0_12zip_iteratorIN4cuda3std3__45tupleIJNS0_6detail15normal_iteratorINS0_10device_ptrISA_EEEENS0_17counting_iteratorIlNS0_11use_defaultESP_SP_EEEEEEENSI_IJNSI_IJSA_lEEEST_EEESU_EEPSU_SU_iSC_EEJSV_SW_iN3cub18CUB_300001_SM_100013GridEvenShareIiEENSZ_9GridQueueIjEESC_EEEvDpT0_)
        .other          _ZN6thrust24THRUST_300001_SM_1000_NS8cuda_cub4core6detail13_kernel_agentINS1_8__reduce11ReduceAgentINS0_18transform_iteratorINS1_9__extrema12arg_minmax_fI9key_valuel17compare_key_valueE15duplicate_tupleENS0_12zip_iteratorIN4cuda3std3__45tupleIJNS0_6detail15normal_iteratorINS0_10device_ptrISA_EEEENS0_17counting_iteratorIlNS0_11use_defaultESP_SP_EEEEEEENSI_IJNSI_IJSA_lEEEST_EEESU_EEPSU_SU_iSC_EEJSV_SW_iN3cub18CUB_300001_SM_100013GridEvenShareIiEENSZ_9GridQueueIjEESC_EEEvDpT0_,@"STO_CUDA_ENTRY STV_DEFAULT"
_ZN6thrust24THRUST_300001_SM_1000_NS8cuda_cub4core6detail13_kernel_agentINS1_8__reduce11ReduceAgentINS0_18transform_iteratorINS1_9__extrema12arg_minmax_fI9key_valuel17compare_key_valueE15duplicate_tupleENS0_12zip_iteratorIN4cuda3std3__45tupleIJNS0_6detail15normal_iteratorINS0_10device_ptrISA_EEEENS0_17counting_iteratorIlNS0_11use_defaultESP_SP_EEEEEEENSI_IJNSI_IJSA_lEEEST_EEESU_EEPSU_SU_iSC_EEJSV_SW_iN3cub18CUB_300001_SM_100013GridEvenShareIiEENSZ_9GridQueueIjEESC_EEEvDpT0_:
.text._ZN6thrust24THRUST_300001_SM_1000_NS8cuda_cub4core6detail13_kernel_agentINS1_8__reduce11ReduceAgentINS0_18transform_iteratorINS1_9__extrema12arg_minmax_fI9key_valuel17compare_key_valueE15duplicate_tupleENS0_12zip_iteratorIN4cuda3std3__45tupleIJNS0_6detail15normal_iteratorINS0_10device_ptrISA_EEEENS0_17counting_iteratorIlNS0_11use_defaultESP_SP_EEEEEEENSI_IJNSI_IJSA_lEEEST_EEESU_EEPSU_SU_iSC_EEJSV_SW_iN3cub18CUB_300001_SM_100013GridEvenShareIiEENSZ_9GridQueueIjEESC_EEEvDpT0_:
[----:B------:R-:W-:Y:S08]  /*0000*/  LDC R1, c[0x0][0x37c] ;  /* 0x0000df00ff017b82 */ /* 0x000ff00000000800 */
[----:B------:R-:W0:Y:S01]  /*0010*/  S2UR UR12, SR_CTAID.X ;  /* 0x00000000000c79c3 */ /* 0x000e220000002500 */
[----:B------:R-:W1:Y:S01]  /*0020*/  LDCU UR7, c[0x0][0x3a0] ;  /* 0x00007400ff0777ac */ /* 0x000e620008000800 */
[----:B------:R-:W-:Y:S01]  /*0030*/  BSSY.RECONVERGENT B0, `(.L_x_854) ;  /* 0x0000b74000007945 */ /* 0x000fe20003800200 */
[----:B------:R-:W2:Y:S01]  /*0040*/  LDCU UR6, c[0x0][0x370] ;  /* 0x00006e00ff0677ac */ /* 0x000ea20008000800 */
[----:B------:R-:W3:Y:S01]  /*0050*/  LDCU.64 UR10, c[0x0][0x358] ;  /* 0x00006b00ff0a77ac */ /* 0x000ee20008000a00 */
[----:B-1----:R-:W-:Y:S01]  /*0060*/  IMAD.U32 R14, RZ, RZ, UR7 ;  /* 0x00000007ff0e7e24 */ /* 0x002fe2000f8e00ff */
[----:B--2---:R-:W-:-:S02]  /*0070*/  USHF.L.U32 UR6, UR6, 0x9, URZ ;  /* 0x0000000906067899 */ /* 0x004fc400080006ff */
[----:B0-----:R-:W-:-:S04]  /*0080*/  USHF.L.U32 UR5, UR12, 0x9, URZ ;  /* 0x000000090c057899 */ /* 0x001fc800080006ff */
[----:B------:R-:W-:-:S06]  /*0090*/  UIADD3 UR4, UPT, UPT, UR5, 0x200, URZ ;  /* 0x0000020005047890 */ /* 0x000fcc000fffe0ff */
[----:B------:R-:W-:-:S13]  /*00a0*/  ISETP.LT.AND P0, PT, R14, UR4, PT ;  /* 0x000000040e007c0c */ /* 0x000fda000bf01270 */
[----:B---3--:R-:W-:Y:S05]  /*00b0*/  @!P0 BRA `(.L_x_855) ;  /* 0x0000007000348947 */ /* 0x008fea0003800000 */
[----:B------:R-:W0:Y:S01]  /*00c0*/  S2R R0, SR_TID.X ;  /* 0x0000000000007919 */ /* 0x000e220000002100 */
[----:B------:R-:W-:Y:S02]  /*00d0*/  R2UR UR4, R14 ;  /* 0x000000000e0472ca */ /* 0x000fe400000e0000 */
[----:B------:R-:W-:Y:S02]  /*00e0*/  CS2R R6, SRZ ;  /* 0x0000000000067805 */ /* 0x000fe4000001ff00 */
[----:B------:R-:W-:Y:S01]  /*00f0*/  CS2R R4, SRZ ;  /* 0x0000000000047805 */ /* 0x000fe2000001ff00 */
[----:B------:R-:W1:Y:S01]  /*0100*/  LDCU.64 UR6, c[0x0][0x388] ;  /* 0x00007100ff0677ac */ /* 0x000e620008000a00 */
[----:B------:R-:W2:Y:S07]  /*0110*/  LDCU.64 UR8, c[0x0][0x388] ;  /* 0x00007100ff0877ac */ /* 0x000eae0008000a00 */
[----:B------:R-:W-:-:S06]  /*0120*/  UIADD3 UR4, UPT, UPT, -UR5, UR4, URZ ;  /* 0x0000000405047290 */ /* 0x000fcc000fffe1ff */
[----:B0-----:R-:W-:-:S13]  /*0130*/  ISETP.GE.AND P0, PT, R0, UR4, PT ;  /* 0x0000000400007c0c */ /* 0x001fda000bf06270 */
[----:B------:R-:W0:Y:S01]  /*0140*/  @!P0 LDC.64 R8, c[0x0][0x380] ;  /* 0x0000e000ff088b82 */ /* 0x000e220000000a00 */
[----:B------:R-:W-:-:S07]  /*0150*/  @!P0 VIADD R3, R0, UR5 ;  /* 0x0000000500038c36 */ /* 0x000fce0008000000 */
[----:B------:R-:W3:Y:S01]  /*0160*/  @!P0 LDC.64 R10, c[0x0][0x388] ;  /* 0x0000e200ff0a8b82 */ /* 0x000ee20000000a00 */
[----:B0-----:R-:W-:-:S05]  /*0170*/  @!P0 IMAD.WIDE R8, R3, 0x8, R8 ;  /* 0x0000000803088825 */ /* 0x001fca00078e0208 */
[----:B------:R-:W4:Y:S04]  /*0180*/  @!P0 LDG.E R7, desc[UR10][R8.64] ;  /* 0x0000000a08078981 */ /* 0x000f28000c1e1900 */
[----:B------:R4:W5:Y:S01]  /*0190*/  @!P0 LDG.E R6, desc[UR10][R8.64+0x4] ;  /* 0x0000040a08068981 */ /* 0x000962000c1e1900 */
[----:B------:R-:W-:Y:S01]  /*01a0*/  IMAD.MOV.U32 R2, RZ, RZ, R0 ;  /* 0x000000ffff027224 */ /* 0x000fe200078e0000 */
[C---:B---3--:R-:W-:Y:S01]  /*01b0*/  @!P0 IADD3 R5, P1, PT, R3.reuse, R10, RZ ;  /* 0x0000000a03058210 */ /* 0x048fe20007f3e0ff */
[----:B------:R-:W-:Y:S01]  /*01c0*/  @!P0 VIADD R2, R0, 0x100 ;  /* 0x0000010000028836 */ /* 0x000fe20000000000 */
[----:B------:R-:W-:Y:S02]  /*01d0*/  BSSY.RECONVERGENT B2, `(.L_x_856) ;  /* 0x000011d000027945 */ /* 0x000fe40003800200 */
[----:B------:R-:W-:Y:S01]  /*01e0*/  @!P0 LEA.HI.X.SX32 R4, R3, R11, 0x1, P1 ;  /* 0x0000000b03048211 */ /* 0x000fe200008f0eff */
[----:B------:R-:W-:Y:S01]  /*01f0*/  IMAD.MOV.U32 R11, RZ, RZ, R5 ;  /* 0x000000ffff0b7224 */ /* 0x000fe200078e0005 */
[----:B------:R-:W-:-:S03]  /*0200*/  ISETP.GE.AND P0, PT, R2, UR4, PT ;  /* 0x0000000402007c0c */ /* 0x000fc6000bf06270 */
[----:B------:R-:W-:Y:S02]  /*0210*/  IMAD.MOV.U32 R10, RZ, RZ, R4 ;  /* 0x000000ffff0a7224 */ /* 0x000fe400078e0004 */
[----:B----4-:R-:W-:Y:S02]  /*0220*/  IMAD.MOV.U32 R9, RZ, RZ, R7 ;  /* 0x000000ffff097224 */ /* 0x010fe400078e0007 */
[----:B-----5:R-:W-:-:S06]  /*0230*/  IMAD.MOV.U32 R8, RZ, RZ, R6 ;  /* 0x000000ffff087224 */ /* 0x020fcc00078e0006 */
[----:B-12---:R-:W-:Y:S05]  /*0240*/  @P0 BRA `(.L_x_857) ;  /* 0x0000001000540947 */ /* 0x006fea0003800000 */
[----:B------:R-:W-:Y:S01]  /*0250*/  LOP3.LUT R3, RZ, R2, RZ, 0x33, !PT ;  /* 0x00000002ff037212 */ /* 0x000fe200078e33ff */
[----:B------:R-:W-:Y:S01]  /*0260*/  BSSY.RECONVERGENT B1, `(.L_x_858) ;  /* 0x000004c000017945 */ /* 0x000fe20003800200 */
[----:B------:R-:W-:Y:S02]  /*0270*/  IMAD.MOV.U32 R9, RZ, RZ, R7 ;  /* 0x000000ffff097224 */ /* 0x000fe400078e0007 */
[----:B------:R-:W-:Y:S01]  /*0280*/  IADD3 R16, PT, PT, R14, -UR5, R3 ;  /* 0x800000050e107c10 */ /* 0x000fe2000fffe003 */
[----:B------:R-:W-:Y:S02]  /*0290*/  IMAD.MOV.U32 R8, RZ, RZ, R6 ;  /* 0x000000ffff087224 */ /* 0x000fe400078e0006 */
[----:B------:R-:W-:Y:S01]  /*02a0*/  IMAD.MOV.U32 R11, RZ, RZ, R5 ;  /* 0x000000ffff0b7224 */ /* 0x000fe200078e0005 */
[----:B------:R-:W-:Y:S01]  /*02b0*/  LOP3.LUT R3, R16, 0x300, RZ, 0xc0, !PT ;  /* 0x0000030010037812 */ /* 0x000fe200078ec0ff */
[----:B------:R-:W-:-:S03]  /*02c0*/  IMAD.MOV.U32 R10, RZ, RZ, R4 ;  /* 0x000000ffff0a7224 */ /* 0x000fc600078e0004 */
[----:B------:R-:W-:-:S13]  /*02d0*/  ISETP.NE.AND P0, PT, R3, 0x300, PT ;  /* 0x000003000300780c */ /* 0x000fda0003f05270 */
[----:B------:R-:W-:Y:S05]  /*02e0*/  @!P0 BRA `(.L_x_859) ;  /* 0x00000004000c8947 */ /* 0x000fea0003800000 */
[----:B------:R-:W0:Y:S01]  /*02f0*/  LDC.64 R12, c[0x0][0x380] ;  /* 0x0000e000ff0c7b82 */ /* 0x000e220000000a00 */
[----:B------:R-:W-:Y:S01]  /*0300*/  LEA.HI R3, R16, 0x1, RZ, 0x18 ;  /* 0x0000000110037811 */ /* 0x000fe200078fc0ff */
[----:B------:R-:W-:Y:S02]  /*0310*/  VIADD R17, R2, UR5 ;  /* 0x0000000502117c36 */ /* 0x000fe40008000000 */
[----:B------:R-:W-:Y:S01]  /*0320*/  IMAD.MOV.U32 R9, RZ, RZ, R7 ;  /* 0x000000ffff097224 */ /* 0x000fe200078e0007 */
[----:B------:R-:W-:Y:S01]  /*0330*/  LOP3.LUT R3, R3, 0x3, RZ, 0xc0, !PT ;  /* 0x0000000303037812 */ /* 0x000fe200078ec0ff */
[----:B------:R-:W-:Y:S02]  /*0340*/  IMAD.MOV.U32 R8, RZ, RZ, R6 ;  /* 0x000000ffff087224 */ /* 0x000fe400078e0006 */
[----:B------:R-:W-:Y:S02]  /*0350*/  IMAD.MOV.U32 R11, RZ, RZ, R5 ;  /* 0x000000ffff0b7224 */ /* 0x000fe400078e0005 */
[----:B------:R-:W-:-:S02]  /*0360*/  IMAD.MOV.U32 R10, RZ, RZ, R4 ;  /* 0x000000ffff0a7224 */ /* 0x000fc400078e0004 */
[----:B------:R-:W-:Y:S01]  /*0370*/  IMAD.MOV R3, RZ, RZ, -R3 ;  /* 0x000000ffff037224 */ /* 0x000fe200078e0a03 */
[----:B0-----:R-:W-:-:S05]  /*0380*/  IADD3 R12, P0, PT, R12, 0x4, RZ ;  /* 0x000000040c0c7810 */ /* 0x001fca0007f1e0ff */
[----:B------:R-:W-:-:S08]  /*0390*/  IMAD.X R13, RZ, RZ, R13, P0 ;  /* 0x000000ffff0d7224 */ /* 0x000fd000000e060d */
.L_x_864:
[----:B------:R-:W-:-:S05]  /*03a0*/  IMAD.WIDE R14, R17, 0x8, R12 ;  /* 0x00000008110e7825 */ /* 0x000fca00078e020c */
[----:B------:R-:W2:Y:S04]  /*03b0*/  LDG.E R24, desc[UR10][R14.64+-0x4] ;  /* 0xfffffc0a0e187981 */ /* 0x000ea8000c1e1900 */
[----:B------:R0:W5:Y:S01]  /*03c0*/  LDG.E R25, desc[UR10][R14.64] ;  /* 0x0000000a0e197981 */ /* 0x000162000c1e1900 */
[----:B------:R-:W-:Y:S01]  /*03d0*/  IADD3 R22, P1, PT, R17, UR6, RZ ;  /* 0x0000000611167c10 */ /* 0x000fe2000ff3e0ff */
[----:B------:R-:W-:Y:S01]  /*03e0*/  VIADD R3, R3, 0x1 ;  /* 0x0000000103037836 */ /* 0x000fe20000000000 */
[----:B------:R-:W-:Y:S01]  /*03f0*/  BSSY.RECONVERGENT B3, `(.L_x_860) ;  /* 0x000001d000037945 */ /* 0x000fe20003800200 */
[----:B------:R-:W-:Y:S01]  /*0400*/  IMAD.MOV.U32 R19, RZ, RZ, R5 ;  /* 0x000000ffff137224 */ /* 0x000fe200078e0005 */
[----:B------:R-:W-:Y:S01]  /*0410*/  LEA.HI.X.SX32 R23, R17, UR7, 0x1, P1 ;  /* 0x0000000711177c11 */ /* 0x000fe200088f0eff */
        /* <DEDUP_REMOVED lines=26> */
.L_x_861:
[----:B------:R-:W-:Y:S05]  /*05c0*/  BSYNC.RECONVERGENT B3 ;  /* 0x0000000000037941 */ /* 0x000fea0003800200 */
.L_x_860:
        /* <DEDUP_REMOVED lines=17> */
.L_x_863:
[----:B------:R-:W-:Y:S05]  /*06e0*/  BSYNC.RECONVERGENT B3 ;  /* 0x0000000000037941 */ /* 0x000fea0003800200 */
.L_x_862:
[----:B------:R-:W-:Y:S02]  /*06f0*/  VIADD R2, R2, 0x100 ;  /* 0x0000010002027836 */ /* 0x000fe40000000000 */
[----:B------:R-:W-:Y:S01]  /*0700*/  VIADD R17, R17, 0x100 ;  /* 0x0000010011117836 */ /* 0x000fe20000000000 */
[----:B------:R-:W-:Y:S06]  /*0710*/  @P2 BRA `(.L_x_864) ;  /* 0xfffffffc00202947 */ /* 0x000fec000383ffff */
.L_x_859:
[----:B------:R-:W-:Y:S05]  /*0720*/  BSYNC.RECONVERGENT B1 ;  /* 0x0000000000017941 */ /* 0x000fea0003800200 */
.L_x_858:
[----:B------:R-:W-:-:S13]  /*0730*/  ISETP.GE.U32.AND P0, PT, R16, 0x300, PT ;  /* 0x000003001000780c */ /* 0x000fda0003f06070 */
[----:B------:R-:W-:Y:S05]  /*0740*/  @!P0 BRA `(.L_x_857) ;  /* 0x0000000c00148947 */ /* 0x000fea0003800000 */
[----:B------:R-:W-:-:S04]  /*0750*/  VIADD R3, R2, UR5 ;  /* 0x0000000502037c36 */ /* 0x000fc80008000000 */
[C---:B------:R-:W-:Y:S02]  /*0760*/  VIADD R26, R3.reuse, 0x100 ;  /* 0x00000100031a7836 */ /* 0x040fe40000000000 */
[C---:B------:R-:W-:Y:S02]  /*0770*/  VIADD R25, R3.reuse, 0x200 ;  /* 0x0000020003197836 */ /* 0x040fe40000000000 */
[----:B------:R-:W-:-:S07]  /*0780*/  VIADD R24, R3, 0x300 ;  /* 0x0000030003187836 */ /* 0x000fce0000000000 */
.L_x_881:
[----:B------:R-:W0:Y:S02]  /*0790*/  LDC.64 R12, c[0x0][0x380] ;  /* 0x0000e000ff0c7b82 */ /* 0x000e240000000a00 */
[----:B0-----:R-:W-:-:S05]  /*07a0*/  IMAD.WIDE R12, R3, 0x8, R12 ;  /* 0x00000008030c7825 */ /* 0x001fca00078e020c */
        /* <DEDUP_REMOVED lines=8> */
[C---:B------:R-:W-:Y:S01]  /*0830*/  IADD3 R28, P1, PT, R3.reuse, UR8, RZ ;  /* 0x00000008031c7c10 */ /* 0x040fe2000ff3e0ff */
[----:B------:R-:W-:Y:S01]  /*0840*/  BSSY.RECONVERGENT B1, `(.L_x_865) ;  /* 0x0000016000017945 */ /* 0x000fe20003800200 */
[----:B------:R-:W-:Y:S01]  /*0850*/  MOV R20, R11 ;  /* 0x0000000b00147202 */ /* 0x000fe20000000f00 */
[----:B------:R-:W-:Y:S01]  /*0860*/  IMAD.MOV.U32 R21, RZ, RZ, R10 ;  /* 0x000000ffff157224 */ /* 0x000fe200078e000a */
[----:B------:R-:W-:Y:S01]  /*0870*/  LEA.HI.X.SX32 R27, R3, UR9, 0x1, P1 ;  /* 0x00000009031b7c11 */ /* 0x000fe200088f0eff */
        /* <DEDUP_REMOVED lines=18> */
.L_x_866:
[----:B------:R-:W-:Y:S05]  /*09a0*/  BSYNC.RECONVERGENT B1 ;  /* 0x0000000000017941 */ /* 0x000fea0003800200 */
.L_x_865:
        /* <DEDUP_REMOVED lines=19> */
.L_x_868:
[----:B------:R-:W-:Y:S05]  /*0ae0*/  BSYNC.RECONVERGENT B1 ;  /* 0x0000000000017941 */ /* 0x000fea0003800200 */
.L_x_867:
[----:B------:R-:W-:Y:S01]  /*0af0*/  ISETP.GE.AND P0, PT, R22, R19, PT ;  /* 0x000000131600720c */ /* 0x000fe20003f06270 */
[----:B------:R-:W-:Y:S01]  /*0b00*/  BSSY.RECONVERGENT B1, `(.L_x_869) ;  /* 0x0000015000017945 */ /* 0x000fe20003800200 */
[C---:B------:R-:W-:Y:S01]  /*0b10*/  IADD3 R13, P1, PT, R26.reuse, UR8, RZ ;  /* 0x000000081a0d7c10 */ /* 0x040fe2000ff3e0ff */
[----:B------:R-:W-:Y:S02]  /*0b20*/  IMAD.MOV.U32 R29, RZ, RZ, R20 ;  /* 0x000000ffff1d7224 */ /* 0x000fe400078e0014 */
[----:B------:R-:W-:Y:S01]  /*0b30*/  IMAD.MOV.U32 R30, RZ, RZ, R21 ;  /* 0x000000ffff1e7224 */ /* 0x000fe200078e0015 */
[----:B------:R-:W-:Y:S01]  /*0b40*/  LEA.HI.X.SX32 R12, R26, UR9, 0x1, P1 ;  /* 0x000000091a0c7c11 */ /* 0x000fe200088f0eff */
        /* <DEDUP_REMOVED lines=16> */
.L_x_870:
[----:B------:R-:W-:Y:S05]  /*0c50*/  BSYNC.RECONVERGENT B1 ;  /* 0x0000000000017941 */ /* 0x000fea0003800200 */
.L_x_869:
        /* <DEDUP_REMOVED lines=20> */
.L_x_872:
[----:B------:R-:W-:Y:S05]  /*0da0*/  BSYNC.RECONVERGENT B1 ;  /* 0x0000000000017941 */ /* 0x000fea0003800200 */
.L_x_871:
        /* <DEDUP_REMOVED lines=22> */
.L_x_874:
[----:B------:R-:W-:Y:S05]  /*0f10*/  BSYNC.RECONVERGENT B1 ;  /* 0x0000000000017941 */ /* 0x000fea0003800200 */
.L_x_873:
        /* <DEDUP_REMOVED lines=20> */
.L_x_876:
[----:B------:R-:W-:Y:S05]  /*1060*/  BSYNC.RECONVERGENT B1 ;  /* 0x0000000000017941 */ /* 0x000fea0003800200 */
.L_x_875:
        /* <DEDUP_REMOVED lines=22> */
.L_x_878:
[----:B------:R-:W-:Y:S05]  /*11d0*/  BSYNC.RECONVERGENT B1 ;  /* 0x0000000000017941 */ /* 0x000fea0003800200 */
.L_x_877:
        /* <DEDUP_REMOVED lines=20> */
.L_x_880:
[----:B------:R-:W-:Y:S05]  /*1320*/  BSYNC.RECONVERGENT B1 ;  /* 0x0000000000017941 */ /* 0x000fea0003800200 */
.L_x_879:
[----:B------:R-:W-:Y:S02]  /*1330*/  VIADD R2, R2, 0x400 ;  /* 0x0000040002027836 */ /* 0x000fe40000000000 */
[----:B------:R-:W-:Y:S02]  /*1340*/  VIADD R26, R26, 0x400 ;  /* 0x000004001a1a7836 */ /* 0x000fe40000000000 */
[----:B------:R-:W-:Y:S01]  /*1350*/  VIADD R25, R25, 0x400 ;  /* 0x0000040019197836 */ /* 0x000fe20000000000 */
[----:B------:R-:W-:Y:S01]  /*1360*/  ISETP.GE.AND P0, PT, R2, UR4, PT ;  /* 0x0000000402007c0c */ /* 0x000fe2000bf06270 */
[----:B------:R-:W-:Y:S02]  /*1370*/  VIADD R24, R24, 0x400 ;  /* 0x0000040018187836 */ /* 0x000fe40000000000 */
[----:B------:R-:W-:-:S10]  /*1380*/  VIADD R3, R3, 0x400 ;  /* 0x0000040003037836 */ /* 0x000fd40000000000 */
[----:B------:R-:W-:Y:S05]  /*1390*/  @!P0 BRA `(.L_x_881) ;  /* 0xfffffff000fc8947 */ /* 0x000fea000383ffff */
.L_x_857:
[----:B------:R-:W-:Y:S05]  /*13a0*/  BSYNC.RECONVERGENT B2 ;  /* 0x0000000000027941 */ /* 0x000fea0003800200 */
.L_x_856:
[----:B------:R-:W-:-:S09]  /*13b0*/  UISETP.GE.AND UP0, UPT, UR4, 0x100, UPT ;  /* 0x000001000400788c */ /* 0x000fd2000bf06270 */
[----:B------:R-:W-:Y:S05]  /*13c0*/  BRA.U !UP0, `(.L_x_882) ;  /* 0x00000029088c7547 */ /* 0x000fea000b800000 */
[----:B------:R-:W0:Y:S01]  /*13d0*/  S2R R18, SR_LANEID ;  /* 0x0000000000127919 */ /* 0x000e220000000000 */
[----:B------:R-:W-:Y:S01]  /*13e0*/  BSSY.RECONVERGENT B1, `(.L_x_883) ;  /* 0x000003b000017945 */ /* 0x000fe20003800200 */
[----:B------:R-:W-:Y:S01]  /*13f0*/  MOV R15, R5 ;  /* 0x00000005000f7202 */ /* 0x000fe20000000f00 */
        /* <DEDUP_REMOVED lines=39> */
.L_x_886:
[----:B------:R-:W-:Y:S05]  /*1670*/  BSYNC.RECONVERGENT B2 ;  /* 0x0000000000027941 */ /* 0x000fea0003800200 */
.L_x_885:
[----:B0-----:R-:W-:Y:S02]  /*1680*/  IMAD.MOV.U32 R14, RZ, RZ, R25 ;  /* 0x000000ffff0e7224 */ /* 0x001fe400078e0019 */
        /* <DEDUP_REMOVED lines=16> */
.L_x_884:
[----:B------:R-:W-:Y:S05]  /*1790*/  BSYNC.RECONVERGENT B1 ;  /* 0x0000000000017941 */ /* 0x000fea0003800200 */
.L_x_883:
[----:B------:R-:W-:Y:S01]  /*17a0*/  ISETP.GT.AND P0, PT, R18, 0x1d, PT ;  /* 0x0000001d1200780c */ /* 0x000fe20003f04270 */
[----:B------:R2:W3:Y:S01]  /*17b0*/  SHFL.DOWN PT, R19, R12, 0x2, 0x1f ;  /* 0x08401f000c137f89 */ /* 0x0004e200000e0000 */
[----:B------:R-:W-:Y:S01]  /*17c0*/  BSSY.RECONVERGENT B1, `(.L_x_887) ;  /* 0x0000041000017945 */ /* 0x000fe20003800200 */
[----:B------:R-:W-:Y:S02]  /*17d0*/  IMAD.MOV.U32 R7, RZ, RZ, R15 ;  /* 0x000000ffff077224 */ /* 0x000fe400078e000f */
[----:B------:R2:W4:Y:S01]  /*17e0*/  SHFL.DOWN PT, R20, R13, 0x2, 0x1f ;  /* 0x08401f000d147f89 */ /* 0x00052200000e0000 */
[----:B------:R-:W-:Y:S02]  /*17f0*/  IMAD.MOV.U32 R6, RZ, RZ, R14 ;  /* 0x000000ffff067224 */ /* 0x000fe400078e000e */
[----:B-1----:R-:W-:Y:S01]  /*1800*/  IMAD.MOV.U32 R5, RZ, RZ, R3 ;  /* 0x000000ffff057224 */ /* 0x002fe200078e0003 */
[----:B------:R2:W1:Y:S01]  /*1810*/  SHFL.DOWN PT, R22, R17, 0x2, 0x1f ;  /* 0x08401f0011167f89 */ /* 0x00046200000e0000 */
[----:B0-----:R-:W-:-:S03]  /*1820*/  IMAD.MOV.U32 R4, RZ, RZ, R2 ;  /* 0x000000ffff047224 */ /* 0x001fc600078e0002 */
        /* <DEDUP_REMOVED lines=28> */
.L_x_890:
[----:B------:R-:W-:Y:S05]  /*19f0*/  BSYNC.RECONVERGENT B2 ;  /* 0x0000000000027941 */ /* 0x000fea0003800200 */
.L_x_889:
        /* <DEDUP_REMOVED lines=16> */
[--C-:B------:R-:W-:Y:S01]  /*1b00*/  IMAD.MOV.U32 R13, RZ, RZ, R8.reuse ;  /* 0x000000ffff0d7224 */ /* 0x100fe200078e0008 */
[C---:B------:R-:W-:Y:S01]  /*1b10*/  @P2 ISETP.GE.U32.AND P0, PT, R15.reuse, R26, PT ;  /* 0x0000001a0f00220c */ /* 0x040fe20003f06070 */
[----:B------:R-:W-:Y:S01]  /*1b20*/  IMAD.MOV.U32 R12, RZ, RZ, R9 ;  /* 0x000000ffff0c7224 */ /* 0x000fe200078e0009 */
        /* <DEDUP_REMOVED lines=10> */
.L_x_888:
[----:B------:R-:W-:Y:S05]  /*1bd0*/  BSYNC.RECONVERGENT B1 ;  /* 0x0000000000017941 */ /* 0x000fea0003800200 */
.L_x_887:
[----:B------:R-:W-:Y:S01]  /*1be0*/  ISETP.GT.AND P0, PT, R18, 0x1b, PT ;  /* 0x0000001b1200780c */ /* 0x000fe20003f04270 */
[----:B------:R3:W4:Y:S01]  /*1bf0*/  SHFL.DOWN PT, R19, R12, 0x4, 0x1f ;  /* 0x08801f000c137f89 */ /* 0x00072200000e0000 */
[----:B------:R-:W-:Y:S01]  /*1c00*/  BSSY.RECONVERGENT B1, `(.L_x_891) ;  /* 0x0000041000017945 */ /* 0x000fe20003800200 */
[----:B------:R-:W-:Y:S02]  /*1c10*/  IMAD.MOV.U32 R9, RZ, RZ, R7 ;  /* 0x000000ffff097224 */ /* 0x000fe400078e0007 */
[----:B------:R3:W3:Y:S01]  /*1c20*/  SHFL.DOWN PT, R20, R13, 0x4, 0x1f ;  /* 0x08801f000d147f89 */ /* 0x0006e200000e0000 */
[----:B------:R-:W-:Y:S02]  /*1c30*/  IMAD.MOV.U32 R8, RZ, RZ, R6 ;  /* 0x000000ffff087224 */ /* 0x000fe400078e0006 */
[----:B--2---:R-:W-:Y:S01]  /*1c40*/  IMAD.MOV.U32 R3, RZ, RZ, R5 ;  /* 0x000000ffff037224 */ /* 0x004fe200078e0005 */
[----:B-1----:R1:W2:Y:S01]  /*1c50*/  SHFL.DOWN PT, R22, R17, 0x4, 0x1f ;  /* 0x08801f0011167f89 */ /* 0x0022a200000e0000 */
[----:B------:R-:W-:-:S03]  /*1c60*/  IMAD.MOV.U32 R2, RZ, RZ, R4 ;  /* 0x000000ffff027224 */ /* 0x000fc600078e0004 */
[----:B0-----:R1:W0:Y:S04]  /*1c70*/  SHFL.DOWN PT, R21, R16, 0x4, 0x1f ;  /* 0x08801f0010157f89 */ /* 0x00122800000e0000 */
        /* <DEDUP_REMOVED lines=15> */
[----:B--2---:R-:W-:Y:S02]  /*1d70*/  IMAD.MOV.U32 R14, RZ, RZ, R22 ;  /* 0x000000ffff0e7224 */ /* 0x004fe400078e0016 */
        /* <DEDUP_REMOVED lines=11> */
.L_x_894:
[----:B------:R-:W-:Y:S05]  /*1e30*/  BSYNC.RECONVERGENT B2 ;  /* 0x0000000000027941 */ /* 0x000fea0003800200 */
.L_x_893:
[----:B------:R-:W-:Y:S01]  /*1e40*/  MOV R8, R25 ;  /* 0x0000001900087202 */ /* 0x000fe20000000f00 */
[----:B------:R-:W-:Y:S02]  /*1e50*/  IMAD.MOV.U32 R3, RZ, RZ, R24 ;  /* 0x000000ffff037224 */ /* 0x000fe400078e0018 */
[----:B------:R-:W-:Y:S02]  /*1e60*/  IMAD.MOV.U32 R2, RZ, RZ, R23 ;  /* 0x000000ffff027224 */ /* 0x000fe400078e0017 */
[----:B-1----:R-:W-:Y:S02]  /*1e70*/  IMAD.MOV.U32 R17, RZ, RZ, R14 ;  /* 0x000000ffff117224 */ /* 0x002fe400078e000e */
        /* <DEDUP_REMOVED lines=25> */
.L_x_892:
[----:B------:R-:W-:Y:S05]  /*2010*/  BSYNC.RECONVERGENT B1 ;  /* 0x0000000000017941 */ /* 0x000fea0003800200 */
.L_x_891:
[----:B------:R-:W-:Y:S01]  /*2020*/  ISETP.GT.AND P0, PT, R18, 0x17, PT ;  /* 0x000000171200780c */ /* 0x000fe20003f04270 */
[----:B------:R3:W4:Y:S01]  /*2030*/  SHFL.DOWN PT, R19, R12, 0x8, 0x1f ;  /* 0x09001f000c137f89 */ /* 0x00072200000e0000 */
[----:B------:R-:W-:Y:S01]  /*2040*/  BSSY.RECONVERGENT B1, `(.L_x_895) ;  /* 0x0000041000017945 */ /* 0x000fe20003800200 */
[----:B------:R-:W-:Y:S02]  /*2050*/  IMAD.MOV.U32 R11, RZ, RZ, R9 ;  /* 0x000000ffff0b7224 */ /* 0x000fe400078e0009 */
[----:B------:R3:W3:Y:S01]  /*2060*/  SHFL.DOWN PT, R20, R13, 0x8, 0x1f ;  /* 0x09001f000d147f89 */ /* 0x0006e200000e0000 */
[----:B------:R-:W-:Y:S02]  /*2070*/  IMAD.MOV.U32 R10, RZ, RZ, R8 ;  /* 0x000000ffff0a7224 */ /* 0x000fe400078e0008 */
[----:B-1----:R-:W-:Y:S01]  /*2080*/  IMAD.MOV.U32 R5, RZ, RZ, R3 ;  /* 0x000000ffff057224 */ /* 0x002fe200078e0003 */
[----:B--2---:R1:W2:Y:S01]  /*2090*/  SHFL.DOWN PT, R22, R17, 0x8, 0x1f ;  /* 0x09001f0011167f89 */ /* 0x0042a200000e0000 */
        /* <DEDUP_REMOVED lines=29> */
.L_x_898:
[----:B------:R-:W-:Y:S05]  /*2270*/  BSYNC.RECONVERGENT B2 ;  /* 0x0000000000027941 */ /* 0x000fea0003800200 */
.L_x_897:
        /* <DEDUP_REMOVED lines=29> */
.L_x_896:
[----:B------:R-:W-:Y:S05]  /*2450*/  BSYNC.RECONVERGENT B1 ;  /* 0x0000000000017941 */ /* 0x000fea0003800200 */
.L_x_895:
[----:B------:R-:W-:Y:S01]  /*2460*/  ISETP.GT.AND P0, PT, R18, 0xf, PT ;  /* 0x0000000f1200780c */ /* 0x000fe20003f04270 */
[----:B------:R3:W4:Y:S01]  /*2470*/  SHFL.DOWN PT, R19, R12, 0x10, 0x1f ;  /* 0x0a001f000c137f89 */ /* 0x00072200000e0000 */
[----:B------:R-:W-:Y:S01]  /*2480*/  BSSY.RECONVERGENT B1, `(.L_x_899) ;  /* 0x0000041000017945 */ /* 0x000fe20003800200 */
[----:B------:R-:W-:Y:S02]  /*2490*/  IMAD.MOV.U32 R15, RZ, RZ, R11 ;  /* 0x000000ffff0f7224 */ /* 0x000fe400078e000b */
[----:B------:R3:W1:Y:S01]  /*24a0*/  SHFL.DOWN PT, R20, R13, 0x10, 0x1f ;  /* 0x0a001f000d147f89 */ /* 0x00066200000e0000 */
[----:B------:R-:W-:Y:S02]  /*24b0*/  IMAD.MOV.U32 R14, RZ, RZ, R10 ;  /* 0x000000ffff0e7224 */ /* 0x000fe400078e000a */
[----:B------:R-:W-:Y:S01]  /*24c0*/  IMAD.MOV.U32 R7, RZ, RZ, R5 ;  /* 0x000000ffff077224 */ /* 0x000fe200078e0005 */
[----:B--2---:R3:W2:Y:S01]  /*24d0*/  SHFL.DOWN PT, R22, R17, 0x10, 0x1f ;  /* 0x0a001f0011167f89 */ /* 0x0046a200000e0000 */
[----:B------:R-:W-:-:S03]  /*24e0*/  IMAD.MOV.U32 R6, RZ, RZ, R4 ;  /* 0x000000ffff067224 */ /* 0x000fc600078e0004 */
[----:B0-----:R3:W0:Y:S04]  /*24f0*/  SHFL.DOWN PT, R21, R16, 0x10, 0x1f ;  /* 0x0a001f0010157f89 */ /* 0x00162800000e0000 */
        /* <DEDUP_REMOVED lines=27> */
.L_x_902:
[----:B------:R-:W-:Y:S05]  /*26b0*/  BSYNC.RECONVERGENT B2 ;  /* 0x0000000000027941 */ /* 0x000fea0003800200 */
.L_x_901:
[----:B------:R-:W-:Y:S01]  /*26c0*/  IMAD.MOV.U32 R14, RZ, RZ, R25 ;  /* 0x000000ffff0e7224 */ /* 0x000fe200078e0019 */
[----:B---3--:R-:W-:Y:S01]  /*26d0*/  MOV R13, R2 ;  /* 0x00000002000d7202 */ /* 0x008fe20000000f00 */
        /* <DEDUP_REMOVED lines=27> */
.L_x_900:
[----:B------:R-:W-:Y:S05]  /*2890*/  BSYNC.RECONVERGENT B1 ;  /* 0x0000000000017941 */ /* 0x000fea0003800200 */
.L_x_899:
[----:B------:R-:W-:Y:S01]  /*28a0*/  ISETP.NE.AND P0, PT, R18, RZ, PT ;  /* 0x000000ff1200720c */ /* 0x000fe20003f05270 */
[----:B------:R-:W-:-:S12]  /*28b0*/  BSSY.RECONVERGENT B1, `(.L_x_903) ;  /* 0x000000f000017945 */ /* 0x000fd80003800200 */
[----:B------:R-:W-:Y:S05]  /*28c0*/  @P0 BRA `(.L_x_904) ;  /* 0x0000000000340947 */ /* 0x000fea0003800000 */
[----:B---3--:R-:W1:Y:S01]  /*28d0*/  S2R R4, SR_CgaCtaId ;  /* 0x0000000000047919 */ /* 0x008e620000008800 */
        /* <DEDUP_REMOVED lines=12> */
.L_x_904:
[----:B------:R-:W-:Y:S05]  /*29a0*/  BSYNC.RECONVERGENT B1 ;  /* 0x0000000000017941 */ /* 0x000fea0003800200 */
.L_x_903:
[----:B------:R-:W-:Y:S01]  /*29b0*/  BAR.SYNC.DEFER_BLOCKING 0x0 ;  /* 0x0000000000007b1d */ /* 0x000fe20000010000 */
[----:B------:R-:W-:-:S13]  /*29c0*/  ISETP.NE.AND P1, PT, R0, RZ, PT ;  /* 0x000000ff0000720c */ /* 0x000fda0003f25270 */
[----:B------:R-:W-:Y:S05]  /*29d0*/  @P1 BRA `(.L_x_905) ;  /* 0x0000008c00641947 */ /* 0x000fea0003800000 */
[----:B-1----:R-:W1:Y:S01]  /*29e0*/  S2R R3, SR_CgaCtaId ;  /* 0x0000000000037919 */ /* 0x002e620000008800 */
[----:B------:R-:W-:Y:S01]  /*29f0*/  MOV R0, 0x400 ;  /* 0x0000040000007802 */ /* 0x000fe20000000f00 */
[----:B------:R-:W-:Y:S01]  /*2a00*/  BSSY.RECONVERGENT B1, `(.L_x_906) ;  /* 0x000001d000017945 */ /* 0x000fe20003800200 */
[----:B------:R-:W-:Y:S02]  /*2a10*/  IMAD.MOV.U32 R31, RZ, RZ, R17 ;  /* 0x000000ffff1f7224 */ /* 0x000fe400078e0011 */
[----:B------:R-:W-:Y:S02]  /*2a20*/  IMAD.MOV.U32 R30, RZ, RZ, R16 ;  /* 0x000000ffff1e7224 */ /* 0x000fe400078e0010 */
[----:B--2---:R-:W-:Y:S02]  /*2a30*/  IMAD.MOV.U32 R22, RZ, RZ, R13 ;  /* 0x000000ffff167224 */ /* 0x004fe400078e000d */
[----:B0-----:R-:W-:Y:S01]  /*2a40*/  IMAD.MOV.U32 R23, RZ, RZ, R12 ;  /* 0x000000ffff177224 */ /* 0x001fe200078e000c */
[----:B-1----:R-:W-:-:S05]  /*2a50*/  LEA R0, R3, R0, 0x18 ;  /* 0x0000000003007211 */ /* 0x002fca00078ec0ff */
[----:B------:R-:W0:Y:S04]  /*2a60*/  LDS.64 R20, [R0+0x28] ;  /* 0x0000280000147984 */ /* 0x000e280000000a00 */
[----:B------:R-:W1:Y:S04]  /*2a70*/  LDS.64 R18, [R0+0x38] ;  /* 0x0000380000127984 */ /* 0x000e680000000a00 */
[----:B---3--:R2:W3:Y:S04]  /*2a80*/  LDS.64 R4, [R0+0x40] ;  /* 0x0000400000047984 */ /* 0x0084e80000000a00 */
        /* <DEDUP_REMOVED lines=8> */
[----:B------:R-:W-:Y:S01]  /*2b10*/  IMAD.MOV.U32 R23, RZ, RZ, R20 ;  /* 0x000000ffff177224 */ /* 0x000fe200078e0014 */
[----:B------:R-:W-:-:S11]  /*2b20*/  MOV R22, R21 ;  /* 0x0000001500167202 */ /* 0x000fd60000000f00 */
        /* <DEDUP_REMOVED lines=10> */
.L_x_907:
[----:B------:R-:W-:Y:S05]  /*2bd0*/  BSYNC.RECONVERGENT B1 ;  /* 0x0000000000017941 */ /* 0x000fea0003800200 */
.L_x_906:
        /* <DEDUP_REMOVED lines=20> */
.L_x_909:
[----:B------:R-:W-:Y:S05]  /*2d20*/  BSYNC.RECONVERGENT B1 ;  /* 0x0000000000017941 */ /* 0x000fea0003800200 */
.L_x_908:
        /* <DEDUP_REMOVED lines=21> */
.L_x_911:
[----:B------:R-:W-:Y:S05]  /*2e80*/  BSYNC.RECONVERGENT B1 ;  /* 0x0000000000017941 */ /* 0x000fea0003800200 */
.L_x_910:
[----:B------:R0:W1:Y:S01]  /*2e90*/  LDS.64 R22, [R0+0x68] ;  /* 0x0000680000167984 */ /* 0x0000620000000a00 */
[----:B--2---:R-:W-:Y:S01]  /*2ea0*/  ISETP.GE.AND P0, PT, R25, R8, PT ;  /* 0x000000081900720c */ /* 0x004fe20003f06270 */
        /* <DEDUP_REMOVED lines=26> */
.L_x_913:
[----:B------:R-:W-:Y:S05]  /*3050*/  BSYNC.RECONVERGENT B1 ;  /* 0x0000000000017941 */ /* 0x000fea0003800200 */
.L_x_912:
        /* <DEDUP_REMOVED lines=19> */
.L_x_915:
[----:B------:R-:W-:Y:S05]  /*3190*/  BSYNC.RECONVERGENT B1 ;  /* 0x0000000000017941 */ /* 0x000fea0003800200 */
.L_x_914:
        /* <DEDUP_REMOVED lines=20> */
.L_x_917:
[----:B------:R-:W-:Y:S05]  /*32e0*/  BSYNC.RECONVERGENT B1 ;  /* 0x0000000000017941 */ /* 0x000fea0003800200 */
.L_x_916:
        /* <DEDUP_REMOVED lines=21> */
.L_x_919:
[----:B------:R-:W-:Y:S05]  /*3440*/  BSYNC.RECONVERGENT B1 ;  /* 0x0000000000017941 */ /* 0x000fea0003800200 */
.L_x_918:
        /* <DEDUP_REMOVED lines=20> */
.L_x_921:
[----:B------:R-:W-:Y:S05]  /*3590*/  BSYNC.RECONVERGENT B1 ;  /* 0x0000000000017941 */ /* 0x000fea0003800200 */
.L_x_920:
        /* <DEDUP_REMOVED lines=26> */
.L_x_923:
[----:B------:R-:W-:Y:S05]  /*3740*/  BSYNC.RECONVERGENT B1 ;  /* 0x0000000000017941 */ /* 0x000fea0003800200 */
.L_x_922:
        /* <DEDUP_REMOVED lines=20> */
.L_x_925:
[----:B------:R-:W-:Y:S05]  /*3890*/  BSYNC.RECONVERGENT B1 ;  /* 0x0000000000017941 */ /* 0x000fea0003800200 */
.L_x_924:
        /* <DEDUP_REMOVED lines=21> */
.L_x_927:
[----:B------:R-:W-:Y:S05]  /*39f0*/  BSYNC.RECONVERGENT B1 ;  /* 0x0000000000017941 */ /* 0x000fea0003800200 */
.L_x_926:
        /* <DEDUP_REMOVED lines=20> */
.L_x_929:
[----:B------:R-:W-:Y:S05]  /*3b40*/  BSYNC.RECONVERGENT B1 ;  /* 0x0000000000017941 */ /* 0x000fea0003800200 */
.L_x_928:
        /* <DEDUP_REMOVED lines=21> */
.L_x_931:
[----:B------:R-:W-:Y:S05]  /*3ca0*/  BSYNC.RECONVERGENT B1 ;  /* 0x0000000000017941 */ /* 0x000fea0003800200 */
.L_x_930:
        /* <DEDUP_REMOVED lines=21> */
.L_x_882:
[----:B------:R-:W0:Y:S01]  /*3e00*/  S2R R13, SR_LANEID ;  /* 0x00000000000d7919 */ /* 0x000e220000000000 */
[----:B------:R-:W-:Y:S01]  /*3e10*/  LOP3.LUT R12, R0, 0x3e0, RZ, 0xc0, !PT ;  /* 0x000003e0000c7812 */ /* 0x000fe200078ec0ff */
[----:B------:R-:W-:Y:S01]  /*3e20*/  BSSY.RECONVERGENT B1, `(.L_x_932) ;  /* 0x0000040000017945 */ /* 0x000fe20003800200 */
[----:B------:R-:W-:Y:S02]  /*3e30*/  IMAD.MOV.U32 R19, RZ, RZ, R11 ;  /* 0x000000ffff137224 */ /* 0x000fe400078e000b */
        /* <DEDUP_REMOVED lines=44> */
.L_x_935:
[----:B------:R-:W-:Y:S05]  /*4100*/  BSYNC.RECONVERGENT B2 ;  /* 0x0000000000027941 */ /* 0x000fea0003800200 */
.L_x_934:
        /* <DEDUP_REMOVED lines=17> */
.L_x_933:
[----:B------:R-:W-:Y:S05]  /*4220*/  BSYNC.RECONVERGENT B1 ;  /* 0x0000000000017941 */ /* 0x000fea0003800200 */
.L_x_932:
        /* <DEDUP_REMOVED lines=18> */
[-C--:B0-----:R-:W-:Y:S01]  /*4350*/  ISETP.GE.AND P2, PT, R23, R22.reuse, PT ;  /* 0x000000161700720c */ /* 0x081fe20003f46270 */
        /* <DEDUP_REMOVED lines=19> */
.L_x_939:
[----:B------:R-:W-:Y:S05]  /*4490*/  BSYNC.RECONVERGENT B2 ;  /* 0x0000000000027941 */ /* 0x000fea0003800200 */
.L_x_938:
        /* <DEDUP_REMOVED lines=29> */
.L_x_937:
[----:B------:R-:W-:Y:S05]  /*4670*/  BSYNC.RECONVERGENT B1 ;  /* 0x0000000000017941 */ /* 0x000fea0003800200 */
.L_x_936:
        /* <DEDUP_REMOVED lines=38> */
.L_x_943:
[----:B------:R-:W-:Y:S05]  /*48e0*/  BSYNC.RECONVERGENT B2 ;  /* 0x0000000000027941 */ /* 0x000fea0003800200 */
.L_x_942:
        /* <DEDUP_REMOVED lines=29> */
.L_x_941:
[----:B------:R-:W-:Y:S05]  /*4ac0*/  BSYNC.RECONVERGENT B1 ;  /* 0x0000000000017941 */ /* 0x000fea0003800200 */
.L_x_940:
        /* <DEDUP_REMOVED lines=38> */
.L_x_947:
[----:B------:R-:W-:Y:S05]  /*4d30*/  BSYNC.RECONVERGENT B2 ;  /* 0x0000000000027941 */ /* 0x000fea0003800200 */
.L_x_946:
        /* <DEDUP_REMOVED lines=29> */
.L_x_945:
[----:B------:R-:W-:Y:S05]  /*4f10*/  BSYNC.RECONVERGENT B1 ;  /* 0x0000000000017941 */ /* 0x000fea0003800200 */
.L_x_944:
[----:B------:R-:W-:Y:S01]  /*4f20*/  VIADD R7, R13, 0x10 ;  /* 0x000000100d077836 */ /* 0x000fe20000000000 */
[----:B----4-:R1:W2:Y:S01]  /*4f30*/  SHFL.DOWN PT, R17, R2, 0x10, R16 ;  /* 0x0a00000002117989 */ /* 0x0102a200000e0010 */
[----:B------:R-:W-:Y:S01]  /*4f40*/  BSSY.RECONVERGENT B1, `(.L_x_948) ;  /* 0x0000042000017945 */ /* 0x000fe20003800200 */
[----:B------:R-:W-:Y:S01]  /*4f50*/  MOV R15, R9 ;  /* 0x00000009000f7202 */ /* 0x000fe20000000f00 */
[----:B---3--:R-:W-:Y:S01]  /*4f60*/  IMAD.MOV.U32 R14, RZ, RZ, R5 ;  /* 0x000000ffff0e7224 */ /* 0x008fe200078e0005 */
[----:B------:R-:W-:Y:S01]  /*4f70*/  ISETP.GT.AND P0, PT, R7, R16, PT ;  /* 0x000000100700720c */ /* 0x000fe20003f04270 */
[----:B0-----:R1:W0:Y:S01]  /*4f80*/  SHFL.DOWN PT, R20, R3, 0x10, R16 ;  /* 0x0a00000003147989 */ /* 0x00122200000e0010 */
[----:B------:R-:W-:Y:S02]  /*4f90*/  IMAD.MOV.U32 R6, RZ, RZ, R25 ;  /* 0x000000ffff067224 */ /* 0x000fe400078e0019 */
[----:B------:R-:W-:Y:S01]  /*4fa0*/  IMAD.MOV.U32 R7, RZ, RZ, R11 ;  /* 0x000000ffff077224 */ /* 0x000fe200078e000b */
[----:B------:R1:W3:Y:S04]  /*4fb0*/  SHFL.DOWN PT, R22, R19, 0x10, R16 ;  /* 0x0a00000013167989 */ /* 0x0002e800000e0010 */
        /* <DEDUP_REMOVED lines=13> */
[----:B-1----:R-:W-:-:S02]  /*5090*/  IMAD.MOV.U32 R16, RZ, RZ, R18 ;  /* 0x000000ffff107224 */ /* 0x002fc400078e0012 */
        /* <DEDUP_REMOVED lines=14> */
.L_x_951:
[----:B------:R-:W-:Y:S05]  /*5180*/  BSYNC.RECONVERGENT B2 ;  /* 0x0000000000027941 */ /* 0x000fea0003800200 */
.L_x_950:
        /* <DEDUP_REMOVED lines=29> */
.L_x_949:
[----:B------:R-:W-:Y:S05]  /*5360*/  BSYNC.RECONVERGENT B1 ;  /* 0x0000000000017941 */ /* 0x000fea0003800200 */
.L_x_948:
        /* <DEDUP_REMOVED lines=14> */
.L_x_953:
[----:B------:R-:W-:Y:S05]  /*5450*/  BSYNC.RECONVERGENT B1 ;  /* 0x0000000000017941 */ /* 0x000fea0003800200 */
.L_x_952:
[----:B------:R-:W-:Y:S01]  /*5460*/  BAR.SYNC.DEFER_BLOCKING 0x0 ;  /* 0x0000000000007b1d */ /* 0x000fe20000010000 */
[----:B------:R-:W-:Y:S01]  /*5470*/  ISETP.NE.AND P1, PT, R0, RZ, PT ;  /* 0x000000ff0000720c */ /* 0x000fe20003f25270 */
[----:B------:R-:W-:Y:S02]  /*5480*/  IMAD.MOV.U32 R17, RZ, RZ, R19 ;  /* 0x000000ffff117224 */ /* 0x000fe400078e0013 */
[----:B-1----:R-:W-:Y:S02]  /*5490*/  IMAD.MOV.U32 R16, RZ, RZ, R18 ;  /* 0x000000ffff107224 */ /* 0x002fe400078e0012 */
[----:B------:R-:W-:Y:S02]  /*54a0*/  IMAD.MOV.U32 R13, RZ, RZ, R3 ;  /* 0x000000ffff0d7224 */ /* 0x000fe400078e0003 */
[----:B--2---:R-:W-:-:S06]  /*54b0*/  IMAD.MOV.U32 R12, RZ, RZ, R2 ;  /* 0x000000ffff0c7224 */ /* 0x004fcc00078e0002 */
[----:B------:R-:W-:Y:S05]  /*54c0*/  @P1 BRA `(.L_x_905) ;  /* 0x0000006000a81947 */ /* 0x000fea0003800000 */
[----:B------:R-:W-:Y:S01]  /*54d0*/  UISETP.GE.AND UP0, UPT, UR4, 0x21, UPT ;  /* 0x000000210400788c */ /* 0x000fe2000bf06270 */
        /* <DEDUP_REMOVED lines=18> */
[----:B0---4-:R-:W0:Y:S04]  /*5600*/  LDS.64 R20, [R0+0x38] ;  /* 0x0000380000147984 */ /* 0x011e280000000a00 */
[----:B---3--:R2:W3:Y:S01]  /*5610*/  LDS.64 R22, [R0+0x40] ;  /* 0x0000400000167984 */ /* 0x0084e20000000a00 */
[----:B-1----:R-:W-:Y:S02]  /*5620*/  ISETP.GE.AND P0, PT, R2, R4, PT ;  /* 0x000000040200720c */ /* 0x002fe40003f06270 */
[----:B0-----:R-:W-:-:S11]  /*5630*/  ISETP.GE.AND P3, PT, R6, R20, PT ;  /* 0x000000140600720c */ /* 0x001fd60003f66270 */
        /* <DEDUP_REMOVED lines=15> */
.L_x_956:
[----:B------:R-:W-:Y:S05]  /*5730*/  BSYNC.RECONVERGENT B1 ;  /* 0x0000000000017941 */ /* 0x000fea0003800200 */
.L_x_955:
        /* <DEDUP_REMOVED lines=19> */
.L_x_957:
[----:B------:R-:W-:Y:S05]  /*5870*/  BSYNC.RECONVERGENT B1 ;  /* 0x0000000000017941 */ /* 0x000fea0003800200 */
.L_x_954:
        /* <DEDUP_REMOVED lines=34> */
.L_x_960:
[----:B------:R-:W-:Y:S05]  /*5aa0*/  BSYNC.RECONVERGENT B1 ;  /* 0x0000000000017941 */ /* 0x000fea0003800200 */
.L_x_959:
        /* <DEDUP_REMOVED lines=31> */
.L_x_961:
[----:B------:R-:W-:Y:S05]  /*5ca0*/  BSYNC.RECONVERGENT B1 ;  /* 0x0000000000017941 */ /* 0x000fea0003800200 */
.L_x_958:
        /* <DEDUP_REMOVED lines=34> */
.L_x_964:
[----:B------:R-:W-:Y:S05]  /*5ed0*/  BSYNC.RECONVERGENT B1 ;  /* 0x0000000000017941 */ /* 0x000fea0003800200 */
.L_x_963:
        /* <DEDUP_REMOVED lines=31> */
.L_x_965:
[----:B------:R-:W-:Y:S05]  /*60d0*/  BSYNC.RECONVERGENT B1 ;  /* 0x0000000000017941 */ /* 0x000fea0003800200 */
.L_x_962:
        /* <DEDUP_REMOVED lines=26> */
[-C--:B------:R-:W-:Y:S02]  /*6280*/  @P4 ISETP.LT.U32.AND P2, PT, R17, R22.reuse, PT ;  /* 0x000000161100420c */ /* 0x080fe40003f41070 */
[CC--:B------:R-:W-:Y:S02]  /*6290*/  @P4 ISETP.GE.AND.EX P0, PT, R16.reuse, R23.reuse, PT, P0 ;  /* 0x000000171000420c */ /* 0x0c0fe40003f06300 */
[----:B------:R-:W-:Y:S02]  /*62a0*/  @P4 ISETP.LT.AND.EX P2, PT, R16, R23, PT, P2 ;  /* 0x000000171000420c */ /* 0x000fe40003f41320 */
[----:B------:R-:W-:Y:S02]  /*62b0*/  MOV R19, R22 ;  /* 0x0000001600137202 */ /* 0x000fe40000000f00 */
[----:B------:R-:W-:-:S02]  /*62c0*/  @P4 SEL R14, R12, R6, !P0 ;  /* 0x000000060c0e4207 */ /* 0x000fc40004000000 */
[----:B------:R-:W-:Y:S02]  /*62d0*/  @P4 SEL R18, R13, R7, !P0 ;  /* 0x000000070d124207 */ /* 0x000fe40004000000 */
[----:B------:R-:W-:Y:S02]  /*62e0*/  @P4 SEL R19, R17, R22, P2 ;  /* 0x0000001611134207 */ /* 0x000fe40001000000 */
[----:B------:R-:W-:-:S07]  /*62f0*/  @P4 SEL R20, R16, R23, P2 ;  /* 0x0000001710144207 */ /* 0x000fce0001000000 */
.L_x_968:
[----:B------:R-:W-:Y:S05]  /*6300*/  BSYNC.RECONVERGENT B1 ;  /* 0x0000000000017941 */ /* 0x000fea0003800200 */
.L_x_967:
        /* <DEDUP_REMOVED lines=31> */
.L_x_969:
[----:B------:R-:W-:Y:S05]  /*6500*/  BSYNC.RECONVERGENT B1 ;  /* 0x0000000000017941 */ /* 0x000fea0003800200 */
.L_x_966:
[----:B------:R-:W-:Y:S01]  /*6510*/  UISETP.GE.AND UP0, UPT, UR4, 0xa1, UPT ;  /* 0x000000a10400788c */ /* 0x000fe2000bf06270 */
[----:B------:R-:W-:Y:S01]  /*6520*/  IMAD.MOV.U32 R9, RZ, RZ, R7 ;  /* 0x000000ffff097224 */ /* 0x000fe200078e0007 */
[----:B------:R-:W-:Y:S01]  /*6530*/  MOV R0, R6 ;  /* 0x0000000600007202 */ /* 0x000fe20000000f00 */
[----:B------:R-:W-:Y:S02]  /*6540*/  IMAD.MOV.U32 R11, RZ, RZ, R15 ;  /* 0x000000ffff0b7224 */ /* 0x000fe400078e000f */
[----:B------:R-:W-:-:S04]  /*6550*/  IMAD.MOV.U32 R8, RZ, RZ, R10 ;  /* 0x000000ffff087224 */ /* 0x000fc800078e000a */
        /* <DEDUP_REMOVED lines=29> */
.L_x_972:
[----:B------:R-:W-:Y:S05]  /*6730*/  BSYNC.RECONVERGENT B1 ;  /* 0x0000000000017941 */ /* 0x000fea0003800200 */
.L_x_971:
        /* <DEDUP_REMOVED lines=31> */
.L_x_973:
[----:B------:R-:W-:Y:S05]  /*6930*/  BSYNC.RECONVERGENT B1 ;  /* 0x0000000000017941 */ /* 0x000fea0003800200 */
.L_x_970:
[----:B------:R-:W-:Y:S01]  /*6940*/  UISETP.GE.AND UP0, UPT, UR4, 0xc1, UPT ;  /* 0x000000c10400788c */ /* 0x000fe2000bf06270 */
[----:B------:R-:W-:Y:S02]  /*6950*/  IMAD.MOV.U32 R19, RZ, RZ, R9 ;  /* 0x000000ffff137224 */ /* 0x000fe400078e0009 */
[----:B------:R-:W-:Y:S02]  /*6960*/  IMAD.MOV.U32 R10, RZ, RZ, R0 ;  /* 0x000000ffff0a7224 */ /* 0x000fe400078e0000 */
[----:B----4-:R-:W-:Y:S02]  /*6970*/  IMAD.MOV.U32 R21, RZ, RZ, R11 ;  /* 0x000000ffff157224 */ /* 0x010fe400078e000b */
[----:B------:R-:W-:Y:S02]  /*6980*/  IMAD.MOV.U32 R18, RZ, RZ, R8 ;  /* 0x000000ffff127224 */ /* 0x000fe400078e0008 */
[----:B------:R-:W-:Y:S05]  /*6990*/  BRA.U !UP0, `(.L_x_974) ;  /* 0x0000000108f07547 */ /* 0x000fea000b800000 */
[----:B------:R-:W1:Y:S01]  /*69a0*/  S2R R3, SR_CgaCtaId ;  /* 0x0000000000037919 */ /* 0x000e620000008800 */
[----:B------:R-:W-:Y:S01]  /*69b0*/  MOV R2, 0x400 ;  /* 0x0000040000027802 */ /* 0x000fe20000000f00 */
[----:B------:R-:W-:Y:S01]  /*69c0*/  BSSY.RECONVERGENT B1, `(.L_x_975) ;  /* 0x0000019000017945 */ /* 0x000fe20003800200 */
[----:B------:R-:W-:Y:S02]  /*69d0*/  IMAD.MOV.U32 R14, RZ, RZ, R12 ;  /* 0x000000ffff0e7224 */ /* 0x000fe400078e000c */
[----:B------:R-:W-:Y:S02]  /*69e0*/  IMAD.MOV.U32 R15, RZ, RZ, R13 ;  /* 0x000000ffff0f7224 */ /* 0x000fe400078e000d */
[----:B0-----:R-:W-:Y:S02]  /*69f0*/  IMAD.MOV.U32 R20, RZ, RZ, R17 ;  /* 0x000000ffff147224 */ /* 0x001fe400078e0011 */
[----:B---3--:R-:W-:Y:S01]  /*6a00*/  IMAD.MOV.U32 R22, RZ, RZ, R16 ;  /* 0x000000ffff167224 */ /* 0x008fe200078e0010 */
        /* <DEDUP_REMOVED lines=20> */
.L_x_976:
[----:B------:R-:W-:Y:S05]  /*6b50*/  BSYNC.RECONVERGENT B1 ;  /* 0x0000000000017941 */ /* 0x000fea0003800200 */
.L_x_975:
        /* <DEDUP_REMOVED lines=31> */
.L_x_977:
[----:B------:R-:W-:Y:S05]  /*6d50*/  BSYNC.RECONVERGENT B1 ;  /* 0x0000000000017941 */ /* 0x000fea0003800200 */
.L_x_974:
        /* <DEDUP_REMOVED lines=11> */
[----:B------:R-:W-:Y:S01]  /*6e10*/  IMAD.MOV.U32 R11, RZ, RZ, R16 ;  /* 0x000000ffff0b7224 */ /* 0x000fe200078e0010 */
[----:B-1----:R-:W-:Y:S01]  /*6e20*/  LEA R14, R3, R0, 0x18 ;  /* 0x00000000030e7211 */ /* 0x002fe200078ec0ff */
[----:B------:R-:W-:-:S04]  /*6e30*/  IMAD.MOV.U32 R0, RZ, RZ, R12 ;  /* 0x000000ffff007224 */ /* 0x000fc800078e000c */
[----:B------:R-:W1:Y:S04]  /*6e40*/  LDS.64 R6, [R14+0xe8] ;  /* 0x0000e8000e067984 */ /* 0x000e680000000a00 */
[----:B------:R-:W2:Y:S04]  /*6e50*/  LDS.64 R2, [R14+0xf8] ;  /* 0x0000f8000e027984 */ /* 0x000ea80000000a00 */
[----:B------:R-:W4:Y:S01]  /*6e60*/  LDS.64 R4, [R14+0x100] ;  /* 0x000100000e047984 */ /* 0x000f220000000a00 */
[----:B-1----:R-:W-:Y:S02]  /*6e70*/  ISETP.GE.AND P0, PT, R12, R6, PT ;  /* 0x000000060c00720c */ /* 0x002fe40003f06270 */
[----:B--2---:R-:W-:-:S02]  /*6e80*/  ISETP.GE.AND P3, PT, R19, R2, PT ;  /* 0x000000021300720c */ /* 0x004fc40003f66270 */
[----:B----4-:R-:W-:-:S09]  /*6e90*/  MOV R15, R4 ;  /* 0x00000004000f7202 */ /* 0x010fd20000000f00 */
[----:B------:R-:W-:Y:S05]  /*6ea0*/  @!P0 BRA `(.L_x_979) ;  /* 0x0000000000388947 */ /* 0x000fea0003800000 */
[----:B---3--:R-:W1:Y:S01]  /*6eb0*/  LDS.64 R22, [R14+0xf0] ;  /* 0x0000f0000e167984 */ /* 0x008e620000000a00 */
        /* <DEDUP_REMOVED lines=13> */
.L_x_979:
[----:B------:R-:W-:Y:S05]  /*6f90*/  BSYNC.RECONVERGENT B1 ;  /* 0x0000000000017941 */ /* 0x000fea0003800200 */
.L_x_978:
        /* <DEDUP_REMOVED lines=24> */
[----:B------:R-:W-:Y:S02]  /*7120*/  ISETP.LT.AND.EX P2, PT, R18, R5, PT, P2 ;  /* 0x000000051200720c */ /* 0x000fe40003f41320 */
[----:B------:R-:W-:Y:S02]  /*7130*/  SEL R6, R19, R2, !P0 ;  /* 0x0000000213067207 */ /* 0x000fe40004000000 */
[----:B------:R-:W-:-:S02]  /*7140*/  SEL R7, R10, R3, !P0 ;  /* 0x000000030a077207 */ /* 0x000fc40004000000 */
[----:B------:R-:W-:Y:S02]  /*7150*/  SEL R15, R21, R4, P2 ;  /* 0x00000004150f7207 */ /* 0x000fe40001000000 */
[----:B------:R-:W-:Y:S02]  /*7160*/  SEL R14, R18, R5, P2 ;  /* 0x00000005120e7207 */ /* 0x000fe40001000000 */
[----:B------:R-:W-:Y:S01]  /*7170*/  MOV R13, R8 ;  /* 0x00000008000d7202 */ /* 0x000fe20000000f00 */
[----:B------:R-:W-:Y:S06]  /*7180*/  BRA `(.L_x_905) ;  /* 0x0000004400787947 */ /* 0x000fec0003800000 */
.L_x_855:
[----:B------:R-:W0:Y:S01]  /*7190*/  S2R R0, SR_TID.X ;  /* 0x0000000000007919 */ /* 0x000e220000002100 */
[----:B------:R-:W1:Y:S01]  /*71a0*/  LDCU.128 UR16, c[0x0][0x380] ;  /* 0x00007000ff1077ac */ /* 0x000e620008000c00 */
[----:B------:R-:W-:-:S06]  /*71b0*/  USHF.L.U32 UR4, UR12, 0x9, URZ ;  /* 0x000000090c047899 */ /* 0x000fcc00080006ff */
[----:B------:R-:W-:Y:S02]  /*71c0*/  IMAD.U32 R11, RZ, RZ, UR4 ;  /* 0x00000004ff0b7e24 */ /* 0x000fe4000f8e00ff */
[----:B-1----:R-:W-:Y:S02]  /*71d0*/  IMAD.U32 R9, RZ, RZ, UR16 ;  /* 0x00000010ff097e24 */ /* 0x002fe4000f8e00ff */
[----:B------:R-:W-:Y:S01]  /*71e0*/  IMAD.U32 R8, RZ, RZ, UR17 ;  /* 0x00000011ff087e24 */ /* 0x000fe2000f8e00ff */
[----:B0-----:R-:W-:-:S04]  /*71f0*/  IADD3 R10, P0, PT, R0, UR4, RZ ;  /* 0x00000004000a7c10 */ /* 0x001fc8000ff1e0ff */
[----:B------:R-:W-:Y:S02]  /*7200*/  LEA.HI.X.SX32 R11, R11, RZ, 0x1, P0 ;  /* 0x000000ff0b0b7211 */ /* 0x000fe400000f0eff */
[----:B------:R-:W-:-:S04]  /*7210*/  LEA R2, P0, R10, R9, 0x3 ;  /* 0x000000090a027211 */ /* 0x000fc800078018ff */
[----:B------:R-:W-:-:S05]  /*7220*/  LEA.HI.X R3, R10, R8, R11, 0x3, P0 ;  /* 0x000000080a037211 */ /* 0x000fca00000f1c0b */
[----:B------:R-:W2:Y:S04]  /*7230*/  LDG.E R12, desc[UR10][R2.64] ;  /* 0x0000000a020c7981 */ /* 0x000ea8000c1e1900 */
[----:B------:R-:W2:Y:S04]  /*7240*/  LDG.E R7, desc[UR10][R2.64+0x800] ;  /* 0x0008000a02077981 */ /* 0x000ea8000c1e1900 */
[----:B------:R-:W3:Y:S04]  /*7250*/  LDG.E R13, desc[UR10][R2.64+0x4] ;  /* 0x0000040a020d7981 */ /* 0x000ee8000c1e1900 */
[----:B------:R0:W3:Y:S01]  /*7260*/  LDG.E R6, desc[UR10][R2.64+0x804] ;  /* 0x0008040a02067981 */ /* 0x0000e2000c1e1900 */
[----:B------:R-:W-:-:S04]  /*7270*/  IADD3 R10, P0, PT, R10, UR18, RZ ;  /* 0x000000120a0a7c10 */ /* 0x000fc8000ff1e0ff */
[----:B------:R-:W-:Y:S02]  /*7280*/  IADD3.X R11, PT, PT, R11, UR19, RZ, P0, !PT ;  /* 0x000000130b0b7c10 */ /* 0x000fe400087fe4ff */
[----:B------:R-:W-:-:S05]  /*7290*/  IADD3 R5, P2, PT, R10, 0x100, RZ ;  /* 0x000001000a057810 */ /* 0x000fca0007f5e0ff */
[----:B------:R-:W-:Y:S01]  /*72a0*/  IMAD.X R4, RZ, RZ, R11, P2 ;  /* 0x000000ffff047224 */ /* 0x000fe200010e060b */
[----:B------:R-:W-:Y:S02]  /*72b0*/  ISETP.LE.AND P2, PT, R14, UR6, PT ;  /* 0x000000060e007c0c */ /* 0x000fe4000bf43270 */
[----:B--2---:R-:W-:Y:S02]  /*72c0*/  ISETP.GE.AND P1, PT, R7, R12, PT ;  /* 0x0000000c0700720c */ /* 0x004fe40003f26270 */
[----:B------:R-:W-:Y:S02]  /*72d0*/  ISETP.GE.AND P0, PT, R12, R7, PT ;  /* 0x000000070c00720c */ /* 0x000fe40003f06270 */
[----:B------:R-:W-:Y:S02]  /*72e0*/  SEL R17, R5, R10, !P1 ;  /* 0x0000000a05117207 */ /* 0x000fe40004800000 */
[----:B------:R-:W-:Y:S02]  /*72f0*/  SEL R16, R4, R11, !P1 ;  /* 0x0000000b04107207 */ /* 0x000fe40004800000 */
[----:B0-----:R-:W-:-:S02]  /*7300*/  VIMNMX R3, PT, PT, R12, R7, !PT ;  /* 0x000000070c037248 */ /* 0x001fc40007fe0100 */
[----:B---3--:R-:W-:Y:S02]  /*7310*/  SEL R2, R6, R13, !P0 ;  /* 0x0000000d06027207 */ /* 0x008fe40004000000 */
[----:B------:R-:W-:Y:S02]  /*7320*/  SEL R5, R5, R10, !P0 ;  /* 0x0000000a05057207 */ /* 0x000fe40004000000 */
        /* <DEDUP_REMOVED lines=15> */
[----:B------:R-:W-:-:S05]  /*7420*/  IMAD.MOV.U32 R11, RZ, RZ, 0x200 ;  /* 0x00000200ff0b7424 */ /* 0x000fca00078e00ff */
[----:B------:R-:W2:Y:S01]  /*7430*/  ATOMG.E.ADD.STRONG.GPU PT, R10, desc[UR10][R6.64], R11 ;  /* 0x8000000b060a79a8 */ /* 0x000ea200081ef10a */
[----:B------:R-:W0:Y:S01]  /*7440*/  S2UR UR5, SR_CgaCtaId ;  /* 0x00000000000579c3 */ /* 0x000e220000008800 */
[----:B------:R-:W-:Y:S02]  /*7450*/  UMOV UR4, 0x400 ;  /* 0x0000040000047882 */ /* 0x000fe40000000000 */
[----:B0-----:R-:W-:Y:S01]  /*7460*/  ULEA UR4, UR5, UR4, 0x18 ;  /* 0x0000000405047291 */ /* 0x001fe2000f8ec0ff */
[----:B--2---:R-:W-:-:S08]  /*7470*/  VIADD R10, R10, UR6 ;  /* 0x000000060a0a7c36 */ /* 0x004fd00008000000 */
[----:B------:R0:W-:Y:S03]  /*7480*/  STS [UR4+0x128], R10 ;  /* 0x0001280aff007988 */ /* 0x0001e60008000804 */
.L_x_982:
[----:B------:R-:W-:Y:S05]  /*7490*/  BSYNC.RECONVERGENT B1 ;  /* 0x0000000000017941 */ /* 0x000fea0003800200 */
.L_x_981:
[----:B------:R-:W1:Y:S08]  /*74a0*/  S2UR UR5, SR_CgaCtaId ;  /* 0x00000000000579c3 */ /* 0x000e700000008800 */
[----:B------:R-:W-:Y:S06]  /*74b0*/  BAR.SYNC.DEFER_BLOCKING 0x0 ;  /* 0x0000000000007b1d */ /* 0x000fec0000010000 */
[----:B------:R-:W-:-:S02]  /*74c0*/  UMOV UR4, 0x400 ;  /* 0x0000040000047882 */ /* 0x000fc40000000000 */
[----:B-1----:R-:W-:-:S06]  /*74d0*/  ULEA UR4, UR5, UR4, 0x18 ;  /* 0x0000000405047291 */ /* 0x002fcc000f8ec0ff */
[----:B------:R-:W-:-:S05]  /*74e0*/  IMAD.U32 R27, RZ, RZ, UR4 ;  /* 0x00000004ff1b7e24 */ /* 0x000fca000f8e00ff */
[----:B------:R-:W1:Y:S02]  /*74f0*/  LDS R15, [R27+0x128] ;  /* 0x000128001b0f7984 */ /* 0x000e640000000800 */
[----:B-1----:R-:W-:-:S05]  /*7500*/  VIADD R11, R15, 0x200 ;  /* 0x000002000f0b7836 */ /* 0x002fca0000000000 */
[----:B------:R-:W-:-:S13]  /*7510*/  ISETP.GT.AND P0, PT, R11, R14, PT ;  /* 0x0000000e0b00720c */ /* 0x000fda0003f04270 */
[----:B------:R-:W-:Y:S05]  /*7520*/  @P0 BRA `(.L_x_983) ;  /* 0x00000004009c0947 */ /* 0x000fea0003800000 */
[----:B------:R-:W-:Y:S01]  /*7530*/  BSSY.RECONVERGENT B1, `(.L_x_983) ;  /* 0x0000066000017945 */ /* 0x000fe20003800200 */
[----:B0-----:R-:W-:Y:S01]  /*7540*/  IMAD.MOV.U32 R10, RZ, RZ, R3 ;  /* 0x000000ffff0a7224 */ /* 0x001fe200078e0003 */
[----:B------:R-:W0:Y:S01]  /*7550*/  LDCU UR7, c[0x0][0x3a0] ;  /* 0x00007400ff0777ac */ /* 0x000e220008000800 */
[----:B------:R-:W-:Y:S02]  /*7560*/  IMAD.MOV.U32 R11, RZ, RZ, R2 ;  /* 0x000000ffff0b7224 */ /* 0x000fe400078e0002 */
[----:B------:R-:W-:Y:S01]  /*7570*/  IMAD.MOV.U32 R25, RZ, RZ, R5 ;  /* 0x000000ffff197224 */ /* 0x000fe200078e0005 */
[----:B------:R-:W1:Y:S01]  /*7580*/  LDCU.128 UR16, c[0x0][0x380] ;  /* 0x00007000ff1077ac */ /* 0x000e620008000c00 */
[----:B------:R-:W-:-:S07]  /*7590*/  IMAD.MOV.U32 R24, RZ, RZ, R4 ;  /* 0x000000ffff187224 */ /* 0x000fce00078e0004 */
.L_x_990:
[----:B------:R-:W-:Y:S01]  /*75a0*/  IADD3 R22, P0, PT, R0, R15, RZ ;  /* 0x0000000f00167210 */ /* 0x000fe20007f1e0ff */
[----:B-1----:R-:W-:Y:S02]  /*75b0*/  IMAD.U32 R9, RZ, RZ, UR16 ;  /* 0x00000010ff097e24 */ /* 0x002fe4000f8e00ff */
[----:B------:R-:W-:Y:S01]  /*75c0*/  IMAD.U32 R8, RZ, RZ, UR17 ;  /* 0x00000011ff087e24 */ /* 0x000fe2000f8e00ff */
[----:B------:R-:W-:Y:S02]  /*75d0*/  LEA.HI.X.SX32 R23, R15, RZ, 0x1, P0 ;  /* 0x000000ff0f177211 */ /* 0x000fe400000f0eff */
[----:B------:R-:W-:-:S04]  /*75e0*/  LEA R4, P0, R22, R9, 0x3 ;  /* 0x0000000916047211 */ /* 0x000fc800078018ff */
[----:B------:R-:W-:-:S05]  /*75f0*/  LEA.HI.X R5, R22, R8, R23, 0x3, P0 ;  /* 0x0000000816057211 */ /* 0x000fca00000f1c17 */
[----:B------:R-:W2:Y:S04]  /*7600*/  LDG.E R15, desc[UR10][R4.64] ;  /* 0x0000000a040f7981 */ /* 0x000ea8000c1e1900 */
[----:B------:R1:W5:Y:S04]  /*7610*/  LDG.E R3, desc[UR10][R4.64+0x800] ;  /* 0x0008000a04037981 */ /* 0x000368000c1e1900 */
[----:B------:R1:W5:Y:S04]  /*7620*/  LDG.E R2, desc[UR10][R4.64+0x804] ;  /* 0x0008040a04027981 */ /* 0x000368000c1e1900 */
[----:B------:R1:W5:Y:S01]  /*7630*/  LDG.E R14, desc[UR10][R4.64+0x4] ;  /* 0x0000040a040e7981 */ /* 0x000362000c1e1900 */
[----:B------:R-:W-:Y:S01]  /*7640*/  IADD3 R22, P0, PT, R22, UR18, RZ ;  /* 0x0000001216167c10 */ /* 0x000fe2000ff1e0ff */
[----:B------:R-:W-:Y:S01]  /*7650*/  BSSY.RECONVERGENT B2, `(.L_x_984) ;  /* 0x0000019000027945 */ /* 0x000fe20003800200 */
[----:B------:R-:W-:-:S02]  /*7660*/  IMAD.MOV.U32 R18, RZ, RZ, R12 ;  /* 0x000000ffff127224 */ /* 0x000fc400078e000c */
[----:B------:R-:W-:Y:S01]  /*7670*/  IADD3.X R23, PT, PT, R23, UR19, RZ, P0, !PT ;  /* 0x0000001317177c10 */ /* 0x000fe200087fe4ff */
[----:B------:R-:W-:Y:S02]  /*7680*/  IMAD.MOV.U32 R19, RZ, RZ, R13 ;  /* 0x000000ffff137224 */ /* 0x000fe400078e000d */
[----:B------:R-:W-:Y:S02]  /*7690*/  IMAD.MOV.U32 R20, RZ, RZ, R17 ;  /* 0x000000ffff147224 */ /* 0x000fe400078e0011 */
[----:B------:R-:W-:Y:S01]  /*76a0*/  IMAD.MOV.U32 R21, RZ, RZ, R16 ;  /* 0x000000ffff157224 */ /* 0x000fe200078e0010 */
[-C--:B--2---:R-:W-:Y:S02]  /*76b0*/  ISETP.GE.AND P3, PT, R10, R15.reuse, PT ;  /* 0x0000000f0a00720c */ /* 0x084fe40003f66270 */
[----:B------:R-:W-:-:S11]  /*76c0*/  ISETP.GE.AND P1, PT, R12, R15, PT ;  /* 0x0000000f0c00720c */ /* 0x000fd60003f26270 */
[----:B------:R-:W-:-:S04]  /*76d0*/  @P3 ISETP.GE.U32.AND P0, PT, R25, R22, PT ;  /* 0x000000161900320c */ /* 0x000fc80003f06070 */
[----:B------:R-:W-:-:S04]  /*76e0*/  @P3 ISETP.GE.AND.EX P0, PT, R24, R23, PT, P0 ;  /* 0x000000171800320c */ /* 0x000fc80003f06300 */
[----:B------:R-:W-:Y:S01]  /*76f0*/  @P3 ISETP.LT.OR P0, PT, R15, R10, !P0 ;  /* 0x0000000a0f00320c */ /* 0x000fe20004701670 */
[----:B-1----:R-:W-:-:S12]  /*7700*/  @!P1 BRA `(.L_x_985) ;  /* 0x0000000000349947 */ /* 0x002fd80003800000 */
[----:B------:R-:W-:Y:S01]  /*7710*/  ISETP.GE.AND P4, PT, R15, R12, PT ;  /* 0x0000000c0f00720c */ /* 0x000fe20003f86270 */
[----:B-----5:R-:W-:Y:S01]  /*7720*/  IMAD.MOV.U32 R19, RZ, RZ, R14 ;  /* 0x000000ffff137224 */ /* 0x020fe200078e000e */
        /* <DEDUP_REMOVED lines=11> */
.L_x_985:
[----:B0-----:R-:W-:Y:S05]  /*77e0*/  BSYNC.RECONVERGENT B2 ;  /* 0x0000000000027941 */ /* 0x001fea0003800200 */
.L_x_984:
        /* <DEDUP_REMOVED lines=25> */
.L_x_987:
[----:B------:R-:W-:Y:S05]  /*7980*/  BSYNC.RECONVERGENT B2 ;  /* 0x0000000000027941 */ /* 0x000fea0003800200 */
.L_x_986:
        /* <DEDUP_REMOVED lines=13> */
[----:B------:R-:W-:-:S05]  /*7a60*/  IMAD.MOV.U32 R11, RZ, RZ, 0x200 ;  /* 0x00000200ff0b7424 */ /* 0x000fca00078e00ff */
[----:B------:R-:W2:Y:S01]  /*7a70*/  ATOMG.E.ADD.STRONG.GPU PT, R10, desc[UR10][R6.64], R11 ;  /* 0x8000000b060a79a8 */ /* 0x000ea200081ef10a */
[----:B------:R-:W0:Y:S01]  /*7a80*/  S2UR UR5, SR_CgaCtaId ;  /* 0x00000000000579c3 */ /* 0x000e220000008800 */
[----:B------:R-:W-:Y:S02]  /*7a90*/  UMOV UR4, 0x400 ;  /* 0x0000040000047882 */ /* 0x000fe40000000000 */
[----:B0-----:R-:W-:-:S06]  /*7aa0*/  ULEA UR4, UR5, UR4, 0x18 ;  /* 0x0000000405047291 */ /* 0x001fcc000f8ec0ff */
[----:B------:R-:W-:Y:S02]  /*7ab0*/  IMAD.U32 R27, RZ, RZ, UR4 ;  /* 0x00000004ff1b7e24 */ /* 0x000fe4000f8e00ff */
[----:B--2---:R-:W-:-:S05]  /*7ac0*/  VIADD R10, R10, UR6 ;  /* 0x000000060a0a7c36 */ /* 0x004fca0008000000 */
[----:B------:R0:W-:Y:S02]  /*7ad0*/  STS [R27+0x128], R10 ;  /* 0x0001280a1b007388 */ /* 0x0001e40000000800 */
.L_x_989:
[----:B------:R-:W-:Y:S05]  /*7ae0*/  BSYNC.RECONVERGENT B2 ;  /* 0x0000000000027941 */ /* 0x000fea0003800200 */
.L_x_988:
[----:B------:R-:W-:Y:S01]  /*7af0*/  BAR.SYNC.DEFER_BLOCKING 0x0 ;  /* 0x0000000000007b1d */ /* 0x000fe20000010000 */
[----:B------:R-:W-:Y:S02]  /*7b00*/  IMAD.U32 R14, RZ, RZ, UR7 ;  /* 0x00000007ff0e7e24 */ /* 0x000fe4000f8e00ff */
[----:B0-----:R-:W-:Y:S02]  /*7b10*/  IMAD.MOV.U32 R10, RZ, RZ, R3 ;  /* 0x000000ffff0a7224 */ /* 0x001fe400078e0003 */
[----:B------:R-:W-:Y:S02]  /*7b20*/  IMAD.MOV.U32 R11, RZ, RZ, R2 ;  /* 0x000000ffff0b7224 */ /* 0x000fe400078e0002 */
[----:B------:R-:W-:Y:S02]  /*7b30*/  IMAD.MOV.U32 R25, RZ, RZ, R5 ;  /* 0x000000ffff197224 */ /* 0x000fe400078e0005 */
[----:B------:R-:W-:Y:S01]  /*7b40*/  IMAD.MOV.U32 R24, RZ, RZ, R4 ;  /* 0x000000ffff187224 */ /* 0x000fe200078e0004 */
[----:B------:R-:W0:Y:S02]  /*7b50*/  LDS R15, [R27+0x128] ;  /* 0x000128001b0f7984 */ /* 0x000e240000000800 */
[----:B0-----:R-:W-:-:S05]  /*7b60*/  VIADD R19, R15, 0x200 ;  /* 0x000002000f137836 */ /* 0x001fca0000000000 */
[----:B------:R-:W-:-:S13]  /*7b70*/  ISETP.GT.AND P0, PT, R19, R14, PT ;  /* 0x0000000e1300720c */ /* 0x000fda0003f04270 */
[----:B------:R-:W-:Y:S05]  /*7b80*/  @!P0 BRA `(.L_x_990) ;  /* 0xfffffff800848947 */ /* 0x000fea000383ffff */
[----:B------:R-:W-:Y:S05]  /*7b90*/  BSYNC.RECONVERGENT B1 ;  /* 0x0000000000017941 */ /* 0x000fea0003800200 */
.L_x_983:
[----:B------:R-:W-:Y:S01]  /*7ba0*/  ISETP.GE.AND P0, PT, R15, R14, PT ;  /* 0x0000000e0f00720c */ /* 0x000fe20003f06270 */
[----:B------:R-:W1:Y:S01]  /*7bb0*/  LDCU.64 UR4, c[0x0][0x388] ;  /* 0x00007100ff0477ac */ /* 0x000e620008000a00 */
[----:B------:R-:W-:Y:S01]  /*7bc0*/  BSSY.RECONVERGENT B2, `(.L_x_980) ;  /* 0x0000114000027945 */ /* 0x000fe20003800200 */
[----:B------:R-:W2:Y:S10]  /*7bd0*/  LDCU.64 UR6, c[0x0][0x388] ;  /* 0x00007100ff0677ac */ /* 0x000eb40008000a00 */
[----:B------:R-:W-:Y:S05]  /*7be0*/  @P0 BRA `(.L_x_991) ;  /* 0x0000001000440947 */ /* 0x000fea0003800000 */
[----:B------:R-:W-:-:S05]  /*7bf0*/  IMAD.IADD R7, R14, 0x1, -R15 ;  /* 0x000000010e077824 */ /* 0x000fca00078e0a0f */
[----:B------:R-:W-:-:S13]  /*7c00*/  ISETP.GE.AND P0, PT, R0, R7, PT ;  /* 0x000000070000720c */ /* 0x000fda0003f06270 */
[----:B------:R-:W-:Y:S05]  /*7c10*/  @P0 BRA `(.L_x_991) ;  /* 0x0000001000380947 */ /* 0x000fea0003800000 */
[----:B------:R-:W-:Y:S01]  /*7c20*/  LOP3.LUT R6, RZ, R0, RZ, 0x33, !PT ;  /* 0x00000000ff067212 */ /* 0x000fe200078e33ff */
[----:B------:R-:W-:Y:S03]  /*7c30*/  BSSY.RECONVERGENT B1, `(.L_x_992) ;  /* 0x0000045000017945 */ /* 0x000fe60003800200 */
[----:B------:R-:W-:-:S04]  /*7c40*/  IADD3 R18, PT, PT, -R15, R14, R6 ;  /* 0x0000000e0f127210 */ /* 0x000fc80007ffe106 */
[----:B------:R-:W-:-:S04]  /*7c50*/  LOP3.LUT R6, R18, 0x300, RZ, 0xc0, !PT ;  /* 0x0000030012067812 */ /* 0x000fc800078ec0ff */
[----:B------:R-:W-:Y:S02]  /*7c60*/  ISETP.NE.AND P0, PT, R6, 0x300, PT ;  /* 0x000003000600780c */ /* 0x000fe40003f05270 */
[----:B------:R-:W-:-:S11]  /*7c70*/  MOV R6, R0 ;  /* 0x0000000000067202 */ /* 0x000fd60000000f00 */
[----:B------:R-:W-:Y:S05]  /*7c80*/  @!P0 BRA `(.L_x_993) ;  /* 0x0000000000fc8947 */ /* 0x000fea0003800000 */
[----:B------:R-:W-:Y:S01]  /*7c90*/  LEA.HI R6, R18, 0x1, RZ, 0x18 ;  /* 0x0000000112067811 */ /* 0x000fe200078fc0ff */
[----:B------:R-:W-:Y:S01]  /*7ca0*/  IMAD.IADD R19, R0, 0x1, R15 ;  /* 0x0000000100137824 */ /* 0x000fe200078e020f */
[----:B0-----:R-:W-:Y:S02]  /*7cb0*/  IADD3 R10, P0, PT, R9, 0x4, RZ ;  /* 0x00000004090a7810 */ /* 0x001fe40007f1e0ff */
[----:B------:R-:W-:Y:S01]  /*7cc0*/  LOP3.LUT R9, R6, 0x3, RZ, 0xc0, !PT ;  /* 0x0000000306097812 */ /* 0x000fe200078ec0ff */
[----:B------:R-:W-:Y:S02]  /*7cd0*/  IMAD.MOV.U32 R6, RZ, RZ, R0 ;  /* 0x000000ffff067224 */ /* 0x000fe400078e0000 */
[----:B------:R-:W-:Y:S02]  /*7ce0*/  IMAD.X R11, RZ, RZ, R8, P0 ;  /* 0x000000ffff0b7224 */ /* 0x000fe400000e0608 */
[----:B------:R-:W-:-:S07]  /*7cf0*/  IMAD.MOV R14, RZ, RZ, -R9 ;  /* 0x000000ffff0e7224 */ /* 0x000fce00078e0a09 */
.L_x_998:
[----:B------:R-:W-:-:S05]  /*7d00*/  IMAD.WIDE R8, R19, 0x8, R10 ;  /* 0x0000000813087825 */ /* 0x000fca00078e020a */
[----:B------:R-:W3:Y:S04]  /*7d10*/  LDG.E R27, desc[UR10][R8.64+-0x4] ;  /* 0xfffffc0a081b7981 */ /* 0x000ee8000c1e1900 */
[----:B------:R0:W5:Y:S01]  /*7d20*/  LDG.E R26, desc[UR10][R8.64] ;  /* 0x0000000a081a7981 */ /* 0x000162000c1e1900 */
[C---:B-1----:R-:W-:Y:S01]  /*7d30*/  IADD3 R25, P1, PT, R19.reuse, UR4, RZ ;  /* 0x0000000413197c10 */ /* 0x042fe2000ff3e0ff */
[----:B------:R-:W-:Y:S01]  /*7d40*/  VIADD R14, R14, 0x1 ;  /* 0x000000010e0e7836 */ /* 0x000fe20000000000 */
[----:B------:R-:W-:Y:S01]  /*7d50*/  BSSY.RECONVERGENT B3, `(.L_x_994) ;  /* 0x000001d000037945 */ /* 0x000fe20003800200 */
[----:B------:R-:W-:Y:S01]  /*7d60*/  IMAD.MOV.U32 R22, RZ, RZ, R5 ;  /* 0x000000ffff167224 */ /* 0x000fe200078e0005 */
[----:B------:R-:W-:Y:S01]  /*7d70*/  LEA.HI.X.SX32 R24, R19, UR5, 0x1, P1 ;  /* 0x0000000513187c11 */ /* 0x000fe200088f0eff */
[----:B------:R-:W-:Y:S01]  /*7d80*/  IMAD.MOV.U32 R23, RZ, RZ, R4 ;  /* 0x000000ffff177224 */ /* 0x000fe200078e0004 */
[----:B------:R-:W-:Y:S01]  /*7d90*/  ISETP.NE.AND P2, PT, R14, RZ, PT ;  /* 0x000000ff0e00720c */ /* 0x000fe20003f45270 */
[----:B------:R-:W-:-:S02]  /*7da0*/  IMAD.MOV.U32 R21, RZ, RZ, R2 ;  /* 0x000000ffff157224 */ /* 0x000fc400078e0002 */
[----:B------:R-:W-:Y:S02]  /*7db0*/  IMAD.MOV.U32 R20, RZ, RZ, R3 ;  /* 0x000000ffff147224 */ /* 0x000fe400078e0003 */
[----:B------:R-:W-:Y:S02]  /*7dc0*/  IMAD.MOV.U32 R5, RZ, RZ, R25 ;  /* 0x000000ffff057224 */ /* 0x000fe400078e0019 */
[----:B------:R-:W-:Y:S01]  /*7dd0*/  IMAD.MOV.U32 R4, RZ, RZ, R24 ;  /* 0x000000ffff047224 */ /* 0x000fe200078e0018 */
[-C--:B---3--:R-:W-:Y:S02]  /*7de0*/  ISETP.GE.AND P0, PT, R12, R27.reuse, PT ;  /* 0x0000001b0c00720c */ /* 0x088fe40003f06270 */
        /* <DEDUP_REMOVED lines=12> */
[----:B-----5:R-:W-:Y:S01]  /*7eb0*/  IMAD.MOV.U32 R13, RZ, RZ, R26 ;  /* 0x000000ffff0d7224 */ /* 0x020fe200078e001a */
[CC--:B------:R-:W-:Y:S02]  /*7ec0*/  @P4 ISETP.LT.AND.EX P1, PT, R9.reuse, R24.reuse, PT, P1 ;  /* 0x000000180900420c */ /* 0x0c0fe40003f21310 */
[CC--:B------:R-:W-:Y:S02]  /*7ed0*/  @P4 ISETP.GE.AND.EX P0, PT, R9.reuse, R24.reuse, PT, P0 ;  /* 0x000000180900420c */ /* 0x0c0fe40003f06300 */
[----:B------:R-:W-:Y:S02]  /*7ee0*/  @P4 SEL R17, R8, R25, P1 ;  /* 0x0000001908114207 */ /* 0x000fe40000800000 */
[----:B------:R-:W-:-:S02]  /*7ef0*/  @P4 SEL R16, R9, R24, P1 ;  /* 0x0000001809104207 */ /* 0x000fc40000800000 */
[----:B------:R-:W-:Y:S02]  /*7f00*/  @P4 SEL R12, R3, R27, !P0 ;  /* 0x0000001b030c4207 */ /* 0x000fe40004000000 */
[----:B------:R-:W-:-:S07]  /*7f10*/  @P4 SEL R13, R2, R26, !P0 ;  /* 0x0000001a020d4207 */ /* 0x000fce0004000000 */
.L_x_995:
[----:B--2---:R-:W-:Y:S05]  /*7f20*/  BSYNC.RECONVERGENT B3 ;  /* 0x0000000000037941 */ /* 0x004fea0003800200 */
.L_x_994:
        /* <DEDUP_REMOVED lines=17> */
.L_x_997:
[----:B------:R-:W-:Y:S05]  /*8040*/  BSYNC.RECONVERGENT B3 ;  /* 0x0000000000037941 */ /* 0x000fea0003800200 */
.L_x_996:
[----:B------:R-:W-:Y:S02]  /*8050*/  VIADD R6, R6, 0x100 ;  /* 0x0000010006067836 */ /* 0x000fe40000000000 */
[----:B------:R-:W-:Y:S01]  /*8060*/  VIADD R19, R19, 0x100 ;  /* 0x0000010013137836 */ /* 0x000fe20000000000 */
[----:B------:R-:W-:Y:S06]  /*8070*/  @P2 BRA `(.L_x_998) ;  /* 0xfffffffc00202947 */ /* 0x000fec000383ffff */
.L_x_993:
[----:B-12---:R-:W-:Y:S05]  /*8080*/  BSYNC.RECONVERGENT B1 ;  /* 0x0000000000017941 */ /* 0x006fea0003800200 */
.L_x_992:
[----:B------:R-:W-:-:S13]  /*8090*/  ISETP.GE.U32.AND P0, PT, R18, 0x300, PT ;  /* 0x000003001200780c */ /* 0x000fda0003f06070 */
[----:B------:R-:W-:Y:S05]  /*80a0*/  @!P0 BRA `(.L_x_991) ;  /* 0x0000000c00148947 */ /* 0x000fea0003800000 */
[----:B0-----:R-:W-:-:S04]  /*80b0*/  IMAD.IADD R10, R6, 0x1, R15 ;  /* 0x00000001060a7824 */ /* 0x001fc800078e020f */
[C---:B------:R-:W-:Y:S02]  /*80c0*/  VIADD R27, R10.reuse, 0x100 ;  /* 0x000001000a1b7836 */ /* 0x040fe40000000000 */
[C---:B------:R-:W-:Y:S02]  /*80d0*/  VIADD R26, R10.reuse, 0x200 ;  /* 0x000002000a1a7836 */ /* 0x040fe40000000000 */
[----:B------:R-:W-:-:S07]  /*80e0*/  VIADD R25, R10, 0x300 ;  /* 0x000003000a197836 */ /* 0x000fce0000000000 */
.L_x_1015:
        /* <DEDUP_REMOVED lines=10> */
[----:B------:R-:W-:Y:S01]  /*8190*/  IADD3 R28, P1, PT, R10, UR6, RZ ;  /* 0x000000060a1c7c10 */ /* 0x000fe2000ff3e0ff */
[----:B------:R-:W-:Y:S01]  /*81a0*/  BSSY.RECONVERGENT B1, `(.L_x_999) ;  /* 0x0000016000017945 */ /* 0x000fe20003800200 */
[----:B------:R-:W-:-:S02]  /*81b0*/  IMAD.MOV.U32 R21, RZ, RZ, R12 ;  /* 0x000000ffff157224 */ /* 0x000fc400078e000c */
[----:B------:R-:W-:Y:S01]  /*81c0*/  IMAD.MOV.U32 R22, RZ, RZ, R13 ;  /* 0x000000ffff167224 */ /* 0x000fe200078e000d */
[----:B------:R-:W-:Y:S01]  /*81d0*/  LEA.HI.X.SX32 R29, R10, UR7, 0x1, P1 ;  /* 0x000000070a1d7c11 */ /* 0x000fe200088f0eff */
[----:B------:R-:W-:Y:S02]  /*81e0*/  IMAD.MOV.U32 R23, RZ, RZ, R17 ;  /* 0x000000ffff177224 */ /* 0x000fe400078e0011 */
[----:B------:R-:W-:Y:S01]  /*81f0*/  IMAD.MOV.U32 R24, RZ, RZ, R16 ;  /* 0x000000ffff187224 */ /* 0x000fe200078e0010 */
        /* <DEDUP_REMOVED lines=16> */
.L_x_1000:
[----:B------:R-:W-:Y:S05]  /*8300*/  BSYNC.RECONVERGENT B1 ;  /* 0x0000000000017941 */ /* 0x000fea0003800200 */
.L_x_999:
[----:B------:R-:W-:Y:S01]  /*8310*/  BSSY.RECONVERGENT B1, `(.L_x_1001) ;  /* 0x0000013000017945 */ /* 0x000fe20003800200 */
        /* <DEDUP_REMOVED lines=18> */
.L_x_1002:
[----:B------:R-:W-:Y:S05]  /*8440*/  BSYNC.RECONVERGENT B1 ;  /* 0x0000000000017941 */ /* 0x000fea0003800200 */
.L_x_1001:
        /* <DEDUP_REMOVED lines=22> */
.L_x_1004:
[----:B------:R-:W-:Y:S05]  /*85b0*/  BSYNC.RECONVERGENT B1 ;  /* 0x0000000000017941 */ /* 0x000fea0003800200 */
.L_x_1003:
        /* <DEDUP_REMOVED lines=20> */
.L_x_1006:
[----:B------:R-:W-:Y:S05]  /*8700*/  BSYNC.RECONVERGENT B1 ;  /* 0x0000000000017941 */ /* 0x000fea0003800200 */
.L_x_1005:
        /* <DEDUP_REMOVED lines=22> */
.L_x_1008:
[----:B------:R-:W-:Y:S05]  /*8870*/  BSYNC.RECONVERGENT B1 ;  /* 0x0000000000017941 */ /* 0x000fea0003800200 */
.L_x_1007:
        /* <DEDUP_REMOVED lines=20> */
.L_x_1010:
[----:B------:R-:W-:Y:S05]  /*89c0*/  BSYNC.RECONVERGENT B1 ;  /* 0x0000000000017941 */ /* 0x000fea0003800200 */
.L_x_1009:
        /* <DEDUP_REMOVED lines=22> */
.L_x_1012:
[----:B------:R-:W-:Y:S05]  /*8b30*/  BSYNC.RECONVERGENT B1 ;  /* 0x0000000000017941 */ /* 0x000fea0003800200 */
.L_x_1011:
        /* <DEDUP_REMOVED lines=20> */
.L_x_1014:
[----:B------:R-:W-:Y:S05]  /*8c80*/  BSYNC.RECONVERGENT B1 ;  /* 0x0000000000017941 */ /* 0x000fea0003800200 */
.L_x_1013:
[----:B------:R-:W-:Y:S02]  /*8c90*/  VIADD R6, R6, 0x400 ;  /* 0x0000040006067836 */ /* 0x000fe40000000000 */
[----:B------:R-:W-:Y:S02]  /*8ca0*/  VIADD R27, R27, 0x400 ;  /* 0x000004001b1b7836 */ /* 0x000fe40000000000 */
[----:B------:R-:W-:Y:S01]  /*8cb0*/  VIADD R26, R26, 0x400 ;  /* 0x000004001a1a7836 */ /* 0x000fe20000000000 */
[----:B------:R-:W-:Y:S01]  /*8cc0*/  ISETP.GE.AND P0, PT, R6, R7, PT ;  /* 0x000000070600720c */ /* 0x000fe20003f06270 */
[----:B------:R-:W-:Y:S02]  /*8cd0*/  VIADD R25, R25, 0x400 ;  /* 0x0000040019197836 */ /* 0x000fe40000000000 */
[----:B------:R-:W-:-:S10]  /*8ce0*/  VIADD R10, R10, 0x400 ;  /* 0x000004000a0a7836 */ /* 0x000fd40000000000 */
[----:B------:R-:W-:Y:S05]  /*8cf0*/  @!P0 BRA `(.L_x_1015) ;  /* 0xfffffff000fc8947 */ /* 0x000fea000383ffff */
.L_x_991:
[----:B-12---:R-:W-:Y:S05]  /*8d00*/  BSYNC.RECONVERGENT B2 ;  /* 0x0000000000027941 */ /* 0x006fea0003800200 */
.L_x_980:
        /* <DEDUP_REMOVED lines=38> */
.L_x_1019:
[----:B------:R-:W-:Y:S05]  /*8f70*/  BSYNC.RECONVERGENT B2 ;  /* 0x0000000000027941 */ /* 0x000fea0003800200 */
.L_x_1018:
[----:B------:R-:W-:Y:S01]  /*8f80*/  IMAD.MOV.U32 R8, RZ, RZ, R23 ;  /* 0x000000ffff087224 */ /* 0x000fe200078e0017 */
[----:B------:R-:W-:Y:S01]  /*8f90*/  MOV R7, R26 ;  /* 0x0000001a00077202 */ /* 0x000fe20000000f00 */
[----:B-1----:R-:W-:Y:S02]  /*8fa0*/  IMAD.MOV.U32 R6, RZ, RZ, R25 ;  /* 0x000000ffff067224 */ /* 0x002fe400078e0019 */
        /* <DEDUP_REMOVED lines=26> */
.L_x_1017:
[----:B------:R-:W-:Y:S05]  /*9150*/  BSYNC.RECONVERGENT B1 ;  /* 0x0000000000017941 */ /* 0x000fea0003800200 */
.L_x_1016:
[----:B------:R-:W-:Y:S01]  /*9160*/  ISETP.GT.AND P0, PT, R18, 0x1d, PT ;  /* 0x0000001d1200780c */ /* 0x000fe20003f04270 */
[----:B------:R2:W3:Y:S01]  /*9170*/  SHFL.DOWN PT, R19, R12, 0x2, 0x1f ;  /* 0x08401f000c137f89 */ /* 0x0004e200000e0000 */
[----:B------:R-:W-:Y:S01]  /*9180*/  BSSY.RECONVERGENT B1, `(.L_x_1020) ;  /* 0x0000041000017945 */ /* 0x000fe20003800200 */
[----:B------:R-:W-:Y:S02]  /*9190*/  IMAD.MOV.U32 R5, RZ, RZ, R9 ;  /* 0x000000ffff057224 */ /* 0x000fe400078e0009 */
[----:B------:R2:W4:Y:S01]  /*91a0*/  SHFL.DOWN PT, R20, R13, 0x2, 0x1f ;  /* 0x08401f000d147f89 */ /* 0x00052200000e0000 */
[----:B------:R-:W-:Y:S02]  /*91b0*/  IMAD.MOV.U32 R4, RZ, RZ, R8 ;  /* 0x000000ffff047224 */ /* 0x000fe400078e0008 */
[----:B------:R-:W-:Y:S01]  /*91c0*/  IMAD.MOV.U32 R3, RZ, RZ, R7 ;  /* 0x000000ffff037224 */ /* 0x000fe200078e0007 */
[----:B0-----:R2:W0:Y:S01]  /*91d0*/  SHFL.DOWN PT, R22, R17, 0x2, 0x1f ;  /* 0x08401f0011167f89 */ /* 0x00142200000e0000 */
[----:B------:R-:W-:-:S03]  /*91e0*/  IMAD.MOV.U32 R2, RZ, RZ, R6 ;  /* 0x000000ffff027224 */ /* 0x000fc600078e0006 */
[----:B------:R2:W0:Y:S04]  /*91f0*/  SHFL.DOWN PT, R21, R16, 0x2, 0x1f ;  /* 0x08401f0010157f89 */ /* 0x00042800000e0000 */
[----:B------:R2:W0:Y:S04]  /*9200*/  SHFL.DOWN PT, R24, R9, 0x2, 0x1f ;  /* 0x08401f0009187f89 */ /* 0x00042800000e0000 */
[----:B------:R2:W0:Y:S04]  /*9210*/  SHFL.DOWN PT, R23, R8, 0x2, 0x1f ;  /* 0x08401f0008177f89 */ /* 0x00042800000e0000 */
[----:B------:R2:W0:Y:S04]  /*9220*/  SHFL.DOWN PT, R26, R7, 0x2, 0x1f ;  /* 0x08401f00071a7f89 */ /* 0x00042800000e0000 */
[----:B-1----:R2:W1:Y:S01]  /*9230*/  SHFL.DOWN PT, R25, R6, 0x2, 0x1f ;  /* 0x08401f0006197f89 */ /* 0x00246200000e0000 */
        /* <DEDUP_REMOVED lines=23> */
.L_x_1023:
[----:B------:R-:W-:Y:S05]  /*93b0*/  BSYNC.RECONVERGENT B2 ;  /* 0x0000000000027941 */ /* 0x000fea0003800200 */
.L_x_1022:
[----:B------:R-:W-:Y:S02]  /*93c0*/  IMAD.MOV.U32 R4, RZ, RZ, R23 ;  /* 0x000000ffff047224 */ /* 0x000fe400078e0017 */
[----:B------:R-:W-:Y:S02]  /*93d0*/  IMAD.MOV.U32 R3, RZ, RZ, R26 ;  /* 0x000000ffff037224 */ /* 0x000fe400078e001a */
[----:B-1----:R-:W-:Y:S02]  /*93e0*/  IMAD.MOV.U32 R2, RZ, RZ, R25 ;  /* 0x000000ffff027224 */ /* 0x002fe400078e0019 */
        /* <DEDUP_REMOVED lines=26> */
.L_x_1021:
[----:B------:R-:W-:Y:S05]  /*9590*/  BSYNC.RECONVERGENT B1 ;  /* 0x0000000000017941 */ /* 0x000fea0003800200 */
.L_x_1020:
        /* <DEDUP_REMOVED lines=37> */
.L_x_1027:
[----:B------:R-:W-:Y:S05]  /*97f0*/  BSYNC.RECONVERGENT B2 ;  /* 0x0000000000027941 */ /* 0x000fea0003800200 */
.L_x_1026:
[----:B------:R-:W-:Y:S01]  /*9800*/  IMAD.MOV.U32 R8, RZ, RZ, R23 ;  /* 0x000000ffff087224 */ /* 0x000fe200078e0017 */
[----:B---3--:R-:W-:Y:S01]  /*9810*/  MOV R12, R10 ;  /* 0x0000000a000c7202 */ /* 0x008fe20000000f00 */
        /* <DEDUP_REMOVED lines=27> */
.L_x_1025:
[----:B------:R-:W-:Y:S05]  /*99d0*/  BSYNC.RECONVERGENT B1 ;  /* 0x0000000000017941 */ /* 0x000fea0003800200 */
.L_x_1024:
[----:B------:R-:W-:Y:S01]  /*99e0*/  ISETP.GT.AND P0, PT, R18, 0x17, PT ;  /* 0x000000171200780c */ /* 0x000fe20003f04270 */
[----:B------:R2:W4:Y:S01]  /*99f0*/  SHFL.DOWN PT, R19, R12, 0x8, 0x1f ;  /* 0x09001f000c137f89 */ /* 0x00052200000e0000 */
[----:B------:R-:W-:Y:S01]  /*9a00*/  BSSY.RECONVERGENT B1, `(.L_x_1028) ;  /* 0x0000041000017945 */ /* 0x000fe20003800200 */
[----:B---3--:R-:W-:Y:S02]  /*9a10*/  IMAD.MOV.U32 R5, RZ, RZ, R9 ;  /* 0x000000ffff057224 */ /* 0x008fe400078e0009 */
[----:B------:R2:W3:Y:S01]  /*9a20*/  SHFL.DOWN PT, R20, R13, 0x8, 0x1f ;  /* 0x09001f000d147f89 */ /* 0x0004e200000e0000 */
        /* <DEDUP_REMOVED lines=32> */
.L_x_1031:
[----:B------:R-:W-:Y:S05]  /*9c30*/  BSYNC.RECONVERGENT B2 ;  /* 0x0000000000027941 */ /* 0x000fea0003800200 */
.L_x_1030:
        /* <DEDUP_REMOVED lines=29> */
.L_x_1029:
[----:B------:R-:W-:Y:S05]  /*9e10*/  BSYNC.RECONVERGENT B1 ;  /* 0x0000000000017941 */ /* 0x000fea0003800200 */
.L_x_1028:
[----:B------:R-:W-:Y:S01]  /*9e20*/  ISETP.GT.AND P0, PT, R18, 0xf, PT ;  /* 0x0000000f1200780c */ /* 0x000fe20003f04270 */
[----:B------:R3:W4:Y:S01]  /*9e30*/  SHFL.DOWN PT, R19, R12, 0x10, 0x1f ;  /* 0x0a001f000c137f89 */ /* 0x00072200000e0000 */
[----:B------:R-:W-:Y:S01]  /*9e40*/  BSSY.RECONVERGENT B1, `(.L_x_1032) ;  /* 0x0000041000017945 */ /* 0x000fe20003800200 */
[----:B------:R-:W-:Y:S02]  /*9e50*/  IMAD.MOV.U32 R15, RZ, RZ, R3 ;  /* 0x000000ffff0f7224 */ /* 0x000fe400078e0003 */
[----:B------:R3:W1:Y:S01]  /*9e60*/  SHFL.DOWN PT, R20, R13, 0x10, 0x1f ;  /* 0x0a001f000d147f89 */ /* 0x00066200000e0000 */
[----:B------:R-:W-:Y:S02]  /*9e70*/  IMAD.MOV.U32 R14, RZ, RZ, R2 ;  /* 0x000000ffff0e7224 */ /* 0x000fe400078e0002 */
[----:B--2---:R-:W-:Y:S01]  /*9e80*/  IMAD.MOV.U32 R6, RZ, RZ, R5 ;  /* 0x000000ffff067224 */ /* 0x004fe200078e0005 */
[----:B0-----:R3:W0:Y:S01]  /*9e90*/  SHFL.DOWN PT, R22, R17, 0x10, 0x1f ;  /* 0x0a001f0011167f89 */ /* 0x00162200000e0000 */
[----:B------:R-:W-:-:S03]  /*9ea0*/  IMAD.MOV.U32 R7, RZ, RZ, R4 ;  /* 0x000000ffff077224 */ /* 0x000fc600078e0004 */
[----:B------:R3:W2:Y:S04]  /*9eb0*/  SHFL.DOWN PT, R21, R16, 0x10, 0x1f ;  /* 0x0a001f0010157f89 */ /* 0x0006a800000e0000 */
[----:B------:R3:W0:Y:S04]  /*9ec0*/  SHFL.DOWN PT, R24, R5, 0x10, 0x1f ;  /* 0x0a001f0005187f89 */ /* 0x00062800000e0000 */
[----:B------:R3:W0:Y:S04]  /*9ed0*/  SHFL.DOWN PT, R23, R4, 0x10, 0x1f ;  /* 0x0a001f0004177f89 */ /* 0x00062800000e0000 */
[----:B------:R3:W0:Y:S04]  /*9ee0*/  SHFL.DOWN PT, R26, R3, 0x10, 0x1f ;  /* 0x0a001f00031a7f89 */ /* 0x00062800000e0000 */
[----:B-1----:R3:W1:Y:S01]  /*9ef0*/  SHFL.DOWN PT, R25, R2, 0x10, 0x1f ;  /* 0x0a001f0002197f89 */ /* 0x00266200000e0000 */
[----:B----4-:R-:W-:Y:S05]  /*9f00*/  @P0 BRA `(.L_x_1033) ;  /* 0x0000000000d00947 */ /* 0x010fea0003800000 */
        /* <DEDUP_REMOVED lines=13> */
[----:B--2---:R-:W-:-:S06]  /*9fe0*/  IMAD.MOV.U32 R11, RZ, RZ, R21 ;  /* 0x000000ffff0b7224 */ /* 0x004fcc00078e0015 */
        /* <DEDUP_REMOVED lines=8> */
.L_x_1035:
[----:B------:R-:W-:Y:S05]  /*a070*/  BSYNC.RECONVERGENT B2 ;  /* 0x0000000000027941 */ /* 0x000fea0003800200 */
.L_x_1034:
[----:B-1----:R-:W-:Y:S02]  /*a080*/  IMAD.MOV.U32 R14, RZ, RZ, R25 ;  /* 0x000000ffff0e7224 */ /* 0x002fe400078e0019 */
        /* <DEDUP_REMOVED lines=28> */
.L_x_1033:
[----:B------:R-:W-:Y:S05]  /*a250*/  BSYNC.RECONVERGENT B1 ;  /* 0x0000000000017941 */ /* 0x000fea0003800200 */
.L_x_1032:
[----:B------:R-:W-:Y:S01]  /*a260*/  ISETP.NE.AND P0, PT, R18, RZ, PT ;  /* 0x000000ff1200720c */ /* 0x000fe20003f05270 */
[----:B------:R-:W-:-:S12]  /*a270*/  BSSY.RECONVERGENT B1, `(.L_x_1036) ;  /* 0x000000f000017945 */ /* 0x000fd80003800200 */
[----:B------:R-:W-:Y:S05]  /*a280*/  @P0 BRA `(.L_x_1037) ;  /* 0x0000000000340947 */ /* 0x000fea0003800000 */
[----:B---3--:R-:W3:Y:S01]  /*a290*/  S2R R4, SR_CgaCtaId ;  /* 0x0000000000047919 */ /* 0x008ee20000008800 */
[----:B------:R-:W-:Y:S01]  /*a2a0*/  MOV R3, 0x400 ;  /* 0x0000040000037802 */ /* 0x000fe20000000f00 */
[----:B------:R-:W-:Y:S01]  /*a2b0*/  IMAD.MOV.U32 R5, RZ, RZ, R14 ;  /* 0x000000ffff057224 */ /* 0x000fe200078e000e */
[----:B------:R-:W-:Y:S02]  /*a2c0*/  LOP3.LUT R2, R0, 0x3e0, RZ, 0xc0, !PT ;  /* 0x000003e000027812 */ /* 0x000fe400078ec0ff */
        /* <DEDUP_REMOVED lines=9> */
.L_x_1037:
[----:B------:R-:W-:Y:S05]  /*a360*/  BSYNC.RECONVERGENT B1 ;  /* 0x0000000000017941 */ /* 0x000fea0003800200 */
.L_x_1036:
[----:B------:R-:W-:Y:S01]  /*a370*/  BAR.SYNC.DEFER_BLOCKING 0x0 ;  /* 0x0000000000007b1d */ /* 0x000fe20000010000 */
[----:B------:R-:W-:-:S13]  /*a380*/  ISETP.NE.AND P1, PT, R0, RZ, PT ;  /* 0x000000ff0000720c */ /* 0x000fda0003f25270 */
[----:B------:R-:W-:Y:S05]  /*a390*/  @P1 BRA `(.L_x_905) ;  /* 0x0000001000f41947 */ /* 0x000fea0003800000 */
[----:B---34-:R-:W3:Y:S01]  /*a3a0*/  S2R R3, SR_CgaCtaId ;  /* 0x0000000000037919 */ /* 0x018ee20000008800 */
[----:B------:R-:W-:Y:S01]  /*a3b0*/  MOV R0, 0x400 ;  /* 0x0000040000007802 */ /* 0x000fe20000000f00 */
[----:B------:R-:W-:Y:S01]  /*a3c0*/  BSSY.RECONVERGENT B1, `(.L_x_1038) ;  /* 0x000001d000017945 */ /* 0x000fe20003800200 */
[----:B------:R-:W-:Y:S02]  /*a3d0*/  IMAD.MOV.U32 R31, RZ, RZ, R12 ;  /* 0x000000ffff1f7224 */ /* 0x000fe400078e000c */
[----:B------:R-:W-:Y:S02]  /*a3e0*/  IMAD.MOV.U32 R30, RZ, RZ, R13 ;  /* 0x000000ffff1e7224 */ /* 0x000fe400078e000d */
[----:B------:R-:W-:Y:S02]  /*a3f0*/  IMAD.MOV.U32 R33, RZ, RZ, R17 ;  /* 0x000000ffff217224 */ /* 0x000fe400078e0011 */
[----:B------:R-:W-:Y:S01]  /*a400*/  IMAD.MOV.U32 R32, RZ, RZ, R16 ;  /* 0x000000ffff207224 */ /* 0x000fe200078e0010 */
[----:B---3--:R-:W-:-:S05]  /*a410*/  LEA R0, R3, R0, 0x18 ;  /* 0x0000000003007211 */ /* 0x008fca00078ec0ff */
[----:B--2---:R-:W2:Y:S04]  /*a420*/  LDS.64 R20, [R0+0x28] ;  /* 0x0000280000147984 */ /* 0x004ea80000000a00 */
[----:B------:R-:W3:Y:S04]  /*a430*/  LDS.64 R18, [R0+0x38] ;  /* 0x0000380000127984 */ /* 0x000ee80000000a00 */
[----:B------:R4:W0:Y:S04]  /*a440*/  LDS.64 R10, [R0+0x40] ;  /* 0x00004000000a7984 */ /* 0x0008280000000a00 */
[----:B------:R4:W0:Y:S04]  /*a450*/  LDS.64 R8, [R0+0x48] ;  /* 0x0000480000087984 */ /* 0x0008280000000a00 */
[----:B------:R4:W0:Y:S04]  /*a460*/  LDS.64 R4, [R0+0x58] ;  /* 0x0000580000047984 */ /* 0x0008280000000a00 */
[----:B------:R4:W0:Y:S01]  /*a470*/  LDS.64 R2, [R0+0x60] ;  /* 0x0000600000027984 */ /* 0x0008220000000a00 */
[----:B--2---:R-:W-:-:S02]  /*a480*/  ISETP.GE.AND P0, PT, R12, R20, PT ;  /* 0x000000140c00720c */ /* 0x004fc40003f06270 */
[----:B---3--:R-:W-:-:S11]  /*a490*/  ISETP.GE.AND P3, PT, R6, R18, PT ;  /* 0x000000120600720c */ /* 0x008fd60003f66270 */
[----:B----4-:R-:W-:Y:S05]  /*a4a0*/  @!P0 BRA `(.L_x_1039) ;  /* 0x0000000000388947 */ /* 0x010fea0003800000 */
[----:B0-----:R-:W0:Y:S01]  /*a4b0*/  LDS.64 R22, [R0+0x30] ;  /* 0x0000300000167984 */ /* 0x001e220000000a00 */
        /* <DEDUP_REMOVED lines=13> */
.L_x_1039:
[----:B------:R-:W-:Y:S05]  /*a590*/  BSYNC.RECONVERGENT B1 ;  /* 0x0000000000017941 */ /* 0x000fea0003800200 */
.L_x_1038:
[----:B------:R-:W-:Y:S01]  /*a5a0*/  BSSY.RECONVERGENT B1, `(.L_x_1040) ;  /* 0x0000013000017945 */ /* 0x000fe20003800200 */
[----:B-1----:R-:W-:Y:S02]  /*a5b0*/  IMAD.MOV.U32 R25, RZ, RZ, R18 ;  /* 0x000000ffff197224 */ /* 0x002fe400078e0012 */
        /* <DEDUP_REMOVED lines=17> */
.L_x_1041:
[----:B------:R-:W-:Y:S05]  /*a6d0*/  BSYNC.RECONVERGENT B1 ;  /* 0x0000000000017941 */ /* 0x000fea0003800200 */
.L_x_1040:
        /* <DEDUP_REMOVED lines=21> */
.L_x_1043:
[----:B------:R-:W-:Y:S05]  /*a830*/  BSYNC.RECONVERGENT B1 ;  /* 0x0000000000017941 */ /* 0x000fea0003800200 */
.L_x_1042:
        /* <DEDUP_REMOVED lines=28> */
.L_x_1045:
[----:B------:R-:W-:Y:S05]  /*aa00*/  BSYNC.RECONVERGENT B1 ;  /* 0x0000000000017941 */ /* 0x000fea0003800200 */
.L_x_1044:
        /* <DEDUP_REMOVED lines=19> */
.L_x_1047:
[----:B------:R-:W-:Y:S05]  /*ab40*/  BSYNC.RECONVERGENT B1 ;  /* 0x0000000000017941 */ /* 0x000fea0003800200 */
.L_x_1046:
        /* <DEDUP_REMOVED lines=20> */
.L_x_1049:
[----:B------:R-:W-:Y:S05]  /*ac90*/  BSYNC.RECONVERGENT B1 ;  /* 0x0000000000017941 */ /* 0x000fea0003800200 */
.L_x_1048:
[----:B----4-:R-:W-:Y:S01]  /*aca0*/  ISETP.GE.AND P0, PT, R5, R14, PT ;  /* 0x0000000e0500720c */ /* 0x010fe20003f06270 */
[----:B------:R-:W-:Y:S01]  /*acb0*/  BSSY.RECONVERGENT B1, `(.L_x_1050) ;  /* 0x0000014000017945 */ /* 0x000fe20003800200 */
[----:B------:R-:W-:Y:S01]  /*acc0*/  IMAD.MOV.U32 R25, RZ, RZ, R5 ;  /* 0x000000ffff197224 */ /* 0x000fe200078e0005 */
[----:B------:R-:W-:Y:S01]  /*acd0*/  MOV R22, R3 ;  /* 0x0000000300167202 */ /* 0x000fe20000000f00 */
[----:B------:R-:W-:Y:S02]  /*ace0*/  IMAD.MOV.U32 R24, RZ, RZ, R4 ;  /* 0x000000ffff187224 */ /* 0x000fe400078e0004 */
[----:B------:R-:W-:-:S07]  /*acf0*/  IMAD.MOV.U32 R23, RZ, RZ, R2 ;  /* 0x000000ffff177224 */ /* 0x000fce00078e0002 */
        /* <DEDUP_REMOVED lines=15> */
.L_x_1051:
[----:B------:R-:W-:Y:S05]  /*adf0*/  BSYNC.RECONVERGENT B1 ;  /* 0x0000000000017941 */ /* 0x000fea0003800200 */
.L_x_1050:
        /* <DEDUP_REMOVED lines=20> */
.L_x_1053:
[----:B------:R-:W-:Y:S05]  /*af40*/  BSYNC.RECONVERGENT B1 ;  /* 0x0000000000017941 */ /* 0x000fea0003800200 */
.L_x_1052:
        /* <DEDUP_REMOVED lines=26> */
.L_x_1055:
[----:B------:R-:W-:Y:S05]  /*b0f0*/  BSYNC.RECONVERGENT B1 ;  /* 0x0000000000017941 */ /* 0x000fea0003800200 */
.L_x_1054:
[----:B------:R-:W-:Y:S01]  /*b100*/  ISETP.GE.AND P0, PT, R29, R6, PT ;  /* 0x000000061d00720c */ /* 0x000fe20003f06270 */
[----:B------:R-:W-:Y:S01]  /*b110*/  BSSY.RECONVERGENT B1, `(.L_x_1056) ;  /* 0x0000013000017945 */ /* 0x000fe20003800200 */
[----:B------:R-:W-:Y:S01]  /*b120*/  IMAD.MOV.U32 R23, RZ, RZ, R6 ;  /* 0x000000ffff177224 */ /* 0x000fe200078e0006 */
[----:B-1----:R-:W-:Y:S01]  /*b130*/  MOV R8, R13 ;  /* 0x0000000d00087202 */ /* 0x002fe20000000f00 */
        /* <DEDUP_REMOVED lines=16> */
.L_x_1057:
[----:B------:R-:W-:Y:S05]  /*b240*/  BSYNC.RECONVERGENT B1 ;  /* 0x0000000000017941 */ /* 0x000fea0003800200 */
.L_x_1056:
        /* <DEDUP_REMOVED lines=19> */
.L_x_1059:
[----:B------:R-:W-:Y:S05]  /*b380*/  BSYNC.RECONVERGENT B1 ;  /* 0x0000000000017941 */ /* 0x000fea0003800200 */
.L_x_1058:
        /* <DEDUP_REMOVED lines=20> */
.L_x_1061:
[----:B------:R-:W-:Y:S05]  /*b4d0*/  BSYNC.RECONVERGENT B1 ;  /* 0x0000000000017941 */ /* 0x000fea0003800200 */
.L_x_1060:
[----:B0-----:R-:W-:Y:S01]  /*b4e0*/  ISETP.GE.AND P0, PT, R25, R10, PT ;  /* 0x0000000a1900720c */ /* 0x001fe20003f06270 */
        /* <DEDUP_REMOVED lines=20> */
.L_x_1063:
[----:B------:R-:W-:Y:S05]  /*b630*/  BSYNC.RECONVERGENT B1 ;  /* 0x0000000000017941 */ /* 0x000fea0003800200 */
.L_x_1062:
        /* <DEDUP_REMOVED lines=19> */
.L_x_905:
[----:B------:R-:W-:Y:S05]  /*b770*/  BSYNC.RECONVERGENT B0 ;  /* 0x0000000000007941 */ /* 0x000fea0003800200 */
.L_x_854:
[----:B------:R-:W-:Y:S05]  /*b780*/  @P1 EXIT ;  /* 0x000000000000194d */ /* 0x000fea0003800000 */
[----:B------:R-:W5:Y:S01]  /*b790*/  LDCU.64 UR4, c[0x0][0x398] ;  /* 0x00007300ff0477ac */ /* 0x000f620008000a00 */
[----:B---3--:R-:W-:Y:S02]  /*b7a0*/  LOP3.LUT R17, R17, R16, RZ, 0x3c, !PT ;  /* 0x0000001011117212 */ /* 0x008fe400078e3cff */
[----:B------:R-:W-:Y:S02]  /*b7b0*/  LOP3.LUT R15, R15, R14, RZ, 0x3c, !PT ;  /* 0x0000000e0f0f7212 */ /* 0x000fe400078e3cff */
[----:B------:R-:W-:Y:S02]  /*b7c0*/  LOP3.LUT R16, R17, R16, RZ, 0x3c, !PT ;  /* 0x0000001011107212 */ /* 0x000fe400078e3cff */
[----:B------:R-:W-:Y:S02]  /*b7d0*/  LOP3.LUT R14, R15, R14, RZ, 0x3c, !PT ;  /* 0x0000000e0f0e7212 */ /* 0x000fe400078e3cff */
[----:B------:R-:W-:Y:S02]  /*b7e0*/  LOP3.LUT R17, R17, R16, RZ, 0x3c, !PT ;  /* 0x0000001011117212 */ /* 0x000fe400078e3cff */
[----:B------:R-:W-:Y:S01]  /*b7f0*/  LOP3.LUT R15, R15, R14, RZ, 0x3c, !PT ;  /* 0x0000000e0f0f7212 */ /* 0x000fe200078e3cff */
[----:B-----5:R-:W-:-:S06]  /*b800*/  UIMAD.WIDE.U32 UR4, UR12, 0x20, UR4 ;  /* 0x000000200c0478a5 */ /* 0x020fcc000f8e0004 */
[----:B-1--4-:R-:W-:Y:S02]  /*b810*/  IMAD.U32 R2, RZ, RZ, UR4 ;  /* 0x00000004ff027e24 */ /* 0x012fe4000f8e00ff */
[----:B------:R-:W-:Y:S02]  /*b820*/  IMAD.U32 R3, RZ, RZ, UR5 ;  /* 0x00000005ff037e24 */ /* 0x000fe4000f8e00ff */
[----:B------:R-:W-:Y:S02]  /*b830*/  IMAD.U32 R4, RZ, RZ, UR4 ;  /* 0x00000004ff047e24 */ /* 0x000fe4000f8e00ff */
[----:B------:R-:W-:Y:S01]  /*b840*/  IMAD.U32 R5, RZ, RZ, UR5 ;  /* 0x00000005ff057e24 */ /* 0x000fe2000f8e00ff */
[----:B------:R-:W-:Y:S01]  /*b850*/  STG.E.64 desc[UR10][R2.64], R12 ;  /* 0x0000000c02007986 */ /* 0x000fe2000c101b0a */
[----:B------:R-:W-:Y:S02]  /*b860*/  IMAD.U32 R8, RZ, RZ, UR4 ;  /* 0x00000004ff087e24 */ /* 0x000fe4000f8e00ff */
[----:B------:R-:W-:Y:S01]  /*b870*/  IMAD.U32 R9, RZ, RZ, UR5 ;  /* 0x00000005ff097e24 */ /* 0x000fe2000f8e00ff */
[----:B------:R-:W-:Y:S01]  /*b880*/  STG.E.64 desc[UR10][R4.64+0x8], R16 ;  /* 0x0000081004007986 */ /* 0x000fe2000c101b0a */
[----:B------:R-:W-:-:S02]  /*b890*/  IMAD.U32 R10, RZ, RZ, UR4 ;  /* 0x00000004ff0a7e24 */ /* 0x000fc4000f8e00ff */
[----:B------:R-:W-:Y:S01]  /*b8a0*/  IMAD.U32 R11, RZ, RZ, UR5 ;  /* 0x00000005ff0b7e24 */ /* 0x000fe2000f8e00ff */
[----:B------:R-:W-:Y:S04]  /*b8b0*/  STG.E.64 desc[UR10][R8.64+0x10], R6 ;  /* 0x0000100608007986 */ /* 0x000fe8000c101b0a */
[----:B------:R-:W-:Y:S01]  /*b8c0*/  STG.E.64 desc[UR10][R10.64+0x18], R14 ;  /* 0x0000180e0a007986 */ /* 0x000fe2000c101b0a */
[----:B------:R-:W-:Y:S05]  /*b8d0*/  EXIT ;  /* 0x000000000000794d */ /* 0x000fea0003800000 */
.L_x_1064:
        /* <DEDUP_REMOVED lines=10> */
.L_x_2550:


//--------------------- .text._ZN6thrust24THRUST_300001_SM_1000_NS8cuda_cub4core6detail13_kernel_agentINS1_8__reduce11ReduceAgentINS0_18transform_iteratorINS1_9__extrema12arg_minmax_fI9key_valuel17compare_key_valueE15duplicate_tupleENS0_12zip_iteratorIN4cuda3std3__45tupleIJNS0_6detail15normal_iteratorINS0_10device_ptrISA_EEEENS0_17counting_iteratorIlNS0_11use_defaultESP_SP_EEEEEEENSI_IJNSI_IJSA_lEEEST_EEESU_EEPSU_SU_iSC_EEJSV_SW_iSC_EEEvDpT0_ --------------------------
	.section	.text._ZN6thrust24THRUST_300001_SM_1000_NS8cuda_cub4core6detail13_kernel_agentINS1_8__reduce11ReduceAgentINS0_18transform_iteratorINS1_9__extrema12arg_minmax_fI9key_valuel17compare_key_valueE15duplicate_tupleENS0_12zip_iteratorIN4cuda3std3__45tupleIJNS0_6detail15normal_iteratorINS0_10device_ptrISA_EEEENS0_17counting_iteratorIlNS0_11use_defaultESP_SP_EEEEEEENSI_IJNSI_IJSA_lEEEST_EEESU_EEPSU_SU_iSC_EEJSV_SW_iSC_EEEvDpT0_,"ax",@progbits
	.align	128
        .global         _ZN6thrust24THRUST_300001_SM_1000_NS8cuda_cub4core6detail13_kernel_agentINS1_8__reduce11ReduceAgentINS0_18transform_iteratorINS1_9__extrema12arg_minmax_fI9key_valuel17compare_key_valueE15duplicate_tupleENS0_12zip_iteratorIN4cuda3std3__45tupleIJNS0_6detail15normal_iteratorINS0_10device_ptrISA_EEEENS0_17counting_iteratorIlNS0_11use_defaultESP_SP_EEEEEEENSI_IJNSI_IJSA_lEEEST_EEESU_EEPSU_SU_iSC_EEJSV_SW_iSC_EEEvDpT0_
        .type           _ZN6thrust24THRUST_300001_SM_1000_NS8cuda_cub4core6detail13_kernel_agentINS1_8__reduce11ReduceAgentINS0_18transform_iteratorINS1_9__extrema12arg_minmax_fI9key_valuel17compare_key_valueE15duplicate_tupleENS0_12zip_iteratorIN4cuda3std3__45tupleIJNS0_6detail15normal_iteratorINS0_10device_ptrISA_EEEENS0_17counting_iteratorIlNS0_11use_defaultESP_SP_EEEEEEENSI_IJNSI_IJSA_lEEEST_EEESU_EEPSU_SU_iSC_EEJSV_SW_iSC_EEEvDpT0_,@function
        .size           _ZN6thrust24THRUST_300001_SM_1000_NS8cuda_cub4core6detail13_kernel_agentINS1_8__reduce11ReduceAgentINS0_18transform_iteratorINS1_9__extrema12arg_minmax_fI9key_valuel17compare_key_valueE15duplicate_tupleENS0_12zip_iteratorIN4cuda3std3__45tupleIJNS0_6detail15normal_iteratorINS0_10device_ptrISA_EEEENS0_17counting_iteratorIlNS0_11use_defaultESP_SP_EEEEEEENSI_IJNSI_IJSA_lEEEST_EEESU_EEPSU_SU_iSC_EEJSV_SW_iSC_EEEvDpT0_,(.L_x_2551 - _ZN6thrust24THRUST_300001_SM_1000_NS8cuda_cub4core6detail13_kernel_agentINS1_8__reduce11ReduceAgentINS0_18transform_iteratorINS1_9__extrema12arg_minmax_fI9key_valuel17compare_key_valueE15duplicate_tupleENS0_12zip_iteratorIN4cuda3std3__45tupleIJNS0_6detail15normal_iteratorINS0_10device_ptrISA_EEEENS0_17counting_iteratorIlNS0_11use_defaultESP_SP_EEEEEEENSI_IJNSI_IJSA_lEEEST_EEESU_EEPSU_SU_iSC_EEJSV_SW_iSC_EEEvDpT0_)
        .other          _ZN6thrust24THRUST_300001_SM_1000_NS8cuda_cub4core6detail13_kernel_agentINS1_8__reduce11ReduceAgentINS0_18transform_iteratorINS1_9__extrema12arg_minmax_fI9key_valuel17compare_key_valueE15duplicate_tupleENS0_12zip_iteratorIN4cuda3std3__45tupleIJNS0_6detail15normal_iteratorINS0_10device_ptrISA_EEEENS0_17counting_iteratorIlNS0_11use_defaultESP_SP_EEEEEEENSI_IJNSI_IJSA_lEEEST_EEESU_EEPSU_SU_iSC_EEJSV_SW_iSC_EEEvDpT0_,@"STO_CUDA_ENTRY STV_DEFAULT"
_ZN6thrust24THRUST_300001_SM_1000_NS8cuda_cub4core6detail13_kernel_agentINS1_8__reduce11ReduceAgentINS0_18transform_iteratorINS1_9__extrema12arg_minmax_fI9key_valuel17compare_key_valueE15duplicate_tupleENS0_12zip_iteratorIN4cuda3std3__45tupleIJNS0_6detail15normal_iteratorINS0_10device_ptrISA_EEEENS0_17counting_iteratorIlNS0_11use_defaultESP_SP_EEEEEEENSI_IJNSI_IJSA_lEEEST_EEESU_EEPSU_SU_iSC_EEJSV_SW_iSC_EEEvDpT0_:
.text._ZN6thrust24THRUST_300001_SM_1000_NS8cuda_cub4core6detail13_kernel_agentINS1_8__reduce11ReduceAgentINS0_18transform_iteratorINS1_9__extrema12arg_minmax_fI9key_valuel17compare_key_valueE15duplicate_tupleENS0_12zip_iteratorIN4cuda3std3__45tupleIJNS0_6detail15normal_iteratorINS0_10device_ptrISA_EEEENS0_17counting_iteratorIlNS0_11use_defaultESP_SP_EEEEEEENSI_IJNSI_IJSA_lEEEST_EEESU_EEPSU_SU_iSC_EEJSV_SW_iSC_EEEvDpT0_:
        /* <DEDUP_REMOVED lines=54> */
.L_x_1075:
[----:B------:R-:W-:-:S05]  /*0360*/  MOV R6, R17 ;  /* 0x0000001100067202 */ /* 0x000fca0000000f00 */
        /* <DEDUP_REMOVED lines=31> */
.L_x_1072:
[----:B------:R-:W-:Y:S05]  /*0560*/  BSYNC.RECONVERGENT B3 ;  /* 0x0000000000037941 */ /* 0x000fea0003800200 */
.L_x_1071:
        /* <DEDUP_REMOVED lines=17> */
.L_x_1074:
[----:B------:R-:W-:Y:S05]  /*0680*/  BSYNC.RECONVERGENT B3 ;  /* 0x0000000000037941 */ /* 0x000fea0003800200 */
.L_x_1073:
[----:B------:R-:W-:Y:S02]  /*0690*/  IADD3 R15, P0, PT, R15, 0x100, RZ ;  /* 0x000001000f0f7810 */ /* 0x000fe40007f1e0ff */
[----:B------:R-:W-:Y:S02]  /*06a0*/  IADD3 R17, P1, PT, R6, 0x800, RZ ;  /* 0x0000080006117810 */ /* 0x000fe40007f3e0ff */
[----:B------:R-:W-:Y:S01]  /*06b0*/  IADD3 R8, PT, PT, R8, 0x100, RZ ;  /* 0x0000010008087810 */ /* 0x000fe20007ffe0ff */
[----:B------:R-:W-:Y:S02]  /*06c0*/  IMAD.X R14, RZ, RZ, R14, P0 ;  /* 0x000000ffff0e7224 */ /* 0x000fe400000e060e */
[----:B------:R-:W-:Y:S01]  /*06d0*/  IMAD.X R7, RZ, RZ, R7, P1 ;  /* 0x000000ffff077224 */ /* 0x000fe200008e0607 */
[----:B------:R-:W-:Y:S07]  /*06e0*/  @P2 BRA `(.L_x_1075) ;  /* 0xfffffffc001c2947 */ /* 0x000fee000383ffff */
.L_x_1070:
[----:B------:R-:W-:Y:S05]  /*06f0*/  BSYNC.RECONVERGENT B1 ;  /* 0x0000000000017941 */ /* 0x000fea0003800200 */
.L_x_1069:
[----:B------:R-:W-:-:S13]  /*0700*/  ISETP.GE.U32.AND P0, PT, R9, 0x300, PT ;  /* 0x000003000900780c */ /* 0x000fda0003f06070 */
[----:B------:R-:W-:Y:S05]  /*0710*/  @!P0 BRA `(.L_x_1068) ;  /* 0x0000000c000c8947 */ /* 0x000fea0003800000 */
[----:B------:R-:W0:Y:S01]  /*0720*/  LDC.64 R16, c[0x0][0x380] ;  /* 0x0000e000ff107b82 */ /* 0x000e220000000a00 */
[----:B------:R-:W-:-:S07]  /*0730*/  VIADD R20, R8, 0x200 ;  /* 0x0000020008147836 */ /* 0x000fce0000000000 */
[----:B------:R-:W1:Y:S02]  /*0740*/  LDC.64 R14, c[0x0][0x388] ;  /* 0x0000e200ff0e7b82 */ /* 0x000e640000000a00 */
.L_x_1092:
        /* <DEDUP_REMOVED lines=28> */
.L_x_1077:
[----:B------:R-:W-:Y:S05]  /*0910*/  BSYNC.RECONVERGENT B1 ;  /* 0x0000000000017941 */ /* 0x000fea0003800200 */
.L_x_1076:
        /* <DEDUP_REMOVED lines=19> */
.L_x_1079:
[----:B------:R-:W-:Y:S05]  /*0a50*/  BSYNC.RECONVERGENT B1 ;  /* 0x0000000000017941 */ /* 0x000fea0003800200 */
.L_x_1078:
        /* <DEDUP_REMOVED lines=8> */
[----:B------:R-:W-:Y:S01]  /*0ae0*/  MOV R5, R19 ;  /* 0x0000001300057202 */ /* 0x000fe20000000f00 */
[----:B------:R-:W-:-:S02]  /*0af0*/  IMAD.MOV.U32 R4, RZ, RZ, R18 ;  /* 0x000000ffff047224 */ /* 0x000fc400078e0012 */
        /* <DEDUP_REMOVED lines=18> */
.L_x_1081:
[----:B------:R-:W-:Y:S05]  /*0c20*/  BSYNC.RECONVERGENT B1 ;  /* 0x0000000000017941 */ /* 0x000fea0003800200 */
.L_x_1080:
        /* <DEDUP_REMOVED lines=20> */
.L_x_1083:
[----:B------:R-:W-:Y:S05]  /*0d70*/  BSYNC.RECONVERGENT B1 ;  /* 0x0000000000017941 */ /* 0x000fea0003800200 */
.L_x_1082:
        /* <DEDUP_REMOVED lines=22> */
.L_x_1085:
[----:B------:R-:W-:Y:S05]  /*0ee0*/  BSYNC.RECONVERGENT B1 ;  /* 0x0000000000017941 */ /* 0x000fea0003800200 */
.L_x_1084:
        /* <DEDUP_REMOVED lines=21> */
.L_x_1087:
[----:B------:R-:W-:Y:S05]  /*1040*/  BSYNC.RECONVERGENT B1 ;  /* 0x0000000000017941 */ /* 0x000fea0003800200 */
.L_x_1086:
        /* <DEDUP_REMOVED lines=22> */
.L_x_1089:
[----:B------:R-:W-:Y:S05]  /*11b0*/  BSYNC.RECONVERGENT B1 ;  /* 0x0000000000017941 */ /* 0x000fea0003800200 */
.L_x_1088:
        /* <DEDUP_REMOVED lines=20> */
.L_x_1091:
[----:B------:R-:W-:Y:S05]  /*1300*/  BSYNC.RECONVERGENT B1 ;  /* 0x0000000000017941 */ /* 0x000fea0003800200 */
.L_x_1090:
[C---:B------:R-:W-:Y:S02]  /*1310*/  VIADD R6, R20.reuse, 0x200 ;  /* 0x0000020014067836 */ /* 0x040fe40000000000 */
[----:B------:R-:W-:-:S03]  /*1320*/  VIADD R20, R20, 0x400 ;  /* 0x0000040014147836 */ /* 0x000fc60000000000 */
[----:B------:R-:W-:-:S13]  /*1330*/  ISETP.GE.AND P0, PT, R6, UR5, PT ;  /* 0x0000000506007c0c */ /* 0x000fda000bf06270 */
[----:B------:R-:W-:Y:S05]  /*1340*/  @!P0 BRA `(.L_x_1092) ;  /* 0xfffffff400008947 */ /* 0x000fea000383ffff */
.L_x_1068:
[----:B------:R-:W-:Y:S05]  /*1350*/  BSYNC.RECONVERGENT B2 ;  /* 0x0000000000027941 */ /* 0x000fea0003800200 */
.L_x_1067:
        /* <DEDUP_REMOVED lines=45> */
.L_x_1097:
[----:B------:R-:W-:Y:S05]  /*1630*/  BSYNC.RECONVERGENT B2 ;  /* 0x0000000000027941 */ /* 0x000fea0003800200 */
.L_x_1096:
        /* <DEDUP_REMOVED lines=17> */
.L_x_1095:
[----:B------:R-:W-:Y:S05]  /*1750*/  BSYNC.RECONVERGENT B1 ;  /* 0x0000000000017941 */ /* 0x000fea0003800200 */
.L_x_1094:
        /* <DEDUP_REMOVED lines=37> */
.L_x_1101:
[----:B------:R-:W-:Y:S05]  /*19b0*/  BSYNC.RECONVERGENT B2 ;  /* 0x0000000000027941 */ /* 0x000fea0003800200 */
.L_x_1100:
[----:B------:R-:W-:Y:S01]  /*19c0*/  MOV R2, R26 ;  /* 0x0000001a00027202 */ /* 0x000fe20000000f00 */
[----:B------:R-:W-:Y:S02]  /*19d0*/  IMAD.MOV.U32 R4, RZ, RZ, R23 ;  /* 0x000000ffff047224 */ /* 0x000fe400078e0017 */
[----:B------:R-:W-:Y:S02]  /*19e0*/  IMAD.MOV.U32 R5, RZ, RZ, R24 ;  /* 0x000000ffff057224 */ /* 0x000fe400078e0018 */
[----:B--2---:R-:W-:Y:S02]  /*19f0*/  IMAD.MOV.U32 R21, RZ, RZ, R12 ;  /* 0x000000ffff157224 */ /* 0x004fe400078e000c */
        /* <DEDUP_REMOVED lines=25> */
.L_x_1099:
[----:B------:R-:W-:Y:S05]  /*1b90*/  BSYNC.RECONVERGENT B1 ;  /* 0x0000000000017941 */ /* 0x000fea0003800200 */
.L_x_1098:
[----:B------:R-:W-:Y:S01]  /*1ba0*/  ISETP.GT.AND P0, PT, R16, 0x1b, PT ;  /* 0x0000001b1000780c */ /* 0x000fe20003f04270 */
[----:B------:R3:W3:Y:S01]  /*1bb0*/  SHFL.DOWN PT, R17, R6, 0x4, 0x1f ;  /* 0x08801f0006117f89 */ /* 0x0006e200000e0000 */
[----:B------:R-:W-:Y:S01]  /*1bc0*/  BSSY.RECONVERGENT B1, `(.L_x_1102) ;  /* 0x0000041000017945 */ /* 0x000fe20003800200 */
[----:B--2---:R-:W-:Y:S01]  /*1bd0*/  IMAD.MOV.U32 R8, RZ, RZ, R0 ;  /* 0x000000ffff087224 */ /* 0x004fe200078e0000 */
[----:B------:R-:W-:Y:S01]  /*1be0*/  MOV R11, R5 ;  /* 0x00000005000b7202 */ /* 0x000fe20000000f00 */
[----:B0-----:R0:W2:Y:S01]  /*1bf0*/  SHFL.DOWN PT, R18, R7, 0x4, 0x1f ;  /* 0x08801f0007127f89 */ /* 0x0010a200000e0000 */
[----:B------:R-:W-:Y:S02]  /*1c00*/  IMAD.MOV.U32 R9, RZ, RZ, R2 ;  /* 0x000000ffff097224 */ /* 0x000fe400078e0002 */
[----:B------:R-:W-:Y:S01]  /*1c10*/  IMAD.MOV.U32 R10, RZ, RZ, R4 ;  /* 0x000000ffff0a7224 */ /* 0x000fe200078e0004 */
[----:B-1----:R0:W1:Y:S04]  /*1c20*/  SHFL.DOWN PT, R22, R21, 0x4, 0x1f ;  /* 0x08801f0015167f89 */ /* 0x00206800000e0000 */
        /* <DEDUP_REMOVED lines=28> */
.L_x_1105:
[----:B------:R-:W-:Y:S05]  /*1df0*/  BSYNC.RECONVERGENT B2 ;  /* 0x0000000000027941 */ /* 0x000fea0003800200 */
.L_x_1104:
        /* <DEDUP_REMOVED lines=29> */
.L_x_1103:
[----:B------:R-:W-:Y:S05]  /*1fd0*/  BSYNC.RECONVERGENT B1 ;  /* 0x0000000000017941 */ /* 0x000fea0003800200 */
.L_x_1102:
        /* <DEDUP_REMOVED lines=37> */
.L_x_1109:
[----:B------:R-:W-:Y:S05]  /*2230*/  BSYNC.RECONVERGENT B2 ;  /* 0x0000000000027941 */ /* 0x000fea0003800200 */
.L_x_1108:
[----:B------:R-:W-:Y:S01]  /*2240*/  IMAD.MOV.U32 R2, RZ, RZ, R26 ;  /* 0x000000ffff027224 */ /* 0x000fe200078e001a */
[----:B------:R-:W-:Y:S01]  /*2250*/  MOV R13, R24 ;  /* 0x00000018000d7202 */ /* 0x000fe20000000f00 */
        /* <DEDUP_REMOVED lines=27> */
.L_x_1107:
[----:B------:R-:W-:Y:S05]  /*2410*/  BSYNC.RECONVERGENT B1 ;  /* 0x0000000000017941 */ /* 0x000fea0003800200 */
.L_x_1106:
        /* <DEDUP_REMOVED lines=37> */
.L_x_1113:
[----:B------:R-:W-:Y:S05]  /*2670*/  BSYNC.RECONVERGENT B2 ;  /* 0x0000000000027941 */ /* 0x000fea0003800200 */
.L_x_1112:
        /* <DEDUP_REMOVED lines=29> */
.L_x_1111:
[----:B------:R-:W-:Y:S05]  /*2850*/  BSYNC.RECONVERGENT B1 ;  /* 0x0000000000017941 */ /* 0x000fea0003800200 */
.L_x_1110:
        /* <DEDUP_REMOVED lines=16> */
.L_x_1115:
[----:B------:R-:W-:Y:S05]  /*2960*/  BSYNC.RECONVERGENT B1 ;  /* 0x0000000000017941 */ /* 0x000fea0003800200 */
.L_x_1114:
        /* <DEDUP_REMOVED lines=31> */
.L_x_1118:
[----:B------:R-:W-:Y:S05]  /*2b60*/  BSYNC.RECONVERGENT B1 ;  /* 0x0000000000017941 */ /* 0x000fea0003800200 */
.L_x_1117:
        /* <DEDUP_REMOVED lines=20> */
.L_x_1120:
[----:B------:R-:W-:Y:S05]  /*2cb0*/  BSYNC.RECONVERGENT B1 ;  /* 0x0000000000017941 */ /* 0x000fea0003800200 */
.L_x_1119:
        /* <DEDUP_REMOVED lines=24> */
.L_x_1122:
[----:B------:R-:W-:Y:S05]  /*2e40*/  BSYNC.RECONVERGENT B1 ;  /* 0x0000000000017941 */ /* 0x000fea0003800200 */
.L_x_1121:
        /* <DEDUP_REMOVED lines=20> */
.L_x_1124:
[----:B------:R-:W-:Y:S05]  /*2f90*/  BSYNC.RECONVERGENT B1 ;  /* 0x0000000000017941 */ /* 0x000fea0003800200 */
.L_x_1123:
        /* <DEDUP_REMOVED lines=12> */
[----:B------:R-:W-:Y:S01]  /*3060*/  IMAD.MOV.U32 R25, RZ, RZ, R14 ;  /* 0x000000ffff197224 */ /* 0x000fe200078e000e */
[----:B------:R-:W-:-:S11]  /*3070*/  MOV R24, R15 ;  /* 0x0000000f00187202 */ /* 0x000fd60000000f00 */
        /* <DEDUP_REMOVED lines=10> */
.L_x_1126:
[----:B------:R-:W-:Y:S05]  /*3120*/  BSYNC.RECONVERGENT B1 ;  /* 0x0000000000017941 */ /* 0x000fea0003800200 */
.L_x_1125:
        /* <DEDUP_REMOVED lines=20> */
.L_x_1128:
[----:B------:R-:W-:Y:S05]  /*3270*/  BSYNC.RECONVERGENT B1 ;  /* 0x0000000000017941 */ /* 0x000fea0003800200 */
.L_x_1127:
        /* <DEDUP_REMOVED lines=24> */
.L_x_1130:
[----:B------:R-:W-:Y:S05]  /*3400*/  BSYNC.RECONVERGENT B1 ;  /* 0x0000000000017941 */ /* 0x000fea0003800200 */
.L_x_1129:
        /* <DEDUP_REMOVED lines=20> */
.L_x_1132:
[----:B------:R-:W-:Y:S05]  /*3550*/  BSYNC.RECONVERGENT B1 ;  /* 0x0000000000017941 */ /* 0x000fea0003800200 */
.L_x_1131:
        /* <DEDUP_REMOVED lines=24> */
.L_x_1134:
[----:B------:R-:W-:Y:S05]  /*36e0*/  BSYNC.RECONVERGENT B1 ;  /* 0x0000000000017941 */ /* 0x000fea0003800200 */
.L_x_1133:
        /* <DEDUP_REMOVED lines=20> */
.L_x_1136:
[----:B------:R-:W-:Y:S05]  /*3830*/  BSYNC.RECONVERGENT B1 ;  /* 0x0000000000017941 */ /* 0x000fea0003800200 */
.L_x_1135:
[----:B------:R4:W0:Y:S01]  /*3840*/  LDS.64 R18, [R8+0xe0] ;  /* 0x0000e00008127984 */ /* 0x0008220000000a00 */
[----:B---3--:R-:W-:Y:S01]  /*3850*/  ISETP.GE.AND P0, PT, R27, R2, PT ;  /* 0x000000021b00720c */ /* 0x008fe20003f06270 */
[----:B------:R-:W-:Y:S01]  /*3860*/  BSSY.RECONVERGENT B1, `(.L_x_1137) ;  /* 0x0000017000017945 */ /* 0x000fe20003800200 */
[----:B------:R-:W-:Y:S01]  /*3870*/  MOV R15, R27 ;  /* 0x0000001b000f7202 */ /* 0x000fe20000000f00 */
        /* <DEDUP_REMOVED lines=21> */
.L_x_1138:
[----:B------:R-:W-:Y:S05]  /*39d0*/  BSYNC.RECONVERGENT B1 ;  /* 0x0000000000017941 */ /* 0x000fea0003800200 */
.L_x_1137:
        /* <DEDUP_REMOVED lines=20> */
.L_x_1140:
[----:B------:R-:W-:Y:S05]  /*3b20*/  BSYNC.RECONVERGENT B1 ;  /* 0x0000000000017941 */ /* 0x000fea0003800200 */
.L_x_1139:
        /* <DEDUP_REMOVED lines=21> */
.L_x_1142:
[----:B------:R-:W-:Y:S05]  /*3c80*/  BSYNC.RECONVERGENT B1 ;  /* 0x0000000000017941 */ /* 0x000fea0003800200 */
.L_x_1141:
        /* <DEDUP_REMOVED lines=21> */
.L_x_1093:
        /* <DEDUP_REMOVED lines=48> */
.L_x_1146:
[----:B------:R-:W-:Y:S05]  /*40e0*/  BSYNC.RECONVERGENT B2 ;  /* 0x0000000000027941 */ /* 0x000fea0003800200 */
.L_x_1145:
        /* <DEDUP_REMOVED lines=17> */
.L_x_1144:
[----:B------:R-:W-:Y:S05]  /*4200*/  BSYNC.RECONVERGENT B1 ;  /* 0x0000000000017941 */ /* 0x000fea0003800200 */
.L_x_1143:
        /* <DEDUP_REMOVED lines=42> */
.L_x_1150:
[----:B------:R-:W-:Y:S05]  /*44b0*/  BSYNC.RECONVERGENT B2 ;  /* 0x0000000000027941 */ /* 0x000fea0003800200 */
.L_x_1149:
        /* <DEDUP_REMOVED lines=30> */
.L_x_1148:
[----:B------:R-:W-:Y:S05]  /*46a0*/  BSYNC.RECONVERGENT B1 ;  /* 0x0000000000017941 */ /* 0x000fea0003800200 */
.L_x_1147:
        /* <DEDUP_REMOVED lines=37> */
.L_x_1154:
[----:B------:R-:W-:Y:S05]  /*4900*/  BSYNC.RECONVERGENT B2 ;  /* 0x0000000000027941 */ /* 0x000fea0003800200 */
.L_x_1153:
[----:B------:R-:W-:Y:S01]  /*4910*/  IMAD.MOV.U32 R15, RZ, RZ, R20 ;  /* 0x000000ffff0f7224 */ /* 0x000fe200078e0014 */
[----:B-1----:R-:W-:Y:S01]  /*4920*/  MOV R17, R10 ;  /* 0x0000000a00117202 */ /* 0x002fe20000000f00 */
        /* <DEDUP_REMOVED lines=28> */
.L_x_1152:
[----:B------:R-:W-:Y:S05]  /*4af0*/  BSYNC.RECONVERGENT B1 ;  /* 0x0000000000017941 */ /* 0x000fea0003800200 */
.L_x_1151:
        /* <DEDUP_REMOVED lines=37> */
.L_x_1158:
[----:B------:R-:W-:Y:S05]  /*4d50*/  BSYNC.RECONVERGENT B2 ;  /* 0x0000000000027941 */ /* 0x000fea0003800200 */
.L_x_1157:
        /* <DEDUP_REMOVED lines=30> */
.L_x_1156:
[----:B------:R-:W-:Y:S05]  /*4f40*/  BSYNC.RECONVERGENT B1 ;  /* 0x0000000000017941 */ /* 0x000fea0003800200 */
.L_x_1155:
        /* <DEDUP_REMOVED lines=38> */
.L_x_1162:
[----:B------:R-:W-:Y:S05]  /*51b0*/  BSYNC.RECONVERGENT B2 ;  /* 0x0000000000027941 */ /* 0x000fea0003800200 */
.L_x_1161:
        /* <DEDUP_REMOVED lines=29> */
.L_x_1160:
[----:B------:R-:W-:Y:S05]  /*5390*/  BSYNC.RECONVERGENT B1 ;  /* 0x0000000000017941 */ /* 0x000fea0003800200 */
.L_x_1159:
        /* <DEDUP_REMOVED lines=14> */
.L_x_1164:
[----:B------:R-:W-:Y:S05]  /*5480*/  BSYNC.RECONVERGENT B1 ;  /* 0x0000000000017941 */ /* 0x000fea0003800200 */
.L_x_1163:
[----:B------:R-:W-:Y:S01]  /*5490*/  BAR.SYNC.DEFER_BLOCKING 0x0 ;  /* 0x0000000000007b1d */ /* 0x000fe20000010000 */
[----:B------:R-:W-:Y:S01]  /*54a0*/  ISETP.NE.AND P2, PT, R3, RZ, PT ;  /* 0x000000ff0300720c */ /* 0x000fe20003f45270 */
[----:B----4-:R-:W-:Y:S01]  /*54b0*/  IMAD.MOV.U32 R21, RZ, RZ, R17 ;  /* 0x000000ffff157224 */ /* 0x010fe200078e0011 */
[----:B--2---:R-:W-:Y:S01]  /*54c0*/  MOV R7, R9 ;  /* 0x0000000900077202 */ /* 0x004fe20000000f00 */
[----:B---3--:R-:W-:Y:S02]  /*54d0*/  IMAD.MOV.U32 R20, RZ, RZ, R16 ;  /* 0x000000ffff147224 */ /* 0x008fe400078e0010 */
[----:B------:R-:W-:-:S08]  /*54e0*/  IMAD.MOV.U32 R6, RZ, RZ, R8 ;  /* 0x000000ffff067224 */ /* 0x000fd000078e0008 */
        /* <DEDUP_REMOVED lines=39> */
.L_x_1167:
[----:B------:R-:W-:Y:S05]  /*5760*/  BSYNC.RECONVERGENT B1 ;  /* 0x0000000000017941 */ /* 0x000fea0003800200 */
.L_x_1166:
[----:B------:R-:W-:Y:S01]  /*5770*/  BSSY.RECONVERGENT B1, `(.L_x_1165) ;  /* 0x0000013000017945 */ /* 0x000fe20003800200 */
[----:B------:R-:W-:Y:S02]  /*5780*/  IMAD.MOV.U32 R19, RZ, RZ, R2 ;  /* 0x000000ffff137224 */ /* 0x000fe400078e0002 */
        /* <DEDUP_REMOVED lines=17> */
.L_x_1168:
[----:B------:R-:W-:Y:S05]  /*58a0*/  BSYNC.RECONVERGENT B1 ;  /* 0x0000000000017941 */ /* 0x000fea0003800200 */
.L_x_1165:
        /* <DEDUP_REMOVED lines=34> */
.L_x_1171:
[----:B------:R-:W-:Y:S05]  /*5ad0*/  BSYNC.RECONVERGENT B1 ;  /* 0x0000000000017941 */ /* 0x000fea0003800200 */
.L_x_1170:
        /* <DEDUP_REMOVED lines=31> */
.L_x_1172:
[----:B------:R-:W-:Y:S05]  /*5cd0*/  BSYNC.RECONVERGENT B1 ;  /* 0x0000000000017941 */ /* 0x000fea0003800200 */
.L_x_1169:
        /* <DEDUP_REMOVED lines=22> */
[----:B------:R-:W-:Y:S01]  /*5e40*/  IMAD.MOV.U32 R17, RZ, RZ, R13 ;  /* 0x000000ffff117224 */ /* 0x000fe200078e000d */
[----:B------:R-:W-:-:S11]  /*5e50*/  MOV R16, R12 ;  /* 0x0000000c00107202 */ /* 0x000fd60000000f00 */
        /* <DEDUP_REMOVED lines=9> */
.L_x_1175:
[----:B------:R-:W-:Y:S05]  /*5ef0*/  BSYNC.RECONVERGENT B1 ;  /* 0x0000000000017941 */ /* 0x000fea0003800200 */
.L_x_1174:
        /* <DEDUP_REMOVED lines=31> */
.L_x_1176:
[----:B------:R-:W-:Y:S05]  /*60f0*/  BSYNC.RECONVERGENT B1 ;  /* 0x0000000000017941 */ /* 0x000fea0003800200 */
.L_x_1173:
        /* <DEDUP_REMOVED lines=34> */
.L_x_1179:
[----:B------:R-:W-:Y:S05]  /*6320*/  BSYNC.RECONVERGENT B1 ;  /* 0x0000000000017941 */ /* 0x000fea0003800200 */
.L_x_1178:
        /* <DEDUP_REMOVED lines=31> */
.L_x_1180:
[----:B------:R-:W-:Y:S05]  /*6520*/  BSYNC.RECONVERGENT B1 ;  /* 0x0000000000017941 */ /* 0x000fea0003800200 */
.L_x_1177:
        /* <DEDUP_REMOVED lines=33> */
.L_x_1183:
[----:B------:R-:W-:Y:S05]  /*6740*/  BSYNC.RECONVERGENT B1 ;  /* 0x0000000000017941 */ /* 0x000fea0003800200 */
.L_x_1182:
        /* <DEDUP_REMOVED lines=31> */
.L_x_1184:
[----:B------:R-:W-:Y:S05]  /*6940*/  BSYNC.RECONVERGENT B1 ;  /* 0x0000000000017941 */ /* 0x000fea0003800200 */
.L_x_1181:
        /* <DEDUP_REMOVED lines=34> */
.L_x_1187:
[----:B------:R-:W-:Y:S05]  /*6b70*/  BSYNC.RECONVERGENT B1 ;  /* 0x0000000000017941 */ /* 0x000fea0003800200 */
.L_x_1186:
        /* <DEDUP_REMOVED lines=31> */
.L_x_1188:
[----:B------:R-:W-:Y:S05]  /*6d70*/  BSYNC.RECONVERGENT B1 ;  /* 0x0000000000017941 */ /* 0x000fea0003800200 */
.L_x_1185:
        /* <DEDUP_REMOVED lines=9> */
[----:B0-----:R-:W-:Y:S01]  /*6e10*/  IMAD.MOV.U32 R18, RZ, RZ, R7 ;  /* 0x000000ffff127224 */ /* 0x001fe200078e0007 */
[----:B------:R-:W-:Y:S01]  /*6e20*/  MOV R17, R20 ;  /* 0x0000001400117202 */ /* 0x000fe20000000f00 */
        /* <DEDUP_REMOVED lines=22> */
.L_x_1190:
[----:B------:R-:W-:Y:S05]  /*6f90*/  BSYNC.RECONVERGENT B1 ;  /* 0x0000000000017941 */ /* 0x000fea0003800200 */
.L_x_1189:
        /* <DEDUP_REMOVED lines=31> */
.L_x_1066:
        /* <DEDUP_REMOVED lines=11> */
[----:B------:R-:W-:Y:S01]  /*7240*/  IADD3 R10, P2, PT, R5, 0x100, RZ ;  /* 0x00000100050a7810 */ /* 0x000fe20007f5e0ff */
[----:B------:R-:W-:Y:S01]  /*7250*/  IMAD.X R4, RZ, RZ, UR9, P0 ;  /* 0x00000009ff047e24 */ /* 0x000fe200080e06ff */
[CC--:B---3--:R-:W-:Y:S02]  /*7260*/  ISETP.GE.AND P0, PT, R6.reuse, R9.reuse, PT ;  /* 0x000000090600720c */ /* 0x0c8fe40003f06270 */
[----:B------:R-:W-:Y:S02]  /*7270*/  ISETP.GE.AND P1, PT, R9, R6, PT ;  /* 0x000000060900720c */ /* 0x000fe40003f26270 */
[CC--:B------:R-:W-:Y:S02]  /*7280*/  VIMNMX R32, PT, PT, R6.reuse, R9.reuse, !PT ;  /* 0x0000000906207248 */ /* 0x0c0fe40007fe0100 */
[----:B------:R-:W-:Y:S01]  /*7290*/  VIMNMX R6, PT, PT, R6, R9, PT ;  /* 0x0000000906067248 */ /* 0x000fe20003fe0100 */
[----:B------:R-:W-:Y:S01]  /*72a0*/  IMAD.X R9, RZ, RZ, R4, P2 ;  /* 0x000000ffff097224 */ /* 0x000fe200010e0604 */
[----:B----4-:R-:W-:-:S02]  /*72b0*/  SEL R31, R8, R7, !P0 ;  /* 0x00000007081f7207 */ /* 0x010fc40004000000 */
[----:B------:R-:W-:Y:S02]  /*72c0*/  SEL R7, R8, R7, !P1 ;  /* 0x0000000708077207 */ /* 0x000fe40004800000 */
[CC--:B------:R-:W-:Y:S02]  /*72d0*/  SEL R21, R10.reuse, R5.reuse, !P1 ;  /* 0x000000050a157207 */ /* 0x0c0fe40004800000 */
[----:B------:R-:W-:Y:S02]  /*72e0*/  SEL R27, R10, R5, !P0 ;  /* 0x000000050a1b7207 */ /* 0x000fe40004000000 */
[CC--:B------:R-:W-:Y:S02]  /*72f0*/  SEL R20, R9.reuse, R4.reuse, !P1 ;  /* 0x0000000409147207 */ /* 0x0c0fe40004800000 */
[----:B------:R-:W-:Y:S01]  /*7300*/  SEL R26, R9, R4, !P0 ;  /* 0x00000004091a7207 */ /* 0x000fe20004000000 */
[----:B------:R-:W-:Y:S06]  /*7310*/  BRA.U !UP0, `(.L_x_1191) ;  /* 0x0000000508487547 */ /* 0x000fec000b800000 */
[----:B------:R-:W-:Y:S01]  /*7320*/  IMAD.MOV.U32 R12, RZ, RZ, R32 ;  /* 0x000000ffff0c7224 */ /* 0x000fe200078e0020 */
[----:B------:R-:W0:Y:S01]  /*7330*/  LDCU UR4, c[0x0][0x3a0] ;  /* 0x00007400ff0477ac */ /* 0x000e220008000800 */
[----:B------:R-:W-:Y:S02]  /*7340*/  IMAD.MOV.U32 R13, RZ, RZ, R31 ;  /* 0x000000ffff0d7224 */ /* 0x000fe400078e001f */
[----:B------:R-:W-:Y:S02]  /*7350*/  IMAD.MOV.U32 R19, RZ, RZ, R27 ;  /* 0x000000ffff137224 */ /* 0x000fe400078e001b */
[----:B------:R-:W-:Y:S02]  /*7360*/  IMAD.MOV.U32 R24, RZ, RZ, R26 ;  /* 0x000000ffff187224 */ /* 0x000fe400078e001a */
[----:B------:R-:W-:-:S07]  /*7370*/  IMAD.MOV.U32 R10, RZ, RZ, 0x200 ;  /* 0x00000200ff0a7424 */ /* 0x000fce00078e00ff */
.L_x_1196:
[----:B------:R-:W-:-:S05]  /*7380*/  IMAD.WIDE.U32 R8, R10, 0x8, R2 ;  /* 0x000000080a087825 */ /* 0x000fca00078e0002 */
[----:B------:R-:W2:Y:S01]  /*7390*/  LDG.E R11, desc[UR6][R8.64] ;  /* 0x00000006080b7981 */ /* 0x000ea2000c1e1900 */
[----:B------:R-:W-:Y:S01]  /*73a0*/  IADD3 R22, P0, PT, R10, R5, RZ ;  /* 0x000000050a167210 */ /* 0x000fe20007f1e0ff */
[----:B------:R-:W-:Y:S01]  /*73b0*/  BSSY.RECONVERGENT B1, `(.L_x_1192) ;  /* 0x000001c000017945 */ /* 0x000fe20003800200 */
[----:B------:R-:W-:Y:S01]  /*73c0*/  IMAD.MOV.U32 R15, RZ, RZ, R6 ;  /* 0x000000ffff0f7224 */ /* 0x000fe200078e0006 */
[----:B------:R-:W5:Y:S02]  /*73d0*/  LDG.E R32, desc[UR6][R8.64+0x800] ;  /* 0x0008000608207981 */ /* 0x000f64000c1e1900 */
[----:B------:R-:W-:Y:S02]  /*73e0*/  IMAD.X R17, RZ, RZ, R4, P0 ;  /* 0x000000ffff117224 */ /* 0x000fe400000e0604 */
[----:B------:R-:W5:Y:S01]  /*73f0*/  LDG.E R31, desc[UR6][R8.64+0x804] ;  /* 0x00080406081f7981 */ /* 0x000f62000c1e1900 */
[----:B------:R-:W-:Y:S02]  /*7400*/  IMAD.MOV.U32 R16, RZ, RZ, R7 ;  /* 0x000000ffff107224 */ /* 0x000fe400078e0007 */
[----:B------:R-:W-:Y:S01]  /*7410*/  IMAD.MOV.U32 R18, RZ, RZ, R21 ;  /* 0x000000ffff127224 */ /* 0x000fe200078e0015 */
[----:B------:R1:W5:Y:S02]  /*7420*/  LDG.E R14, desc[UR6][R8.64+0x4] ;  /* 0x00000406080e7981 */ /* 0x000364000c1e1900 */
[----:B-1----:R-:W-:Y:S01]  /*7430*/  IMAD.MOV.U32 R9, RZ, RZ, R20 ;  /* 0x000000ffff097224 */ /* 0x002fe200078e0014 */
[----:B--2---:R-:W-:-:S02]  /*7440*/  ISETP.GE.AND P3, PT, R12, R11, PT ;  /* 0x0000000b0c00720c */ /* 0x004fc40003f66270 */
        /* <DEDUP_REMOVED lines=18> */
.L_x_1193:
[----:B0-----:R-:W-:Y:S05]  /*7570*/  BSYNC.RECONVERGENT B1 ;  /* 0x0000000000017941 */ /* 0x001fea0003800200 */
.L_x_1192:
        /* <DEDUP_REMOVED lines=10> */
[----:B------:R-:W-:-:S02]  /*7620*/  @P3 SEL R17, R24, R17, P0 ;  /* 0x0000001118113207 */ /* 0x000fc40000000000 */
[----:B------:R-:W-:Y:S01]  /*7630*/  MOV R6, R15 ;  /* 0x0000000f00067202 */ /* 0x000fe20000000f00 */
        /* <DEDUP_REMOVED lines=14> */
.L_x_1195:
[----:B------:R-:W-:Y:S05]  /*7720*/  BSYNC.RECONVERGENT B1 ;  /* 0x0000000000017941 */ /* 0x000fea0003800200 */
.L_x_1194:
[----:B------:R-:W-:Y:S01]  /*7730*/  ISETP.GE.AND P1, PT, R11, R32, PT ;  /* 0x000000200b00720c */ /* 0x000fe20003f26270 */
[C---:B------:R-:W-:Y:S02]  /*7740*/  VIADD R8, R10.reuse, 0x400 ;  /* 0x000004000a087836 */ /* 0x040fe40000000000 */
[----:B------:R-:W-:-:S03]  /*7750*/  VIADD R10, R10, 0x200 ;  /* 0x000002000a0a7836 */ /* 0x000fc60000000000 */
[----:B------:R-:W-:-:S07]  /*7760*/  ISETP.GT.AND P2, PT, R8, UR4, PT ;  /* 0x0000000408007c0c */ /* 0x000fce000bf44270 */
        /* <DEDUP_REMOVED lines=12> */
[----:B------:R-:W-:-:S07]  /*7830*/  IMAD.MOV.U32 R11, RZ, RZ, R10 ;  /* 0x000000ffff0b7224 */ /* 0x000fce00078e000a */
.L_x_1191:
[----:B------:R-:W-:-:S13]  /*7840*/  ISETP.GE.AND P0, PT, R11, UR4, PT ;  /* 0x000000040b007c0c */ /* 0x000fda000bf06270 */
        /* <DEDUP_REMOVED lines=12> */
[----:B------:R-:W0:Y:S01]  /*7910*/  LDC.64 R2, c[0x0][0x380] ;  /* 0x0000e000ff027b82 */ /* 0x000e220000000a00 */
[----:B------:R-:W1:Y:S01]  /*7920*/  LDCU.64 UR8, c[0x0][0x388] ;  /* 0x00007100ff0877ac */ /* 0x000e620008000a00 */
[----:B------:R-:W-:Y:S01]  /*7930*/  IMAD.IADD R5, R0, 0x1, R11 ;  /* 0x0000000100057824 */ /* 0x000fe200078e020b */
[----:B------:R-:W-:-:S04]  /*7940*/  LEA.HI R8, R4, 0x1, RZ, 0x18 ;  /* 0x0000000104087811 */ /* 0x000fc800078fc0ff */
[----:B------:R-:W-:Y:S01]  /*7950*/  LOP3.LUT R12, R8, 0x3, RZ, 0xc0, !PT ;  /* 0x00000003080c7812 */ /* 0x000fe200078ec0ff */
[----:B------:R-:W-:-:S04]  /*7960*/  IMAD.MOV.U32 R8, RZ, RZ, R0 ;  /* 0x000000ffff087224 */ /* 0x000fc800078e0000 */
[----:B------:R-:W-:Y:S02]  /*7970*/  IMAD.MOV R12, RZ, RZ, -R12 ;  /* 0x000000ffff0c7224 */ /* 0x000fe400078e0a0c */
[C---:B0-----:R-:W-:Y:S01]  /*7980*/  IMAD.WIDE.U32 R2, R5.reuse, 0x8, R2 ;  /* 0x0000000805027825 */ /* 0x041fe200078e0002 */
[----:B-1----:R-:W-:Y:S02]  /*7990*/  IADD3 R5, P0, PT, R5, UR8, RZ ;  /* 0x0000000805057c10 */ /* 0x002fe4000ff1e0ff */
[----:B------:R-:W-:-:S03]  /*79a0*/  IADD3 R2, P1, PT, R2, 0x4, RZ ;  /* 0x0000000402027810 */ /* 0x000fc60007f3e0ff */
[----:B------:R-:W-:Y:S02]  /*79b0*/  IMAD.X R10, RZ, RZ, UR9, P0 ;  /* 0x00000009ff0a7e24 */ /* 0x000fe400080e06ff */
[----:B------:R-:W-:-:S08]  /*79c0*/  IMAD.X R3, RZ, RZ, R3, P1 ;  /* 0x000000ffff037224 */ /* 0x000fd000008e0603 */
.L_x_1205:
[----:B------:R-:W2:Y:S04]  /*79d0*/  LDG.E R23, desc[UR6][R2.64+-0x4] ;  /* 0xfffffc0602177981 */ /* 0x000ea8000c1e1900 */
[----:B------:R0:W5:Y:S01]  /*79e0*/  LDG.E R22, desc[UR6][R2.64] ;  /* 0x0000000602167981 */ /* 0x000162000c1e1900 */
[----:B------:R-:W-:Y:S01]  /*79f0*/  VIADD R12, R12, 0x1 ;  /* 0x000000010c0c7836 */ /* 0x000fe20000000000 */
[----:B------:R-:W-:Y:S01]  /*7a00*/  BSSY.RECONVERGENT B3, `(.L_x_1201) ;  /* 0x000001c000037945 */ /* 0x000fe20003800200 */
[----:B------:R-:W-:Y:S01]  /*7a10*/  MOV R18, R27 ;  /* 0x0000001b00127202 */ /* 0x000fe20000000f00 */
[----:B------:R-:W-:Y:S02]  /*7a20*/  IMAD.MOV.U32 R19, RZ, RZ, R26 ;  /* 0x000000ffff137224 */ /* 0x000fe400078e001a */
        /* <DEDUP_REMOVED lines=14> */
[----:B-----5:R-:W-:-:S02]  /*7b10*/  IMAD.MOV.U32 R7, RZ, RZ, R22 ;  /* 0x000000ffff077224 */ /* 0x020fc400078e0016 */
[CC--:B------:R-:W-:Y:S02]  /*7b20*/  @P4 ISETP.LT.U32.AND P0, PT, R14.reuse, R5.reuse, PT ;  /* 0x000000050e00420c */ /* 0x0c0fe40003f01070 */
[CC--:B------:R-:W-:Y:S02]  /*7b30*/  @P4 ISETP.GE.U32.AND P1, PT, R14.reuse, R5.reuse, PT ;  /* 0x000000050e00420c */ /* 0x0c0fe40003f26070 */
[CC--:B------:R-:W-:Y:S02]  /*7b40*/  @P4 ISETP.LT.AND.EX P0, PT, R15.reuse, R10.reuse, PT, P0 ;  /* 0x0000000a0f00420c */ /* 0x0c0fe40003f01300 */
[CC--:B------:R-:W-:Y:S02]  /*7b50*/  @P4 ISETP.GE.AND.EX P1, PT, R15.reuse, R10.reuse, PT, P1 ;  /* 0x0000000a0f00420c */ /* 0x0c0fe40003f26310 */
[----:B------:R-:W-:Y:S01]  /*7b60*/  @P4 SEL R21, R14, R5, P0 ;  /* 0x000000050e154207 */ /* 0x000fe20000000000 */
[----:B------:R-:W-:Y:S01]  /*7b70*/  IMAD.MOV.U32 R14, RZ, RZ, R6 ;  /* 0x000000ffff0e7224 */ /* 0x000fe200078e0006 */
[----:B------:R-:W-:Y:S01]  /*7b80*/  @P4 SEL R20, R15, R10, P0 ;  /* 0x0000000a0f144207 */ /* 0x000fe20000000000 */
[----:B------:R-:W-:Y:S01]  /*7b90*/  IMAD.MOV.U32 R6, RZ, RZ, R23 ;  /* 0x000000ffff067224 */ /* 0x000fe200078e0017 */
[----:B------:R-:W-:-:S02]  /*7ba0*/  @P4 SEL R7, R13, R22, !P1 ;  /* 0x000000160d074207 */ /* 0x000fc40004800000 */
[----:B------:R-:W-:-:S07]  /*7bb0*/  @P4 SEL R6, R14, R23, !P1 ;  /* 0x000000170e064207 */ /* 0x000fce0004800000 */
.L_x_1202:
[----:B------:R-:W-:Y:S05]  /*7bc0*/  BSYNC.RECONVERGENT B3 ;  /* 0x0000000000037941 */ /* 0x000fea0003800200 */
.L_x_1201:
        /* <DEDUP_REMOVED lines=17> */
.L_x_1204:
[----:B------:R-:W-:Y:S05]  /*7ce0*/  BSYNC.RECONVERGENT B3 ;  /* 0x0000000000037941 */ /* 0x000fea0003800200 */
.L_x_1203:
[----:B------:R-:W-:Y:S01]  /*7cf0*/  IADD3 R2, P1, PT, R2, 0x800, RZ ;  /* 0x0000080002027810 */ /* 0x000fe20007f3e0ff */
[----:B------:R-:W-:Y:S01]  /*7d00*/  VIADD R8, R8, 0x100 ;  /* 0x0000010008087836 */ /* 0x000fe20000000000 */
[----:B------:R-:W-:-:S03]  /*7d10*/  IADD3 R5, P0, PT, R5, 0x100, RZ ;  /* 0x0000010005057810 */ /* 0x000fc60007f1e0ff */
[----:B------:R-:W-:Y:S01]  /*7d20*/  IMAD.X R3, RZ, RZ, R3, P1 ;  /* 0x000000ffff037224 */ /* 0x000fe200008e0603 */
[----:B------:R-:W-:Y:S01]  /*7d30*/  IADD3.X R10, PT, PT, RZ, R10, RZ, P0, !PT ;  /* 0x0000000aff0a7210 */ /* 0x000fe200007fe4ff */
[----:B------:R-:W-:Y:S08]  /*7d40*/  @P2 BRA `(.L_x_1205) ;  /* 0xfffffffc00202947 */ /* 0x000ff0000383ffff */
.L_x_1200:
[----:B------:R-:W-:Y:S05]  /*7d50*/  BSYNC.RECONVERGENT B1 ;  /* 0x0000000000017941 */ /* 0x000fea0003800200 */
.L_x_1199:
[----:B------:R-:W-:-:S13]  /*7d60*/  ISETP.GE.U32.AND P0, PT, R4, 0x300, PT ;  /* 0x000003000400780c */ /* 0x000fda0003f06070 */
[----:B------:R-:W-:Y:S05]  /*7d70*/  @!P0 BRA `(.L_x_1198) ;  /* 0x0000000c00508947 */ /* 0x000fea0003800000 */
[----:B------:R-:W0:Y:S01]  /*7d80*/  LDC.64 R2, c[0x0][0x380] ;  /* 0x0000e000ff027b82 */ /* 0x000e220000000a00 */
[----:B------:R-:W1:Y:S01]  /*7d90*/  LDCU.128 UR8, c[0x0][0x380] ;  /* 0x00007000ff0877ac */ /* 0x000e620008000c00 */
[C---:B------:R-:W-:Y:S01]  /*7da0*/  IMAD.IADD R5, R8.reuse, 0x1, R11 ;  /* 0x0000000108057824 */ /* 0x040fe200078e020b */
[----:B------:R-:W-:-:S04]  /*7db0*/  IADD3 R13, P1, PT, R8, R11, RZ ;  /* 0x0000000b080d7210 */ /* 0x000fc80007f3e0ff */
[----:B-1----:R-:W-:Y:S02]  /*7dc0*/  LEA R12, P2, R13, UR8, 0x3 ;  /* 0x000000080d0c7c11 */ /* 0x002fe4000f8418ff */
[C---:B------:R-:W-:Y:S02]  /*7dd0*/  IADD3 R4, P0, PT, R5.reuse, UR10, RZ ;  /* 0x0000000a05047c10 */ /* 0x040fe4000ff1e0ff */
[----:B------:R-:W-:Y:S01]  /*7de0*/  IADD3 R12, P3, PT, R12, 0x1000, RZ ;  /* 0x000010000c0c7810 */ /* 0x000fe20007f7e0ff */
[----:B0-----:R-:W-:-:S04]  /*7df0*/  IMAD.WIDE.U32 R10, R5, 0x8, R2 ;  /* 0x00000008050a7825 */ /* 0x001fc800078e0002 */
[----:B------:R-:W-:Y:S01]  /*7e00*/  IMAD.X R2, RZ, RZ, RZ, P1 ;  /* 0x000000ffff027224 */ /* 0x000fe200008e06ff */
[----:B------:R-:W-:Y:S01]  /*7e10*/  IADD3 R14, P1, PT, R10, 0x4, RZ ;  /* 0x000000040a0e7810 */ /* 0x000fe20007f3e0ff */
[----:B------:R-:W-:-:S03]  /*7e20*/  IMAD.X R3, RZ, RZ, UR11, P0 ;  /* 0x0000000bff037e24 */ /* 0x000fc600080e06ff */
[----:B------:R-:W-:Y:S01]  /*7e30*/  LEA.HI.X R13, R13, UR9, R2, 0x3, P2 ;  /* 0x000000090d0d7c11 */ /* 0x000fe200090f1c02 */
[----:B------:R-:W-:Y:S02]  /*7e40*/  IMAD.X R15, RZ, RZ, R11, P1 ;  /* 0x000000ffff0f7224 */ /* 0x000fe400008e060b */
[----:B------:R-:W-:Y:S02]  /*7e50*/  VIADD R2, R8, 0x200 ;  /* 0x0000020008027836 */ /* 0x000fe40000000000 */
[----:B------:R-:W-:-:S07]  /*7e60*/  IMAD.X R13, RZ, RZ, R13, P3 ;  /* 0x000000ffff0d7224 */ /* 0x000fce00018e060d */
.L_x_1222:
[----:B------:R-:W2:Y:S04]  /*7e70*/  LDG.E R17, desc[UR6][R14.64+-0x4] ;  /* 0xfffffc060e117981 */ /* 0x000ea8000c1e1900 */
[----:B------:R0:W5:Y:S04]  /*7e80*/  LDG.E R10, desc[UR6][R12.64+-0x800] ;  /* 0xfff800060c0a7981 */ /* 0x000168000c1e1900 */
[----:B------:R0:W5:Y:S04]  /*7e90*/  LDG.E R8, desc[UR6][R12.64+-0x7fc] ;  /* 0xfff804060c087981 */ /* 0x000168000c1e1900 */
[----:B------:R0:W5:Y:S01]  /*7ea0*/  LDG.E R18, desc[UR6][R14.64] ;  /* 0x000000060e127981 */ /* 0x000162000c1e1900 */
[----:B------:R-:W-:Y:S01]  /*7eb0*/  BSSY.RECONVERGENT B1, `(.L_x_1206) ;  /* 0x0000015000017945 */ /* 0x000fe20003800200 */
        /* <DEDUP_REMOVED lines=20> */
.L_x_1207:
[----:B------:R-:W-:Y:S05]  /*8000*/  BSYNC.RECONVERGENT B1 ;  /* 0x0000000000017941 */ /* 0x000fea0003800200 */
.L_x_1206:
        /* <DEDUP_REMOVED lines=19> */
.L_x_1209:
[----:B------:R-:W-:Y:S05]  /*8140*/  BSYNC.RECONVERGENT B1 ;  /* 0x0000000000017941 */ /* 0x000fea0003800200 */
.L_x_1208:
[----:B------:R-:W0:Y:S01]  /*8150*/  LDC.64 R6, c[0x0][0x388] ;  /* 0x0000e200ff067b82 */ /* 0x000e220000000a00 */
[----:B------:R-:W-:Y:S01]  /*8160*/  ISETP.GE.AND P0, PT, R30, R10, PT ;  /* 0x0000000a1e00720c */ /* 0x000fe20003f06270 */
[----:B------:R-:W-:Y:S01]  /*8170*/  VIADD R27, R5, 0x100 ;  /* 0x00000100051b7836 */ /* 0x000fe20000000000 */
[----:B------:R-:W-:Y:S01]  /*8180*/  BSSY.RECONVERGENT B1, `(.L_x_1210) ;  /* 0x0000015000017945 */ /* 0x000fe20003800200 */
[----:B------:R-:W-:Y:S02]  /*8190*/  IMAD.MOV.U32 R17, RZ, RZ, R30 ;  /* 0x000000ffff117224 */ /* 0x000fe400078e001e */
[----:B------:R-:W-:Y:S02]  /*81a0*/  IMAD.MOV.U32 R19, RZ, RZ, R28 ;  /* 0x000000ffff137224 */ /* 0x000fe400078e001c */
[----:B------:R-:W-:Y:S02]  /*81b0*/  IMAD.MOV.U32 R18, RZ, RZ, R24 ;  /* 0x000000ffff127224 */ /* 0x000fe400078e0018 */
[----:B------:R-:W-:Y:S01]  /*81c0*/  IMAD.MOV.U32 R22, RZ, RZ, R23 ;  /* 0x000000ffff167224 */ /* 0x000fe200078e0017 */
[----:B0-----:R-:W-:-:S05]  /*81d0*/  IADD3 R27, P1, PT, R27, R6, RZ ;  /* 0x000000061b1b7210 */ /* 0x001fca0007f3e0ff */
[----:B------:R-:W-:Y:S01]  /*81e0*/  IMAD.X R26, RZ, RZ, R7, P1 ;  /* 0x000000ffff1a7224 */ /* 0x000fe200008e0607 */
[----:B------:R-:W-:Y:S07]  /*81f0*/  @!P0 BRA `(.L_x_1211) ;  /* 0x0000000000348947 */ /* 0x000fee0003800000 */
[----:B------:R-:W-:Y:S01]  /*8200*/  ISETP.GE.AND P2, PT, R10, R30, PT ;  /* 0x0000001e0a00720c */ /* 0x000fe20003f46270 */
[----:B------:R-:W-:Y:S02]  /*8210*/  IMAD.MOV.U32 R17, RZ, RZ, R10 ;  /* 0x000000ffff117224 */ /* 0x000fe400078e000a */
[----:B------:R-:W-:Y:S02]  /*8220*/  IMAD.MOV.U32 R19, RZ, RZ, R8 ;  /* 0x000000ffff137224 */ /* 0x000fe400078e0008 */
[----:B------:R-:W-:Y:S02]  /*8230*/  IMAD.MOV.U32 R18, RZ, RZ, R27 ;  /* 0x000000ffff127224 */ /* 0x000fe400078e001b */
[----:B------:R-:W-:-:S06]  /*8240*/  IMAD.MOV.U32 R22, RZ, RZ, R26 ;  /* 0x000000ffff167224 */ /* 0x000fcc00078e001a */
[CC--:B------:R-:W-:Y:S02]  /*8250*/  @P2 ISETP.GE.U32.AND P0, PT, R24.reuse, R27.reuse, PT ;  /* 0x0000001b1800220c */ /* 0x0c0fe40003f06070 */
[----:B------:R-:W-:Y:S02]  /*8260*/  @P2 ISETP.LT.U32.AND P1, PT, R24, R27, PT ;  /* 0x0000001b1800220c */ /* 0x000fe40003f21070 */
[----:B------:R-:W-:-:S04]  /*8270*/  @P2 ISETP.GE.AND.EX P0, PT, R23, R26, PT, P0 ;  /* 0x0000001a1700220c */ /* 0x000fc80003f06300 */
[----:B------:R-:W-:Y:S02]  /*8280*/  @P2 SEL R17, R30, R10, !P0 ;  /* 0x0000000a1e112207 */ /* 0x000fe40004000000 */
[----:B------:R-:W-:Y:S02]  /*8290*/  @P2 SEL R19, R28, R8, !P0 ;  /* 0x000000081c132207 */ /* 0x000fe40004000000 */
[----:B------:R-:W-:-:S04]  /*82a0*/  @P2 ISETP.LT.AND.EX P0, PT, R23, R26, PT, P1 ;  /* 0x0000001a1700220c */ /* 0x000fc80003f01310 */
[----:B------:R-:W-:Y:S02]  /*82b0*/  @P2 SEL R18, R24, R27, P0 ;  /* 0x0000001b18122207 */ /* 0x000fe40000000000 */
[----:B------:R-:W-:-:S07]  /*82c0*/  @P2 SEL R22, R23, R26, P0 ;  /* 0x0000001a17162207 */ /* 0x000fce0000000000 */
.L_x_1211:
[----:B------:R-:W-:Y:S05]  /*82d0*/  BSYNC.RECONVERGENT B1 ;  /* 0x0000000000017941 */ /* 0x000fea0003800200 */
.L_x_1210:
        /* <DEDUP_REMOVED lines=20> */
.L_x_1213:
[----:B------:R-:W-:Y:S05]  /*8420*/  BSYNC.RECONVERGENT B1 ;  /* 0x0000000000017941 */ /* 0x000fea0003800200 */
.L_x_1212:
[----:B------:R-:W2:Y:S04]  /*8430*/  LDG.E R26, desc[UR6][R12.64] ;  /* 0x000000060c1a7981 */ /* 0x000ea8000c1e1900 */
[----:B------:R0:W5:Y:S01]  /*8440*/  LDG.E R28, desc[UR6][R12.64+0x4] ;  /* 0x000004060c1c7981 */ /* 0x000162000c1e1900 */
[----:B------:R-:W-:Y:S01]  /*8450*/  VIADD R25, R5, 0x200 ;  /* 0x0000020005197836 */ /* 0x000fe20000000000 */
[----:B------:R-:W-:Y:S01]  /*8460*/  BSSY.RECONVERGENT B1, `(.L_x_1214) ;  /* 0x0000016000017945 */ /* 0x000fe20003800200 */
[----:B------:R-:W-:Y:S02]  /*8470*/  IMAD.MOV.U32 R8, RZ, RZ, R17 ;  /* 0x000000ffff087224 */ /* 0x000fe400078e0011 */
[----:B------:R-:W-:Y:S01]  /*8480*/  IMAD.MOV.U32 R10, RZ, RZ, R19 ;  /* 0x000000ffff0a7224 */ /* 0x000fe200078e0013 */
[----:B------:R-:W-:Y:S01]  /*8490*/  IADD3 R25, P1, PT, R25, R6, RZ ;  /* 0x0000000619197210 */ /* 0x000fe20007f3e0ff */
[----:B------:R-:W-:-:S02]  /*84a0*/  IMAD.MOV.U32 R11, RZ, RZ, R18 ;  /* 0x000000ffff0b7224 */ /* 0x000fc400078e0012 */
[----:B------:R-:W-:Y:S01]  /*84b0*/  IMAD.MOV.U32 R16, RZ, RZ, R22 ;  /* 0x000000ffff107224 */ /* 0x000fe200078e0016 */
[----:B------:R-:W-:Y:S02]  /*84c0*/  IADD3.X R27, PT, PT, RZ, R7, RZ, P1, !PT ;  /* 0x00000007ff1b7210 */ /* 0x000fe40000ffe4ff */
        /* <DEDUP_REMOVED lines=15> */
.L_x_1215:
[----:B------:R-:W-:Y:S05]  /*85c0*/  BSYNC.RECONVERGENT B1 ;  /* 0x0000000000017941 */ /* 0x000fea0003800200 */
.L_x_1214:
        /* <DEDUP_REMOVED lines=20> */
.L_x_1217:
[----:B------:R-:W-:Y:S05]  /*8710*/  BSYNC.RECONVERGENT B1 ;  /* 0x0000000000017941 */ /* 0x000fea0003800200 */
.L_x_1216:
[----:B------:R-:W2:Y:S04]  /*8720*/  LDG.E R25, desc[UR6][R12.64+0x800] ;  /* 0x000800060c197981 */ /* 0x000ea8000c1e1900 */
[----:B------:R0:W5:Y:S01]  /*8730*/  LDG.E R23, desc[UR6][R12.64+0x804] ;  /* 0x000804060c177981 */ /* 0x000162000c1e1900 */
[----:B------:R-:W-:Y:S01]  /*8740*/  VIADD R21, R5, 0x300 ;  /* 0x0000030005157836 */ /* 0x000fe20000000000 */
[----:B------:R-:W-:Y:S01]  /*8750*/  BSSY.RECONVERGENT B1, `(.L_x_1218) ;  /* 0x0000016000017945 */ /* 0x000fe20003800200 */
[----:B------:R-:W-:-:S03]  /*8760*/  IMAD.MOV.U32 R20, RZ, RZ, R16 ;  /* 0x000000ffff147224 */ /* 0x000fc600078e0010 */
[----:B------:R-:W-:Y:S01]  /*8770*/  IADD3 R24, P1, PT, R21, R6, RZ ;  /* 0x0000000615187210 */ /* 0x000fe20007f3e0ff */
[----:B------:R-:W-:Y:S01]  /*8780*/  IMAD.MOV.U32 R21, RZ, RZ, R11 ;  /* 0x000000ffff157224 */ /* 0x000fe200078e000b */
[----:B------:R-:W-:-:S03]  /*8790*/  MOV R6, R8 ;  /* 0x0000000800067202 */ /* 0x000fc60000000f00 */
[----:B------:R-:W-:Y:S02]  /*87a0*/  IMAD.X R29, RZ, RZ, R7, P1 ;  /* 0x000000ffff1d7224 */ /* 0x000fe400008e0607 */
[----:B------:R-:W-:Y:S01]  /*87b0*/  IMAD.MOV.U32 R7, RZ, RZ, R10 ;  /* 0x000000ffff077224 */ /* 0x000fe200078e000a */
[----:B--2---:R-:W-:-:S13]  /*87c0*/  ISETP.GE.AND P0, PT, R8, R25, PT ;  /* 0x000000190800720c */ /* 0x004fda0003f06270 */
[----:B0-----:R-:W-:Y:S05]  /*87d0*/  @!P0 BRA `(.L_x_1219) ;  /* 0x0000000000348947 */ /* 0x001fea0003800000 */
[----:B------:R-:W-:Y:S01]  /*87e0*/  ISETP.GE.AND P2, PT, R25, R8, PT ;  /* 0x000000081900720c */ /* 0x000fe20003f46270 */
[----:B------:R-:W-:Y:S02]  /*87f0*/  IMAD.MOV.U32 R21, RZ, RZ, R24 ;  /* 0x000000ffff157224 */ /* 0x000fe400078e0018 */
[----:B------:R-:W-:Y:S02]  /*8800*/  IMAD.MOV.U32 R20, RZ, RZ, R29 ;  /* 0x000000ffff147224 */ /* 0x000fe400078e001d */
[----:B------:R-:W-:Y:S02]  /*8810*/  IMAD.MOV.U32 R6, RZ, RZ, R25 ;  /* 0x000000ffff067224 */ /* 0x000fe400078e0019 */
[----:B-----5:R-:W-:-:S06]  /*8820*/  IMAD.MOV.U32 R7, RZ, RZ, R23 ;  /* 0x000000ffff077224 */ /* 0x020fcc00078e0017 */
        /* <DEDUP_REMOVED lines=8> */
.L_x_1219:
[----:B------:R-:W-:Y:S05]  /*88b0*/  BSYNC.RECONVERGENT B1 ;  /* 0x0000000000017941 */ /* 0x000fea0003800200 */
.L_x_1218:
        /* <DEDUP_REMOVED lines=20> */
.L_x_1221:
[----:B------:R-:W-:Y:S05]  /*8a00*/  BSYNC.RECONVERGENT B1 ;  /* 0x0000000000017941 */ /* 0x000fea0003800200 */
.L_x_1220:
[----:B------:R-:W-:Y:S01]  /*8a10*/  VIADD R8, R2, 0x200 ;  /* 0x0000020002087836 */ /* 0x000fe20000000000 */
[----:B------:R-:W-:Y:S01]  /*8a20*/  IADD3 R14, P2, PT, R14, 0x2000, RZ ;  /* 0x000020000e0e7810 */ /* 0x000fe20007f5e0ff */
[----:B------:R-:W-:Y:S01]  /*8a30*/  VIADD R2, R2, 0x400 ;  /* 0x0000040002027836 */ /* 0x000fe20000000000 */
[----:B------:R-:W-:Y:S01]  /*8a40*/  IADD3 R12, P3, PT, R12, 0x2000, RZ ;  /* 0x000020000c0c7810 */ /* 0x000fe20007f7e0ff */
[----:B------:R-:W-:Y:S01]  /*8a50*/  VIADD R5, R5, 0x400 ;  /* 0x0000040005057836 */ /* 0x000fe20000000000 */
[----:B------:R-:W-:Y:S01]  /*8a60*/  ISETP.GE.AND P0, PT, R8, R9, PT ;  /* 0x000000090800720c */ /* 0x000fe20003f06270 */
[----:B------:R-:W-:Y:S01]  /*8a70*/  IMAD.X R15, RZ, RZ, R15, P2 ;  /* 0x000000ffff0f7224 */ /* 0x000fe200010e060f */
[----:B------:R-:W-:Y:S01]  /*8a80*/  IADD3 R4, P1, PT, R4, 0x400, RZ ;  /* 0x0000040004047810 */ /* 0x000fe20007f3e0ff */
[----:B------:R-:W-:-:S04]  /*8a90*/  IMAD.X R13, RZ, RZ, R13, P3 ;  /* 0x000000ffff0d7224 */ /* 0x000fc800018e060d */
[----:B------:R-:W-:-:S06]  /*8aa0*/  IMAD.X R3, RZ, RZ, R3, P1 ;  /* 0x000000ffff037224 */ /* 0x000fcc00008e0603 */
[----:B------:R-:W-:Y:S05]  /*8ab0*/  @!P0 BRA `(.L_x_1222) ;  /* 0xfffffff000ec8947 */ /* 0x000fea000383ffff */
.L_x_1198:
[----:B------:R-:W-:Y:S05]  /*8ac0*/  BSYNC.RECONVERGENT B2 ;  /* 0x0000000000027941 */ /* 0x000fea0003800200 */
.L_x_1197:
[----:B------:R-:W0:Y:S01]  /*8ad0*/  S2R R12, SR_LANEID ;  /* 0x00000000000c7919 */ /* 0x000e220000000000 */
[----:B------:R-:W-:Y:S01]  /*8ae0*/  BSSY.RECONVERGENT B1, `(.L_x_1223) ;  /* 0x0000043000017945 */ /* 0x000fe20003800200 */
[----:B------:R-:W-:Y:S01]  /*8af0*/  IMAD.MOV.U32 R2, RZ, RZ, R32 ;  /* 0x000000ffff027224 */ /* 0x000fe200078e0020 */
[----:B------:R-:W-:Y:S01]  /*8b00*/  MOV R3, R31 ;  /* 0x0000001f00037202 */ /* 0x000fe20000000f00 */
[----:B------:R1:W2:Y:S01]  /*8b10*/  SHFL.DOWN PT, R13, R6, 0x1, 0x1f ;  /* 0x08201f00060d7f89 */ /* 0x0002a200000e0000 */
[----:B------:R-:W-:Y:S02]  /*8b20*/  IMAD.MOV.U32 R4, RZ, RZ, R27 ;  /* 0x000000ffff047224 */ /* 0x000fe400078e001b */
[----:B------:R-:W-:Y:S01]  /*8b30*/  IMAD.MOV.U32 R5, RZ, RZ, R26 ;  /* 0x000000ffff057224 */ /* 0x000fe200078e001a */
[----:B------:R1:W3:Y:S04]  /*8b40*/  SHFL.DOWN PT, R14, R7, 0x1, 0x1f ;  /* 0x08201f00070e7f89 */ /* 0x0002e800000e0000 */
        /* <DEDUP_REMOVED lines=30> */
.L_x_1226:
[----:B------:R-:W-:Y:S05]  /*8d30*/  BSYNC.RECONVERGENT B2 ;  /* 0x0000000000027941 */ /* 0x000fea0003800200 */
.L_x_1225:
        /* <DEDUP_REMOVED lines=29> */
.L_x_1224:
[----:B------:R-:W-:Y:S05]  /*8f10*/  BSYNC.RECONVERGENT B1 ;  /* 0x0000000000017941 */ /* 0x000fea0003800200 */
.L_x_1223:
        /* <DEDUP_REMOVED lines=26> */
[----:B----4-:R-:W-:Y:S01]  /*90c0*/  MOV R15, R22 ;  /* 0x00000016000f7202 */ /* 0x010fe20000000f00 */
        /* <DEDUP_REMOVED lines=10> */
.L_x_1230:
[----:B------:R-:W-:Y:S05]  /*9170*/  BSYNC.RECONVERGENT B2 ;  /* 0x0000000000027941 */ /* 0x000fea0003800200 */
.L_x_1229:
        /* <DEDUP_REMOVED lines=29> */
.L_x_1228:
[----:B------:R-:W-:Y:S05]  /*9350*/  BSYNC.RECONVERGENT B1 ;  /* 0x0000000000017941 */ /* 0x000fea0003800200 */
.L_x_1227:
[----:B------:R-:W-:Y:S01]  /*9360*/  ISETP.GT.AND P0, PT, R12, 0x1b, PT ;  /* 0x0000001b0c00780c */ /* 0x000fe20003f04270 */
[----:B------:R2:W3:Y:S01]  /*9370*/  SHFL.DOWN PT, R17, R6, 0x4, 0x1f ;  /* 0x08801f0006117f89 */ /* 0x0004e200000e0000 */
[----:B------:R-:W-:Y:S01]  /*9380*/  BSSY.RECONVERGENT B1, `(.L_x_1231) ;  /* 0x0000041000017945 */ /* 0x000fe20003800200 */
[----:B-1----:R-:W-:Y:S01]  /*9390*/  MOV R2, R8 ;  /* 0x0000000800027202 */ /* 0x002fe20000000f00 */
[----:B------:R-:W-:Y:S01]  /*93a0*/  IMAD.MOV.U32 R3, RZ, RZ, R9 ;  /* 0x000000ffff037224 */ /* 0x000fe200078e0009 */
[----:B------:R2:W1:Y:S01]  /*93b0*/  SHFL.DOWN PT, R18, R7, 0x4, 0x1f ;  /* 0x08801f0007127f89 */ /* 0x00046200000e0000 */
        /* <DEDUP_REMOVED lines=31> */
.L_x_1234:
[----:B------:R-:W-:Y:S05]  /*95b0*/  BSYNC.RECONVERGENT B2 ;  /* 0x0000000000027941 */ /* 0x000fea0003800200 */
.L_x_1233:
        /* <DEDUP_REMOVED lines=29> */
.L_x_1232:
[----:B------:R-:W-:Y:S05]  /*9790*/  BSYNC.RECONVERGENT B1 ;  /* 0x0000000000017941 */ /* 0x000fea0003800200 */
.L_x_1231:
[----:B------:R-:W-:Y:S01]  /*97a0*/  ISETP.GT.AND P0, PT, R12, 0x17, PT ;  /* 0x000000170c00780c */ /* 0x000fe20003f04270 */
[----:B------:R1:W3:Y:S01]  /*97b0*/  SHFL.DOWN PT, R17, R6, 0x8, 0x1f ;  /* 0x09001f0006117f89 */ /* 0x0002e200000e0000 */
[----:B------:R-:W-:Y:S01]  /*97c0*/  BSSY.RECONVERGENT B1, `(.L_x_1235) ;  /* 0x0000041000017945 */ /* 0x000fe20003800200 */
[----:B--2---:R-:W-:Y:S02]  /*97d0*/  IMAD.MOV.U32 R8, RZ, RZ, R2 ;  /* 0x000000ffff087224 */ /* 0x004fe400078e0002 */
[----:B------:R1:W2:Y:S01]  /*97e0*/  SHFL.DOWN PT, R18, R7, 0x8, 0x1f ;  /* 0x09001f0007127f89 */ /* 0x0002a200000e0000 */
        /* <DEDUP_REMOVED lines=32> */
.L_x_1238:
[----:B------:R-:W-:Y:S05]  /*99f0*/  BSYNC.RECONVERGENT B2 ;  /* 0x0000000000027941 */ /* 0x000fea0003800200 */
.L_x_1237:
        /* <DEDUP_REMOVED lines=29> */
.L_x_1236:
[----:B------:R-:W-:Y:S05]  /*9bd0*/  BSYNC.RECONVERGENT B1 ;  /* 0x0000000000017941 */ /* 0x000fea0003800200 */
.L_x_1235:
        /* <DEDUP_REMOVED lines=37> */
.L_x_1242:
[----:B------:R-:W-:Y:S05]  /*9e30*/  BSYNC.RECONVERGENT B2 ;  /* 0x0000000000027941 */ /* 0x000fea0003800200 */
.L_x_1241:
        /* <DEDUP_REMOVED lines=29> */
.L_x_1240:
[----:B------:R-:W-:Y:S05]  /*a010*/  BSYNC.RECONVERGENT B1 ;  /* 0x0000000000017941 */ /* 0x000fea0003800200 */
.L_x_1239:
        /* <DEDUP_REMOVED lines=16> */
.L_x_1244:
[----:B------:R-:W-:Y:S05]  /*a120*/  BSYNC.RECONVERGENT B1 ;  /* 0x0000000000017941 */ /* 0x000fea0003800200 */
.L_x_1243:
        /* <DEDUP_REMOVED lines=33> */
.L_x_1246:
[----:B------:R-:W-:Y:S05]  /*a340*/  BSYNC.RECONVERGENT B1 ;  /* 0x0000000000017941 */ /* 0x000fea0003800200 */
.L_x_1245:
        /* <DEDUP_REMOVED lines=19> */
.L_x_1248:
[----:B------:R-:W-:Y:S05]  /*a480*/  BSYNC.RECONVERGENT B1 ;  /* 0x0000000000017941 */ /* 0x000fea0003800200 */
.L_x_1247:
        /* <DEDUP_REMOVED lines=24> */
.L_x_1250:
[----:B------:R-:W-:Y:S05]  /*a610*/  BSYNC.RECONVERGENT B1 ;  /* 0x0000000000017941 */ /* 0x000fea0003800200 */
.L_x_1249:
[----:B--2---:R-:W-:Y:S01]  /*a620*/  ISETP.GE.AND P0, PT, R7, R8, PT ;  /* 0x000000080700720c */ /* 0x004fe20003f06270 */
        /* <DEDUP_REMOVED lines=19> */
.L_x_1252:
[----:B------:R-:W-:Y:S05]  /*a760*/  BSYNC.RECONVERGENT B1 ;  /* 0x0000000000017941 */ /* 0x000fea0003800200 */
.L_x_1251:
        /* <DEDUP_REMOVED lines=24> */
.L_x_1254:
[----:B------:R-:W-:Y:S05]  /*a8f0*/  BSYNC.RECONVERGENT B1 ;  /* 0x0000000000017941 */ /* 0x000fea0003800200 */
.L_x_1253:
        /* <DEDUP_REMOVED lines=20> */
.L_x_1256:
[----:B------:R-:W-:Y:S05]  /*aa40*/  BSYNC.RECONVERGENT B1 ;  /* 0x0000000000017941 */ /* 0x000fea0003800200 */
.L_x_1255:
        /* <DEDUP_REMOVED lines=24> */
.L_x_1258:
[----:B------:R-:W-:Y:S05]  /*abd0*/  BSYNC.RECONVERGENT B1 ;  /* 0x0000000000017941 */ /* 0x000fea0003800200 */
.L_x_1257:
        /* <DEDUP_REMOVED lines=20> */
.L_x_1260:
[----:B------:R-:W-:Y:S05]  /*ad20*/  BSYNC.RECONVERGENT B1 ;  /* 0x0000000000017941 */ /* 0x000fea0003800200 */
.L_x_1259:
        /* <DEDUP_REMOVED lines=22> */
.L_x_1262:
[----:B------:R-:W-:Y:S05]  /*ae90*/  BSYNC.RECONVERGENT B1 ;  /* 0x0000000000017941 */ /* 0x000fea0003800200 */
.L_x_1261:
        /* <DEDUP_REMOVED lines=20> */
.L_x_1264:
[----:B------:R-:W-:Y:S05]  /*afe0*/  BSYNC.RECONVERGENT B1 ;  /* 0x0000000000017941 */ /* 0x000fea0003800200 */
.L_x_1263:
        /* <DEDUP_REMOVED lines=23> */
.L_x_1266:
[----:B------:R-:W-:Y:S05]  /*b160*/  BSYNC.RECONVERGENT B1 ;  /* 0x0000000000017941 */ /* 0x000fea0003800200 */
.L_x_1265:
[----:B0-----:R-:W-:Y:S01]  /*b170*/  ISETP.GE.AND P0, PT, R25, R18, PT ;  /* 0x000000121900720c */ /* 0x001fe20003f06270 */
        /* <DEDUP_REMOVED lines=19> */
.L_x_1268:
[----:B------:R-:W-:Y:S05]  /*b2b0*/  BSYNC.RECONVERGENT B1 ;  /* 0x0000000000017941 */ /* 0x000fea0003800200 */
.L_x_1267:
        /* <DEDUP_REMOVED lines=21> */
.L_x_1270:
[----:B------:R-:W-:Y:S05]  /*b410*/  BSYNC.RECONVERGENT B1 ;  /* 0x0000000000017941 */ /* 0x000fea0003800200 */
.L_x_1269:
        /* <DEDUP_REMOVED lines=19> */
.L_x_1116:
[----:B------:R-:W-:Y:S05]  /*b550*/  BSYNC.RECONVERGENT B0 ;  /* 0x0000000000007941 */ /* 0x000fea0003800200 */
.L_x_1065:
        /* <DEDUP_REMOVED lines=13> */
.L_x_1271:
        /* <DEDUP_REMOVED lines=13> */
.L_x_2551:


//--------------------- .text._ZN6thrust24THRUST_300001_SM_1000_NS8cuda_cub4core6detail13_kernel_agentINS1_8__reduce11ReduceAgentIPN4cuda3std3__45tupleIJNSA_IJilEEESB_EEESD_SC_lNS1_9__extrema12arg_minmax_fIilNS9_4lessIiEEEEEEJSD_SD_iSI_EEEvDpT0_ --------------------------
	.section	.text._ZN6thrust24THRUST_300001_SM_1000_NS8cuda_cub4core6detail13_kernel_agentINS1_8__reduce11ReduceAgentIPN4cuda3std3__45tupleIJNSA_IJilEEESB_EEESD_SC_lNS1_9__extrema12arg_minmax_fIilNS9_4lessIiEEEEEEJSD_SD_iSI_EEEvDpT0_,"ax",@progbits
	.align	128
        .global         _ZN6thrust24THRUST_300001_SM_1000_NS8cuda_cub4core6detail13_kernel_agentINS1_8__reduce11ReduceAgentIPN4cuda3std3__45tupleIJNSA_IJilEEESB_EEESD_SC_lNS1_9__extrema12arg_minmax_fIilNS9_4lessIiEEEEEEJSD_SD_iSI_EEEvDpT0_
        .type           _ZN6thrust24THRUST_300001_SM_1000_NS8cuda_cub4core6detail13_kernel_agentINS1_8__reduce11ReduceAgentIPN4cuda3std3__45tupleIJNSA_IJilEEESB_EEESD_SC_lNS1_9__extrema12arg_minmax_fIilNS9_4lessIiEEEEEEJSD_SD_iSI_EEEvDpT0_,@function
        .size           _ZN6thrust24THRUST_300001_SM_1000_NS8cuda_cub4core6detail13_kernel_agentINS1_8__reduce11ReduceAgentIPN4cuda3std3__45tupleIJNSA_IJilEEESB_EEESD_SC_lNS1_9__extrema12arg_minmax_fIilNS9_4lessIiEEEEEEJSD_SD_iSI_EEEvDpT0_,(.L_x_2552 - _ZN6thrust24THRUST_300001_SM_1000_NS8cuda_cub4core6detail13_kernel_agentINS1_8__reduce11ReduceAgentIPN4cuda3std3__45tupleIJNSA_IJilEEESB_EEESD_SC_lNS1_9__extrema12arg_minmax_fIilNS9_4lessIiEEEEEEJSD_SD_iSI_EEEvDpT0_)
        .other          _ZN6thrust24THRUST_300001_SM_1000_NS8cuda_cub4core6detail13_kernel_agentINS1_8__reduce11ReduceAgentIPN4cuda3std3__45tupleIJNSA_IJilEEESB_EEESD_SC_lNS1_9__extrema12arg_minmax_fIilNS9_4lessIiEEEEEEJSD_SD_iSI_EEEvDpT0_,@"STO_CUDA_ENTRY STV_DEFAULT"
_ZN6thrust24THRUST_300001_SM_1000_NS8cuda_cub4core6detail13_kernel_agentINS1_8__reduce11ReduceAgentIPN4cuda3std3__45tupleIJNSA_IJilEEESB_EEESD_SC_lNS1_9__extrema12arg_minmax_fIilNS9_4lessIiEEEEEEJSD_SD_iSI_EEEvDpT0_:
.text._ZN6thrust24THRUST_300001_SM_1000_NS8cuda_cub4core6detail13_kernel_agentINS1_8__reduce11ReduceAgentIPN4cuda3std3__45tupleIJNSA_IJilEEESB_EEESD_SC_lNS1_9__extrema12arg_minmax_fIilNS9_4lessIiEEEEEEJSD_SD_iSI_EEEvDpT0_:
        /* <DEDUP_REMOVED lines=9> */
[----:B------:R-:W-:Y:S01]  /*0090*/  IMAD.MOV.U32 R20, RZ, RZ, RZ ;  /* 0x000000ffff147224 */ /* 0x000fe200078e00ff */
[----:B------:R-:W-:Y:S01]  /*00a0*/  CS2R R2, SRZ ;  /* 0x0000000000027805 */ /* 0x000fe2000001ff00 */
[----:B------:R-:W-:Y:S01]  /*00b0*/  IMAD.MOV.U32 R15, RZ, RZ, RZ ;  /* 0x000000ffff0f7224 */ /* 0x000fe200078e00ff */
        /* <DEDUP_REMOVED lines=8> */
[----:B0-----:R0:W5:Y:S04]  /*0140*/  @!P0 LDG.E.CONSTANT R20, desc[UR8][R6.64] ;  /* 0x0000000806148981 */ /* 0x001168000c1e9900 */
[----:B------:R0:W5:Y:S04]  /*0150*/  @!P0 LDG.E.64.CONSTANT R2, desc[UR8][R6.64+0x8] ;  /* 0x0000080806028981 */ /* 0x000168000c1e9b00 */
[----:B------:R0:W5:Y:S04]  /*0160*/  @!P0 LDG.E.CONSTANT R15, desc[UR8][R6.64+0x10] ;  /* 0x00001008060f8981 */ /* 0x000168000c1e9900 */
        /* <DEDUP_REMOVED lines=14> */
.L_x_1282:
[----:B------:R-:W2:Y:S04]  /*0250*/  LDG.E.CONSTANT R21, desc[UR8][R6.64] ;  /* 0x0000000806157981 */ /* 0x000ea8000c1e9900 */
[----:B------:R-:W3:Y:S04]  /*0260*/  LDG.E.CONSTANT R16, desc[UR8][R6.64+0x10] ;  /* 0x0000100806107981 */ /* 0x000ee8000c1e9900 */
        /* <DEDUP_REMOVED lines=13> */
[----:B------:R-:W-:-:S08]  /*0340*/  IMAD.MOV.U32 R20, RZ, RZ, R21 ;  /* 0x000000ffff147224 */ /* 0x000fd000078e0015 */
[CC--:B--2---:R-:W-:Y:S02]  /*0350*/  @P4 ISETP.LT.U32.AND P1, PT, R11.reuse, R4.reuse, PT ;  /* 0x000000040b00420c */ /* 0x0c4fe40003f21070 */
[-C--:B------:R-:W-:Y:S02]  /*0360*/  @P4 ISETP.GE.U32.AND P0, PT, R11, R4.reuse, PT ;  /* 0x000000040b00420c */ /* 0x080fe40003f06070 */
[CC--:B------:R-:W-:Y:S02]  /*0370*/  @P4 ISETP.LT.AND.EX P1, PT, R3.reuse, R5.reuse, PT, P1 ;  /* 0x000000050300420c */ /* 0x0c0fe40003f21310 */
[-C--:B------:R-:W-:Y:S02]  /*0380*/  @P4 ISETP.GE.AND.EX P0, PT, R3, R5.reuse, PT, P0 ;  /* 0x000000050300420c */ /* 0x080fe40003f06300 */
[----:B------:R-:W-:Y:S02]  /*0390*/  @P4 SEL R11, R11, R4, P1 ;  /* 0x000000040b0b4207 */ /* 0x000fe40000800000 */
[----:B------:R-:W-:Y:S01]  /*03a0*/  @P4 SEL R14, R3, R5, P1 ;  /* 0x00000005030e4207 */ /* 0x000fe20000800000 */
[----:B------:R-:W-:Y:S01]  /*03b0*/  IMAD.MOV.U32 R3, RZ, RZ, R5 ;  /* 0x000000ffff037224 */ /* 0x000fe200078e0005 */
[----:B------:R-:W-:Y:S01]  /*03c0*/  @P4 SEL R20, R2, R21, !P0 ;  /* 0x0000001502144207 */ /* 0x000fe20004000000 */
[----:B------:R-:W-:-:S02]  /*03d0*/  IMAD.MOV.U32 R2, RZ, RZ, R4 ;  /* 0x000000ffff027224 */ /* 0x000fc400078e0004 */
[----:B------:R-:W-:Y:S02]  /*03e0*/  @P4 IMAD.MOV.U32 R2, RZ, RZ, R11 ;  /* 0x000000ffff024224 */ /* 0x000fe400078e000b */
[----:B------:R-:W-:-:S07]  /*03f0*/  @P4 IMAD.MOV.U32 R3, RZ, RZ, R14 ;  /* 0x000000ffff034224 */ /* 0x000fce00078e000e */
.L_x_1279:
[----:B------:R-:W-:Y:S05]  /*0400*/  BSYNC.RECONVERGENT B3 ;  /* 0x0000000000037941 */ /* 0x000fea0003800200 */
.L_x_1278:
[----:B------:R-:W-:Y:S01]  /*0410*/  BSSY.RECONVERGENT B3, `(.L_x_1280) ;  /* 0x0000013000037945 */ /* 0x000fe20003800200 */
[----:B------:R-:W-:Y:S02]  /*0420*/  IMAD.MOV.U32 R11, RZ, RZ, R15 ;  /* 0x000000ffff0b7224 */ /* 0x000fe400078e000f */
[----:B-----5:R-:W-:Y:S02]  /*0430*/  IMAD.MOV.U32 R4, RZ, RZ, R8 ;  /* 0x000000ffff047224 */ /* 0x020fe400078e0008 */
[----:B------:R-:W-:Y:S02]  /*0440*/  IMAD.MOV.U32 R5, RZ, RZ, R9 ;  /* 0x000000ffff057224 */ /* 0x000fe400078e0009 */
[----:B------:R-:W-:Y:S01]  /*0450*/  IMAD.MOV.U32 R15, RZ, RZ, R16 ;  /* 0x000000ffff0f7224 */ /* 0x000fe200078e0010 */
[----:B------:R-:W-:Y:S06]  /*0460*/  @!P3 BRA `(.L_x_1281) ;  /* 0x000000000034b947 */ /* 0x000fec0003800000 */
[----:B------:R-:W-:Y:S01]  /*0470*/  ISETP.GE.AND P3, PT, R16, R11, PT ;  /* 0x0000000b1000720c */ /* 0x000fe20003f66270 */
[----:B------:R-:W-:Y:S02]  /*0480*/  IMAD.MOV.U32 R15, RZ, RZ, R11 ;  /* 0x000000ffff0f7224 */ /* 0x000fe400078e000b */
        /* <DEDUP_REMOVED lines=8> */
[----:B------:R-:W-:Y:S01]  /*0510*/  @P3 SEL R15, R11, R16, !P0 ;  /* 0x000000100b0f3207 */ /* 0x000fe20004000000 */
[----:B------:R-:W-:Y:S02]  /*0520*/  @P3 IMAD.MOV.U32 R4, RZ, RZ, R8 ;  /* 0x000000ffff043224 */ /* 0x000fe400078e0008 */
[----:B------:R-:W-:-:S07]  /*0530*/  @P3 IMAD.MOV.U32 R5, RZ, RZ, R9 ;  /* 0x000000ffff053224 */ /* 0x000fce00078e0009 */
.L_x_1281:
[----:B------:R-:W-:Y:S05]  /*0540*/  BSYNC.RECONVERGENT B3 ;  /* 0x0000000000037941 */ /* 0x000fea0003800200 */
.L_x_1280:
[----:B------:R-:W-:Y:S01]  /*0550*/  IADD3 R6, P0, PT, R6, 0x2000, RZ ;  /* 0x0000200006067810 */ /* 0x000fe20007f1e0ff */
[----:B------:R-:W-:-:S04]  /*0560*/  VIADD R19, R19, 0x100 ;  /* 0x0000010013137836 */ /* 0x000fc80000000000 */
[----:B------:R-:W-:Y:S01]  /*0570*/  IMAD.X R7, RZ, RZ, R7, P0 ;  /* 0x000000ffff077224 */ /* 0x000fe200000e0607 */
[----:B------:R-:W-:Y:S07]  /*0580*/  @P2 BRA `(.L_x_1282) ;  /* 0xfffffffc00302947 */ /* 0x000fee000383ffff */
.L_x_1277:
[----:B------:R-:W-:Y:S05]  /*0590*/  BSYNC.RECONVERGENT B1 ;  /* 0x0000000000017941 */ /* 0x000fea0003800200 */
.L_x_1276:
[----:B------:R-:W0:Y:S01]  /*05a0*/  LDC.64 R10, c[0x0][0x380] ;  /* 0x0000e000ff0a7b82 */ /* 0x000e220000000a00 */
[----:B------:R-:W-:-:S13]  /*05b0*/  ISETP.GE.U32.AND P0, PT, R12, 0x300, PT ;  /* 0x000003000c00780c */ /* 0x000fda0003f06070 */
[----:B------:R-:W-:Y:S05]  /*05c0*/  @!P0 BRA `(.L_x_1275) ;  /* 0x0000000800908947 */ /* 0x000fea0003800000 */
.L_x_1299:
[----:B0-----:R-:W-:-:S05]  /*05d0*/  IMAD.WIDE R8, R19, 0x20, R10 ;  /* 0x0000002013087825 */ /* 0x001fca00078e020a */
[----:B------:R-:W2:Y:S04]  /*05e0*/  LDG.E.CONSTANT R21, desc[UR8][R8.64] ;  /* 0x0000000808157981 */ /* 0x000ea8000c1e9900 */
[----:B------:R-:W3:Y:S04]  /*05f0*/  LDG.E.CONSTANT R22, desc[UR8][R8.64+0x10] ;  /* 0x0000100808167981 */ /* 0x000ee8000c1e9900 */
[----:B-----5:R0:W5:Y:S04]  /*0600*/  LDG.E.CONSTANT R29, desc[UR8][R8.64+0x2000] ;  /* 0x00200008081d7981 */ /* 0x020168000c1e9900 */
[----:B------:R0:W5:Y:S04]  /*0610*/  LDG.E.CONSTANT R14, desc[UR8][R8.64+0x2010] ;  /* 0x00201008080e7981 */ /* 0x000168000c1e9900 */
[----:B------:R0:W5:Y:S04]  /*0620*/  LDG.E.64.CONSTANT R12, desc[UR8][R8.64+0x18] ;  /* 0x00001808080c7981 */ /* 0x000168000c1e9b00 */
[----:B------:R0:W5:Y:S01]  /*0630*/  LDG.E.64.CONSTANT R6, desc[UR8][R8.64+0x2018] ;  /* 0x0020180808067981 */ /* 0x000162000c1e9b00 */
[----:B------:R-:W-:Y:S01]  /*0640*/  BSSY.RECONVERGENT B1, `(.L_x_1283) ;  /* 0x0000013000017945 */ /* 0x000fe20003800200 */
[----:B------:R-:W-:-:S02]  /*0650*/  IMAD.MOV.U32 R27, RZ, RZ, R2 ;  /* 0x000000ffff1b7224 */ /* 0x000fc400078e0002 */
[----:B------:R-:W-:Y:S02]  /*0660*/  IMAD.MOV.U32 R25, RZ, RZ, R3 ;  /* 0x000000ffff197224 */ /* 0x000fe400078e0003 */
[----:B------:R-:W-:Y:S01]  /*0670*/  IMAD.MOV.U32 R18, RZ, RZ, R20 ;  /* 0x000000ffff127224 */ /* 0x000fe200078e0014 */
[----:B--2---:R-:W-:Y:S02]  /*0680*/  ISETP.GE.AND P0, PT, R20, R21, PT ;  /* 0x000000151400720c */ /* 0x004fe40003f06270 */
[----:B---3--:R-:W-:-:S11]  /*0690*/  ISETP.GE.AND P2, PT, R15, R22, PT ;  /* 0x000000160f00720c */ /* 0x008fd60003f46270 */
[----:B0-----:R-:W-:Y:S05]  /*06a0*/  @!P0 BRA `(.L_x_1284) ;  /* 0x0000000000308947 */ /* 0x001fea0003800000 */
[----:B------:R-:W2:Y:S01]  /*06b0*/  LDG.E.64.CONSTANT R16, desc[UR8][R8.64+0x8] ;  /* 0x0000080808107981 */ /* 0x000ea2000c1e9b00 */
[----:B------:R-:W-:Y:S01]  /*06c0*/  ISETP.GE.AND P3, PT, R21, R20, PT ;  /* 0x000000141500720c */ /* 0x000fe20003f66270 */
[----:B------:R-:W-:-:S12]  /*06d0*/  IMAD.MOV.U32 R18, RZ, RZ, R21 ;  /* 0x000000ffff127224 */ /* 0x000fd800078e0015 */
[CC--:B--2---:R-:W-:Y:S01]  /*06e0*/  @P3 ISETP.GE.U32.AND P0, PT, R2.reuse, R16.reuse, PT ;  /* 0x000000100200320c */ /* 0x0c4fe20003f06070 */
[----:B------:R-:W-:Y:S01]  /*06f0*/  IMAD.MOV.U32 R27, RZ, RZ, R16 ;  /* 0x000000ffff1b7224 */ /* 0x000fe200078e0010 */
[-C--:B------:R-:W-:Y:S01]  /*0700*/  @P3 ISETP.LT.U32.AND P1, PT, R2, R16.reuse, PT ;  /* 0x000000100200320c */ /* 0x080fe20003f21070 */
[----:B------:R-:W-:Y:S01]  /*0710*/  IMAD.MOV.U32 R25, RZ, RZ, R17 ;  /* 0x000000ffff197224 */ /* 0x000fe200078e0011 */
[CC--:B------:R-:W-:Y:S02]  /*0720*/  @P3 ISETP.GE.AND.EX P0, PT, R3.reuse, R17.reuse, PT, P0 ;  /* 0x000000110300320c */ /* 0x0c0fe40003f06300 */
[----:B------:R-:W-:Y:S02]  /*0730*/  @P3 ISETP.LT.AND.EX P1, PT, R3, R17, PT, P1 ;  /* 0x000000110300320c */ /* 0x000fe40003f21310 */
[----:B------:R-:W-:Y:S02]  /*0740*/  @P3 SEL R18, R20, R21, !P0 ;  /* 0x0000001514123207 */ /* 0x000fe40004000000 */
[----:B------:R-:W-:-:S02]  /*0750*/  @P3 SEL R27, R2, R16, P1 ;  /* 0x00000010021b3207 */ /* 0x000fc40000800000 */
[----:B------:R-:W-:-:S07]  /*0760*/  @P3 SEL R25, R3, R17, P1 ;  /* 0x0000001103193207 */ /* 0x000fce0000800000 */
.L_x_1284:
[----:B------:R-:W-:Y:S05]  /*0770*/  BSYNC.RECONVERGENT B1 ;  /* 0x0000000000017941 */ /* 0x000fea0003800200 */
.L_x_1283:
[----:B------:R-:W-:Y:S01]  /*0780*/  BSSY.RECONVERGENT B1, `(.L_x_1285) ;  /* 0x0000010000017945 */ /* 0x000fe20003800200 */
[----:B------:R-:W-:Y:S02]  /*0790*/  IMAD.MOV.U32 R23, RZ, RZ, R22 ;  /* 0x000000ffff177224 */ /* 0x000fe400078e0016 */
[----:B-----5:R-:W-:Y:S02]  /*07a0*/  IMAD.MOV.U32 R21, RZ, RZ, R12 ;  /* 0x000000ffff157224 */ /* 0x020fe400078e000c */
[----:B------:R-:W-:Y:S01]  /*07b0*/  IMAD.MOV.U32 R17, RZ, RZ, R13 ;  /* 0x000000ffff117224 */ /* 0x000fe200078e000d */
[----:B------:R-:W-:Y:S06]  /*07c0*/  @!P2 BRA `(.L_x_1286) ;  /* 0x00000000002ca947 */ /* 0x000fec0003800000 */
[----:B------:R-:W-:Y:S01]  /*07d0*/  ISETP.GE.AND P2, PT, R22, R15, PT ;  /* 0x0000000f1600720c */ /* 0x000fe20003f46270 */
[----:B------:R-:W-:Y:S02]  /*07e0*/  IMAD.MOV.U32 R21, RZ, RZ, R4 ;  /* 0x000000ffff157224 */ /* 0x000fe400078e0004 */
[----:B------:R-:W-:Y:S02]  /*07f0*/  IMAD.MOV.U32 R17, RZ, RZ, R5 ;  /* 0x000000ffff117224 */ /* 0x000fe400078e0005 */
[----:B------:R-:W-:-:S08]  /*0800*/  IMAD.MOV.U32 R23, RZ, RZ, R15 ;  /* 0x000000ffff177224 */ /* 0x000fd000078e000f */
[CC--:B------:R-:W-:Y:S02]  /*0810*/  @P2 ISETP.GE.U32.AND P0, PT, R4.reuse, R12.reuse, PT ;  /* 0x0000000c0400220c */ /* 0x0c0fe40003f06070 */
[C---:B------:R-:W-:Y:S02]  /*0820*/  @P2 ISETP.LT.U32.AND P1, PT, R4.reuse, R12, PT ;  /* 0x0000000c0400220c */ /* 0x040fe40003f21070 */
[CC--:B------:R-:W-:Y:S02]  /*0830*/  @P2 ISETP.GE.AND.EX P0, PT, R5.reuse, R13.reuse, PT, P0 ;  /* 0x0000000d0500220c */ /* 0x0c0fe40003f06300 */
[----:B------:R-:W-:Y:S02]  /*0840*/  @P2 ISETP.LT.AND.EX P1, PT, R5, R13, PT, P1 ;  /* 0x0000000d0500220c */ /* 0x000fe40003f21310 */
[----:B------:R-:W-:Y:S02]  /*0850*/  @P2 SEL R23, R15, R22, !P0 ;  /* 0x000000160f172207 */ /* 0x000fe40004000000 */
[----:B------:R-:W-:-:S02]  /*0860*/  @P2 SEL R21, R4, R12, P1 ;  /* 0x0000000c04152207 */ /* 0x000fc40000800000 */
[----:B------:R-:W-:-:S07]  /*0870*/  @P2 SEL R17, R5, R13, P1 ;  /* 0x0000000d05112207 */ /* 0x000fce0000800000 */
.L_x_1286:
[----:B------:R-:W-:Y:S05]  /*0880*/  BSYNC.RECONVERGENT B1 ;  /* 0x0000000000017941 */ /* 0x000fea0003800200 */
.L_x_1285:
[----:B------:R-:W-:Y:S01]  /*0890*/  ISETP.GE.AND P0, PT, R18, R29, PT ;  /* 0x0000001d1200720c */ /* 0x000fe20003f06270 */
[----:B------:R-:W-:Y:S01]  /*08a0*/  BSSY.RECONVERGENT B1, `(.L_x_1287) ;  /* 0x0000011000017945 */ /* 0x000fe20003800200 */
[----:B------:R-:W-:Y:S02]  /*08b0*/  IMAD.MOV.U32 R16, RZ, RZ, R27 ;  /* 0x000000ffff107224 */ /* 0x000fe400078e001b */
[----:B------:R-:W-:Y:S02]  /*08c0*/  IMAD.MOV.U32 R15, RZ, RZ, R25 ;  /* 0x000000ffff0f7224 */ /* 0x000fe400078e0019 */
[----:B------:R-:W-:-:S07]  /*08d0*/  IMAD.MOV.U32 R13, RZ, RZ, R18 ;  /* 0x000000ffff0d7224 */ /* 0x000fce00078e0012 */
[----:B------:R-:W-:Y:S05]  /*08e0*/  @!P0 BRA `(.L_x_1288) ;  /* 0x0000000000308947 */ /* 0x000fea0003800000 */
        /* <DEDUP_REMOVED lines=12> */
.L_x_1288:
[----:B------:R-:W-:Y:S05]  /*09b0*/  BSYNC.RECONVERGENT B1 ;  /* 0x0000000000017941 */ /* 0x000fea0003800200 */
.L_x_1287:
[----:B------:R0:W5:Y:S04]  /*09c0*/  LDG.E.CONSTANT R22, desc[UR8][R8.64+0x4000] ;  /* 0x0040000808167981 */ /* 0x000168000c1e9900 */
[----:B------:R0:W5:Y:S04]  /*09d0*/  LDG.E.CONSTANT R29, desc[UR8][R8.64+0x4010] ;  /* 0x00401008081d7981 */ /* 0x000168000c1e9900 */
[----:B------:R0:W5:Y:S04]  /*09e0*/  LDG.E.CONSTANT R18, desc[UR8][R8.64+0x6000] ;  /* 0x0060000808127981 */ /* 0x000168000c1e9900 */
[----:B------:R0:W5:Y:S04]  /*09f0*/  LDG.E.CONSTANT R12, desc[UR8][R8.64+0x6010] ;  /* 0x00601008080c7981 */ /* 0x000168000c1e9900 */
[----:B------:R0:W5:Y:S04]  /*0a00*/  LDG.E.64.CONSTANT R2, desc[UR8][R8.64+0x4018] ;  /* 0x0040180808027981 */ /* 0x000168000c1e9b00 */
[----:B------:R0:W5:Y:S01]  /*0a10*/  LDG.E.64.CONSTANT R4, desc[UR8][R8.64+0x6018] ;  /* 0x0060180808047981 */ /* 0x000162000c1e9b00 */
[----:B------:R-:W-:Y:S01]  /*0a20*/  ISETP.GE.AND P0, PT, R23, R14, PT ;  /* 0x0000000e1700720c */ /* 0x000fe20003f06270 */
[----:B------:R-:W-:Y:S01]  /*0a30*/  BSSY.RECONVERGENT B1, `(.L_x_1289) ;  /* 0x0000010000017945 */ /* 0x000fe20003800200 */
[----:B------:R-:W-:-:S02]  /*0a40*/  IMAD.MOV.U32 R20, RZ, RZ, R14 ;  /* 0x000000ffff147224 */ /* 0x000fc400078e000e */
[----:B------:R-:W-:Y:S02]  /*0a50*/  IMAD.MOV.U32 R27, RZ, RZ, R6 ;  /* 0x000000ffff1b7224 */ /* 0x000fe400078e0006 */
[----:B------:R-:W-:-:S07]  /*0a60*/  IMAD.MOV.U32 R25, RZ, RZ, R7 ;  /* 0x000000ffff197224 */ /* 0x000fce00078e0007 */
[----:B0-----:R-:W-:Y:S05]  /*0a70*/  @!P0 BRA `(.L_x_1290) ;  /* 0x00000000002c8947 */ /* 0x001fea0003800000 */
        /* <DEDUP_REMOVED lines=10> */
[----:B------:R-:W-:-:S07]  /*0b20*/  @P2 SEL R20, R23, R14, !P0 ;  /* 0x0000000e17142207 */ /* 0x000fce0004000000 */
.L_x_1290:
[----:B------:R-:W-:Y:S05]  /*0b30*/  BSYNC.RECONVERGENT B1 ;  /* 0x0000000000017941 */ /* 0x000fea0003800200 */
.L_x_1289:
[----:B-----5:R-:W-:Y:S01]  /*0b40*/  ISETP.GE.AND P0, PT, R13, R22, PT ;  /* 0x000000160d00720c */ /* 0x020fe20003f06270 */
        /* <DEDUP_REMOVED lines=10> */
[C---:B------:R-:W-:Y:S01]  /*0bf0*/  @P2 ISETP.LT.U32.AND P1, PT, R16.reuse, R6, PT ;  /* 0x000000061000220c */ /* 0x040fe20003f21070 */
[----:B------:R-:W-:Y:S01]  /*0c00*/  IMAD.MOV.U32 R14, RZ, RZ, R7 ;  /* 0x000000ffff0e7224 */ /* 0x000fe200078e0007 */
[CC--:B------:R-:W-:Y:S02]  /*0c10*/  @P2 ISETP.GE.AND.EX P0, PT, R15.reuse, R7.reuse, PT, P0 ;  /* 0x000000070f00220c */ /* 0x0c0fe40003f06300 */
[----:B------:R-:W-:Y:S02]  /*0c20*/  @P2 ISETP.LT.AND.EX P1, PT, R15, R7, PT, P1 ;  /* 0x000000070f00220c */ /* 0x000fe40003f21310 */
[----:B------:R-:W-:Y:S02]  /*0c30*/  @P2 SEL R17, R13, R22, !P0 ;  /* 0x000000160d112207 */ /* 0x000fe40004000000 */
[----:B------:R-:W-:-:S02]  /*0c40*/  @P2 SEL R21, R16, R6, P1 ;  /* 0x0000000610152207 */ /* 0x000fc40000800000 */
[----:B------:R-:W-:-:S07]  /*0c50*/  @P2 SEL R14, R15, R7, P1 ;  /* 0x000000070f0e2207 */ /* 0x000fce0000800000 */
.L_x_1292:
[----:B------:R-:W-:Y:S05]  /*0c60*/  BSYNC.RECONVERGENT B1 ;  /* 0x0000000000017941 */ /* 0x000fea0003800200 */
.L_x_1291:
[----:B------:R-:W-:Y:S01]  /*0c70*/  ISETP.GE.AND P0, PT, R20, R29, PT ;  /* 0x0000001d1400720c */ /* 0x000fe20003f06270 */
[----:B------:R-:W-:Y:S01]  /*0c80*/  BSSY.RECONVERGENT B1, `(.L_x_1293) ;  /* 0x0000010000017945 */ /* 0x000fe20003800200 */
[----:B------:R-:W-:Y:S02]  /*0c90*/  IMAD.MOV.U32 R7, RZ, RZ, R29 ;  /* 0x000000ffff077224 */ /* 0x000fe400078e001d */
[----:B------:R-:W-:Y:S02]  /*0ca0*/  IMAD.MOV.U32 R13, RZ, RZ, R2 ;  /* 0x000000ffff0d7224 */ /* 0x000fe400078e0002 */
[----:B------:R-:W-:-:S07]  /*0cb0*/  IMAD.MOV.U32 R23, RZ, RZ, R3 ;  /* 0x000000ffff177224 */ /* 0x000fce00078e0003 */
[----:B------:R-:W-:Y:S05]  /*0cc0*/  @!P0 BRA `(.L_x_1294) ;  /* 0x00000000002c8947 */ /* 0x000fea0003800000 */
[----:B------:R-:W-:Y:S01]  /*0cd0*/  ISETP.GE.AND P2, PT, R29, R20, PT ;  /* 0x000000141d00720c */ /* 0x000fe20003f46270 */
[----:B------:R-:W-:Y:S02]  /*0ce0*/  IMAD.MOV.U32 R13, RZ, RZ, R27 ;  /* 0x000000ffff0d7224 */ /* 0x000fe400078e001b */
[----:B------:R-:W-:Y:S02]  /*0cf0*/  IMAD.MOV.U32 R23, RZ, RZ, R25 ;  /* 0x000000ffff177224 */ /* 0x000fe400078e0019 */
[----:B------:R-:W-:-:S08]  /*0d00*/  IMAD.MOV.U32 R7, RZ, RZ, R20 ;  /* 0x000000ffff077224 */ /* 0x000fd000078e0014 */
[CC--:B------:R-:W-:Y:S02]  /*0d10*/  @P2 ISETP.GE.U32.AND P0, PT, R27.reuse, R2.reuse, PT ;  /* 0x000000021b00220c */ /* 0x0c0fe40003f06070 */
[-C--:B------:R-:W-:Y:S02]  /*0d20*/  @P2 ISETP.LT.U32.AND P1, PT, R27, R2.reuse, PT ;  /* 0x000000021b00220c */ /* 0x080fe40003f21070 */
[CC--:B------:R-:W-:Y:S02]  /*0d30*/  @P2 ISETP.GE.AND.EX P0, PT, R25.reuse, R3.reuse, PT, P0 ;  /* 0x000000031900220c */ /* 0x0c0fe40003f06300 */
[----:B------:R-:W-:Y:S02]  /*0d40*/  @P2 ISETP.LT.AND.EX P1, PT, R25, R3, PT, P1 ;  /* 0x000000031900220c */ /* 0x000fe40003f21310 */
[----:B------:R-:W-:Y:S02]  /*0d50*/  @P2 SEL R7, R20, R29, !P0 ;  /* 0x0000001d14072207 */ /* 0x000fe40004000000 */
[----:B------:R-:W-:-:S02]  /*0d60*/  @P2 SEL R13, R27, R2, P1 ;  /* 0x000000021b0d2207 */ /* 0x000fc40000800000 */
[----:B------:R-:W-:-:S07]  /*0d70*/  @P2 SEL R23, R25, R3, P1 ;  /* 0x0000000319172207 */ /* 0x000fce0000800000 */
.L_x_1294:
[----:B------:R-:W-:Y:S05]  /*0d80*/  BSYNC.RECONVERGENT B1 ;  /* 0x0000000000017941 */ /* 0x000fea0003800200 */
.L_x_1293:
        /* <DEDUP_REMOVED lines=9> */
[CC--:B--2---:R-:W-:Y:S02]  /*0e20*/  @P2 ISETP.LT.U32.AND P1, PT, R21.reuse, R2.reuse, PT ;  /* 0x000000021500220c */ /* 0x0c4fe40003f21070 */
[CC--:B------:R-:W-:Y:S02]  /*0e30*/  @P2 ISETP.GE.U32.AND P0, PT, R21.reuse, R2.reuse, PT ;  /* 0x000000021500220c */ /* 0x0c0fe40003f06070 */
[CC--:B------:R-:W-:Y:S02]  /*0e40*/  @P2 ISETP.LT.AND.EX P1, PT, R14.reuse, R3.reuse, PT, P1 ;  /* 0x000000030e00220c */ /* 0x0c0fe40003f21310 */
[CC--:B------:R-:W-:Y:S02]  /*0e50*/  @P2 ISETP.GE.AND.EX P0, PT, R14.reuse, R3.reuse, PT, P0 ;  /* 0x000000030e00220c */ /* 0x0c0fe40003f06300 */
[----:B------:R-:W-:Y:S02]  /*0e60*/  @P2 SEL R21, R21, R2, P1 ;  /* 0x0000000215152207 */ /* 0x000fe40000800000 */
[----:B------:R-:W-:-:S02]  /*0e70*/  @P2 SEL R14, R14, R3, P1 ;  /* 0x000000030e0e2207 */ /* 0x000fc40000800000 */
[----:B------:R-:W-:Y:S01]  /*0e80*/  @P2 SEL R20, R17, R18, !P0 ;  /* 0x0000001211142207 */ /* 0x000fe20004000000 */
[----:B------:R-:W-:Y:S02]  /*0e90*/  @P2 IMAD.MOV.U32 R2, RZ, RZ, R21 ;  /* 0x000000ffff022224 */ /* 0x000fe400078e0015 */
[----:B------:R-:W-:-:S07]  /*0ea0*/  @P2 IMAD.MOV.U32 R3, RZ, RZ, R14 ;  /* 0x000000ffff032224 */ /* 0x000fce00078e000e */
.L_x_1296:
[----:B------:R-:W-:Y:S05]  /*0eb0*/  BSYNC.RECONVERGENT B1 ;  /* 0x0000000000017941 */ /* 0x000fea0003800200 */
.L_x_1295:
[----:B------:R-:W-:Y:S01]  /*0ec0*/  ISETP.GE.AND P0, PT, R7, R12, PT ;  /* 0x0000000c0700720c */ /* 0x000fe20003f06270 */
[----:B------:R-:W-:Y:S01]  /*0ed0*/  BSSY.RECONVERGENT B1, `(.L_x_1297) ;  /* 0x0000010000017945 */ /* 0x000fe20003800200 */
[----:B------:R-:W-:-:S11]  /*0ee0*/  IMAD.MOV.U32 R15, RZ, RZ, R12 ;  /* 0x000000ffff0f7224 */ /* 0x000fd600078e000c */
[----:B------:R-:W-:Y:S05]  /*0ef0*/  @!P0 BRA `(.L_x_1298) ;  /* 0x0000000000348947 */ /* 0x000fea0003800000 */
[----:B------:R-:W-:Y:S01]  /*0f00*/  ISETP.GE.AND P2, PT, R12, R7, PT ;  /* 0x000000070c00720c */ /* 0x000fe20003f46270 */
[----:B------:R-:W-:-:S12]  /*0f10*/  IMAD.MOV.U32 R15, RZ, RZ, R7 ;  /* 0x000000ffff0f7224 */ /* 0x000fd800078e0007 */
[CC--:B------:R-:W-:Y:S02]  /*0f20*/  @P2 ISETP.GE.U32.AND P0, PT, R13.reuse, R4.reuse, PT ;  /* 0x000000040d00220c */ /* 0x0c0fe40003f06070 */
[----:B------:R-:W-:Y:S02]  /*0f30*/  @P2 ISETP.LT.U32.AND P1, PT, R13, R4, PT ;  /* 0x000000040d00220c */ /* 0x000fe40003f21070 */
[CC--:B------:R-:W-:Y:S02]  /*0f40*/  @P2 ISETP.GE.AND.EX P0, PT, R23.reuse, R5.reuse, PT, P0 ;  /* 0x000000051700220c */ /* 0x0c0fe40003f06300 */
[-C--:B------:R-:W-:Y:S02]  /*0f50*/  @P2 ISETP.LT.AND.EX P1, PT, R23, R5.reuse, PT, P1 ;  /* 0x000000051700220c */ /* 0x080fe40003f21310 */
[----:B------:R-:W-:Y:S02]  /*0f60*/  @P2 SEL R15, R7, R12, !P0 ;  /* 0x0000000c070f2207 */ /* 0x000fe40004000000 */
[----:B------:R-:W-:Y:S01]  /*0f70*/  @P2 SEL R6, R13, R4, P1 ;  /* 0x000000040d062207 */ /* 0x000fe20000800000 */
[----:B------:R-:W-:Y:S01]  /*0f80*/  IMAD.MOV.U32 R4, RZ, RZ, R13 ;  /* 0x000000ffff047224 */ /* 0x000fe200078e000d */
[----:B------:R-:W-:Y:S01]  /*0f90*/  @P2 SEL R7, R23, R5, P1 ;  /* 0x0000000517072207 */ /* 0x000fe20000800000 */
[----:B------:R-:W-:-:S02]  /*0fa0*/  IMAD.MOV.U32 R5, RZ, RZ, R23 ;  /* 0x000000ffff057224 */ /* 0x000fc400078e0017 */
[----:B------:R-:W-:Y:S02]  /*0fb0*/  @P2 IMAD.MOV.U32 R4, RZ, RZ, R6 ;  /* 0x000000ffff042224 */ /* 0x000fe400078e0006 */
[----:B------:R-:W-:-:S07]  /*0fc0*/  @P2 IMAD.MOV.U32 R5, RZ, RZ, R7 ;  /* 0x000000ffff052224 */ /* 0x000fce00078e0007 */
.L_x_1298:
[----:B------:R-:W-:Y:S05]  /*0fd0*/  BSYNC.RECONVERGENT B1 ;  /* 0x0000000000017941 */ /* 0x000fea0003800200 */
.L_x_1297:
[----:B------:R-:W-:-:S05]  /*0fe0*/  VIADD R19, R19, 0x400 ;  /* 0x0000040013137836 */ /* 0x000fca0000000000 */
[----:B------:R-:W-:-:S13]  /*0ff0*/  ISETP.GE.AND P0, PT, R19, UR4, PT ;  /* 0x0000000413007c0c */ /* 0x000fda000bf06270 */
[----:B------:R-:W-:Y:S05]  /*1000*/  @!P0 BRA `(.L_x_1299) ;  /* 0xfffffff400708947 */ /* 0x000fea000383ffff */
.L_x_1275:
[----:B------:R-:W-:Y:S05]  /*1010*/  BSYNC.RECONVERGENT B2 ;  /* 0x0000000000027941 */ /* 0x000fea0003800200 */
.L_x_1274:
[----:B------:R-:W1:Y:S02]  /*1020*/  LDCU UR6, c[0x0][0x390] ;  /* 0x00007200ff0677ac */ /* 0x000e640008000800 */
[----:B-1----:R-:W-:-:S09]  /*1030*/  UISETP.GE.AND UP0, UPT, UR6, 0x100, UPT ;  /* 0x000001000600788c */ /* 0x002fd2000bf06270 */
[----:B------:R-:W-:Y:S05]  /*1040*/  BRA.U !UP0, `(.L_x_1300) ;  /* 0x0000002108f87547 */ /* 0x000fea000b800000 */
[----:B------:R-:W1:Y:S01]  /*1050*/  S2R R13, SR_LANEID ;  /* 0x00000000000d7919 */ /* 0x000e620000000000 */
[----:B------:R-:W-:Y:S01]  /*1060*/  BSSY.RECONVERGENT B1, `(.L_x_1301) ;  /* 0x0000031000017945 */ /* 0x000fe20003800200 */
[----:B0----5:R-:W-:Y:S01]  /*1070*/  IMAD.MOV.U32 R10, RZ, RZ, R4 ;  /* 0x000000ffff0a7224 */ /* 0x021fe200078e0004 */
[----:B------:R0:W2:Y:S01]  /*1080*/  SHFL.DOWN PT, R11, R20, 0x1, 0x1f ;  /* 0x08201f00140b7f89 */ /* 0x0000a200000e0000 */
[----:B------:R-:W-:Y:S02]  /*1090*/  IMAD.MOV.U32 R7, RZ, RZ, R5 ;  /* 0x000000ffff077224 */ /* 0x000fe400078e0005 */
        /* <DEDUP_REMOVED lines=8> */
[----:B------:R0:W0:Y:S01]  /*1120*/  SHFL.DOWN PT, R23, R5, 0x1, 0x1f ;  /* 0x08201f0005177f89 */ /* 0x00002200000e0000 */
[----:B-1----:R-:W-:-:S13]  /*1130*/  ISETP.GT.AND P0, PT, R13, 0x1e, PT ;  /* 0x0000001e0d00780c */ /* 0x002fda0003f04270 */
[----:B--234-:R-:W-:Y:S05]  /*1140*/  @P0 BRA `(.L_x_1302) ;  /* 0x0000000000880947 */ /* 0x01cfea0003800000 */
        /* <DEDUP_REMOVED lines=11> */
[----:B------:R-:W-:-:S08]  /*1200*/  IMAD.MOV.U32 R8, RZ, RZ, R11 ;  /* 0x000000ffff087224 */ /* 0x000fd000078e000b */
[CC--:B------:R-:W-:Y:S02]  /*1210*/  @P3 ISETP.GE.U32.AND P0, PT, R2.reuse, R17.reuse, PT ;  /* 0x000000110200320c */ /* 0x0c0fe40003f06070 */
[----:B------:R-:W-:Y:S02]  /*1220*/  @P3 ISETP.LT.U32.AND P1, PT, R2, R17, PT ;  /* 0x000000110200320c */ /* 0x000fe40003f21070 */
[CC--:B------:R-:W-:Y:S02]  /*1230*/  @P3 ISETP.GE.AND.EX P0, PT, R3.reuse, R19.reuse, PT, P0 ;  /* 0x000000130300320c */ /* 0x0c0fe40003f06300 */
[----:B------:R-:W-:Y:S02]  /*1240*/  @P3 ISETP.LT.AND.EX P1, PT, R3, R19, PT, P1 ;  /* 0x000000130300320c */ /* 0x000fe40003f21310 */
[----:B------:R-:W-:Y:S02]  /*1250*/  @P3 SEL R8, R20, R11, !P0 ;  /* 0x0000000b14083207 */ /* 0x000fe40004000000 */
[----:B------:R-:W-:-:S02]  /*1260*/  @P3 SEL R14, R2, R17, P1 ;  /* 0x00000011020e3207 */ /* 0x000fc40000800000 */
[----:B------:R-:W-:-:S07]  /*1270*/  @P3 SEL R9, R3, R19, P1 ;  /* 0x0000001303093207 */ /* 0x000fce0000800000 */
.L_x_1304:
[----:B------:R-:W-:Y:S05]  /*1280*/  BSYNC.RECONVERGENT B2 ;  /* 0x0000000000027941 */ /* 0x000fea0003800200 */
.L_x_1303:
[----:B------:R-:W-:Y:S02]  /*1290*/  IMAD.MOV.U32 R7, RZ, RZ, R23 ;  /* 0x000000ffff077224 */ /* 0x000fe400078e0017 */
        /* <DEDUP_REMOVED lines=13> */
.L_x_1302:
[----:B------:R-:W-:Y:S05]  /*1370*/  BSYNC.RECONVERGENT B1 ;  /* 0x0000000000017941 */ /* 0x000fea0003800200 */
.L_x_1301:
[----:B------:R-:W-:Y:S01]  /*1380*/  ISETP.GT.AND P0, PT, R13, 0x1d, PT ;  /* 0x0000001d0d00780c */ /* 0x000fe20003f04270 */
[----:B0-----:R0:W1:Y:S01]  /*1390*/  SHFL.DOWN PT, R15, R8, 0x2, 0x1f ;  /* 0x08401f00080f7f89 */ /* 0x00106200000e0000 */
[----:B------:R-:W-:Y:S01]  /*13a0*/  BSSY.RECONVERGENT B1, `(.L_x_1305) ;  /* 0x0000035000017945 */ /* 0x000fe20003800200 */
[----:B------:R-:W-:Y:S02]  /*13b0*/  IMAD.MOV.U32 R4, RZ, RZ, R10 ;  /* 0x000000ffff047224 */ /* 0x000fe400078e000a */
[----:B------:R0:W2:Y:S01]  /*13c0*/  SHFL.DOWN PT, R17, R14, 0x2, 0x1f ;  /* 0x08401f000e117f89 */ /* 0x0000a200000e0000 */
[----:B------:R-:W-:Y:S02]  /*13d0*/  IMAD.MOV.U32 R3, RZ, RZ, R7 ;  /* 0x000000ffff037224 */ /* 0x000fe400078e0007 */
[----:B------:R-:W-:Y:S01]  /*13e0*/  IMAD.MOV.U32 R2, RZ, RZ, R6 ;  /* 0x000000ffff027224 */ /* 0x000fe200078e0006 */
[----:B------:R0:W3:Y:S04]  /*13f0*/  SHFL.DOWN PT, R16, R9, 0x2, 0x1f ;  /* 0x08401f0009107f89 */ /* 0x0000e800000e0000 */
[----:B------:R0:W4:Y:S04]  /*1400*/  SHFL.DOWN PT, R19, R6, 0x2, 0x1f ;  /* 0x08401f0006137f89 */ /* 0x00012800000e0000 */
[----:B------:R0:W0:Y:S04]  /*1410*/  SHFL.DOWN PT, R21, R10, 0x2, 0x1f ;  /* 0x08401f000a157f89 */ /* 0x00002800000e0000 */
[----:B------:R0:W0:Y:S01]  /*1420*/  SHFL.DOWN PT, R18, R7, 0x2, 0x1f ;  /* 0x08401f0007127f89 */ /* 0x00002200000e0000 */
[----:B------:R-:W-:Y:S05]  /*1430*/  @P0 BRA `(.L_x_1306) ;  /* 0x0000000000ac0947 */ /* 0x000fea0003800000 */
[----:B-1----:R-:W-:Y:S01]  /*1440*/  ISETP.GE.AND P0, PT, R8, R15, PT ;  /* 0x0000000f0800720c */ /* 0x002fe20003f06270 */
[----:B------:R-:W-:Y:S01]  /*1450*/  BSSY.RECONVERGENT B2, `(.L_x_1307) ;  /* 0x0000012000027945 */ /* 0x000fe20003800200 */
[----:B----4-:R-:W-:Y:S01]  /*1460*/  ISETP.GE.AND P2, PT, R6, R19, PT ;  /* 0x000000130600720c */ /* 0x010fe20003f46270 */
[----:B------:R-:W-:Y:S02]  /*1470*/  IMAD.MOV.U32 R11, RZ, RZ, R14 ;  /* 0x000000ffff0b7224 */ /* 0x000fe400078e000e */
[----:B------:R-:W-:Y:S02]  /*1480*/  IMAD.MOV.U32 R12, RZ, RZ, R9 ;  /* 0x000000ffff0c7224 */ /* 0x000fe400078e0009 */
[----:B0-----:R-:W-:Y:S02]  /*1490*/  IMAD.MOV.U32 R4, RZ, RZ, R21 ;  /* 0x000000ffff047224 */ /* 0x001fe400078e0015 */
[----:B------:R-:W-:-:S04]  /*14a0*/  IMAD.MOV.U32 R5, RZ, RZ, R8 ;  /* 0x000000ffff057224 */ /* 0x000fc800078e0008 */
[----:B------:R-:W-:Y:S05]  /*14b0*/  @!P0 BRA `(.L_x_1308) ;  /* 0x00000000002c8947 */ /* 0x000fea0003800000 */
[----:B------:R-:W-:Y:S01]  /*14c0*/  ISETP.GE.AND P3, PT, R15, R8, PT ;  /* 0x000000080f00720c */ /* 0x000fe20003f66270 */
[----:B--2---:R-:W-:Y:S02]  /*14d0*/  IMAD.MOV.U32 R11, RZ, RZ, R17 ;  /* 0x000000ffff0b7224 */ /* 0x004fe400078e0011 */
[----:B---3--:R-:W-:Y:S02]  /*14e0*/  IMAD.MOV.U32 R12, RZ, RZ, R16 ;  /* 0x000000ffff0c7224 */ /* 0x008fe400078e0010 */
        /* <DEDUP_REMOVED lines=8> */
.L_x_1308:
[----:B------:R-:W-:Y:S05]  /*1570*/  BSYNC.RECONVERGENT B2 ;  /* 0x0000000000027941 */ /* 0x000fea0003800200 */
.L_x_1307:
        /* <DEDUP_REMOVED lines=14> */
[----:B------:R-:W-:Y:S01]  /*1660*/  @P2 IMAD.MOV.U32 R14, RZ, RZ, R11 ;  /* 0x000000ffff0e2224 */ /* 0x000fe200078e000b */
[----:B------:R-:W-:Y:S01]  /*1670*/  @P2 ISETP.LT.U32.AND P1, PT, R10, R21, PT ;  /* 0x000000150a00220c */ /* 0x000fe20003f21070 */
[----:B------:R-:W-:Y:S01]  /*1680*/  @P2 IMAD.MOV.U32 R9, RZ, RZ, R12 ;  /* 0x000000ffff092224 */ /* 0x000fe200078e000c */
[CC--:B------:R-:W-:Y:S01]  /*1690*/  @P2 ISETP.GE.AND.EX P0, PT, R7.reuse, R18.reuse, PT, P0 ;  /* 0x000000120700220c */ /* 0x0c0fe20003f06300 */
[----:B------:R-:W-:Y:S01]  /*16a0*/  @P2 IMAD.MOV.U32 R8, RZ, RZ, R5 ;  /* 0x000000ffff082224 */ /* 0x000fe200078e0005 */
[----:B------:R-:W-:Y:S02]  /*16b0*/  @P2 ISETP.LT.AND.EX P1, PT, R7, R18, PT, P1 ;  /* 0x000000120700220c */ /* 0x000fe40003f21310 */
[----:B------:R-:W-:Y:S02]  /*16c0*/  @P2 SEL R2, R6, R19, !P0 ;  /* 0x0000001306022207 */ /* 0x000fe40004000000 */
[----:B------:R-:W-:-:S02]  /*16d0*/  @P2 SEL R4, R10, R21, P1 ;  /* 0x000000150a042207 */ /* 0x000fc40000800000 */
[----:B------:R-:W-:-:S07]  /*16e0*/  @P2 SEL R3, R7, R18, P1 ;  /* 0x0000001207032207 */ /* 0x000fce0000800000 */
.L_x_1306:
[----:B------:R-:W-:Y:S05]  /*16f0*/  BSYNC.RECONVERGENT B1 ;  /* 0x0000000000017941 */ /* 0x000fea0003800200 */
.L_x_1305:
[----:B------:R-:W-:Y:S01]  /*1700*/  ISETP.GT.AND P0, PT, R13, 0x1b, PT ;  /* 0x0000001b0d00780c */ /* 0x000fe20003f04270 */
[----:B-1----:R1:W1:Y:S01]  /*1710*/  SHFL.DOWN PT, R15, R8, 0x4, 0x1f ;  /* 0x08801f00080f7f89 */ /* 0x00226200000e0000 */
[----:B------:R-:W-:Y:S01]  /*1720*/  BSSY.RECONVERGENT B1, `(.L_x_1309) ;  /* 0x0000035000017945 */ /* 0x000fe20003800200 */
[----:B0-----:R-:W-:Y:S02]  /*1730*/  IMAD.MOV.U32 R7, RZ, RZ, R4 ;  /* 0x000000ffff077224 */ /* 0x001fe400078e0004 */
[----:B--2---:R0:W2:Y:S01]  /*1740*/  SHFL.DOWN PT, R17, R14, 0x4, 0x1f ;  /* 0x08801f000e117f89 */ /* 0x0040a200000e0000 */
[----:B------:R-:W-:Y:S02]  /*1750*/  IMAD.MOV.U32 R6, RZ, RZ, R3 ;  /* 0x000000ffff067224 */ /* 0x000fe400078e0003 */
[----:B------:R-:W-:Y:S01]  /*1760*/  IMAD.MOV.U32 R5, RZ, RZ, R2 ;  /* 0x000000ffff057224 */ /* 0x000fe200078e0002 */
[----:B---3--:R0:W3:Y:S04]  /*1770*/  SHFL.DOWN PT, R16, R9, 0x4, 0x1f ;  /* 0x08801f0009107f89 */ /* 0x0080e800000e0000 */
[----:B----4-:R0:W4:Y:S04]  /*1780*/  SHFL.DOWN PT, R19, R2, 0x4, 0x1f ;  /* 0x08801f0002137f89 */ /* 0x01012800000e0000 */
        /* <DEDUP_REMOVED lines=22> */
.L_x_1312:
[----:B------:R-:W-:Y:S05]  /*18f0*/  BSYNC.RECONVERGENT B2 ;  /* 0x0000000000027941 */ /* 0x000fea0003800200 */
.L_x_1311:
        /* <DEDUP_REMOVED lines=23> */
.L_x_1310:
[----:B------:R-:W-:Y:S05]  /*1a70*/  BSYNC.RECONVERGENT B1 ;  /* 0x0000000000017941 */ /* 0x000fea0003800200 */
.L_x_1309:
[----:B------:R-:W-:Y:S01]  /*1a80*/  ISETP.GT.AND P0, PT, R13, 0x17, PT ;  /* 0x000000170d00780c */ /* 0x000fe20003f04270 */
[----:B-1----:R1:W1:Y:S01]  /*1a90*/  SHFL.DOWN PT, R15, R8, 0x8, 0x1f ;  /* 0x09001f00080f7f89 */ /* 0x00226200000e0000 */
[----:B------:R-:W-:Y:S01]  /*1aa0*/  BSSY.RECONVERGENT B1, `(.L_x_1313) ;  /* 0x0000035000017945 */ /* 0x000fe20003800200 */
[----:B------:R-:W-:Y:S02]  /*1ab0*/  IMAD.MOV.U32 R12, RZ, RZ, R7 ;  /* 0x000000ffff0c7224 */ /* 0x000fe400078e0007 */
[----:B--2---:R2:W1:Y:S01]  /*1ac0*/  SHFL.DOWN PT, R17, R14, 0x8, 0x1f ;  /* 0x09001f000e117f89 */ /* 0x00446200000e0000 */
[----:B------:R-:W-:Y:S02]  /*1ad0*/  IMAD.MOV.U32 R11, RZ, RZ, R6 ;  /* 0x000000ffff0b7224 */ /* 0x000fe400078e0006 */
[----:B------:R-:W-:Y:S01]  /*1ae0*/  IMAD.MOV.U32 R10, RZ, RZ, R5 ;  /* 0x000000ffff0a7224 */ /* 0x000fe200078e0005 */
[----:B---3--:R2:W3:Y:S04]  /*1af0*/  SHFL.DOWN PT, R16, R9, 0x8, 0x1f ;  /* 0x09001f0009107f89 */ /* 0x0084e800000e0000 */
[----:B0-----:R2:W0:Y:S04]  /*1b00*/  SHFL.DOWN PT, R18, R5, 0x8, 0x1f ;  /* 0x09001f0005127f89 */ /* 0x00142800000e0000 */
[----:B------:R2:W0:Y:S04]  /*1b10*/  SHFL.DOWN PT, R20, R7, 0x8, 0x1f ;  /* 0x09001f0007147f89 */ /* 0x00042800000e0000 */
[----:B----4-:R2:W4:Y:S01]  /*1b20*/  SHFL.DOWN PT, R19, R6, 0x8, 0x1f ;  /* 0x09001f0006137f89 */ /* 0x01052200000e0000 */
[----:B------:R-:W-:Y:S05]  /*1b30*/  @P0 BRA `(.L_x_1314) ;  /* 0x0000000000ac0947 */ /* 0x000fea0003800000 */
[----:B-1----:R-:W-:Y:S01]  /*1b40*/  ISETP.GE.AND P0, PT, R8, R15, PT ;  /* 0x0000000f0800720c */ /* 0x002fe20003f06270 */
        /* <DEDUP_REMOVED lines=18> */
.L_x_1316:
[----:B------:R-:W-:Y:S05]  /*1c70*/  BSYNC.RECONVERGENT B2 ;  /* 0x0000000000027941 */ /* 0x000fea0003800200 */
.L_x_1315:
[----:B----4-:R-:W-:Y:S02]  /*1c80*/  IMAD.MOV.U32 R11, RZ, RZ, R19 ;  /* 0x000000ffff0b7224 */ /* 0x010fe400078e0013 */
[----:B------:R-:W-:Y:S02]  /*1c90*/  IMAD.MOV.U32 R10, RZ, RZ, R18 ;  /* 0x000000ffff0a7224 */ /* 0x000fe400078e0012 */
[----:B--2---:R-:W-:Y:S02]  /*1ca0*/  IMAD.MOV.U32 R14, RZ, RZ, R3 ;  /* 0x000000ffff0e7224 */ /* 0x004fe400078e0003 */
        /* <DEDUP_REMOVED lines=20> */
.L_x_1314:
[----:B------:R-:W-:Y:S05]  /*1df0*/  BSYNC.RECONVERGENT B1 ;  /* 0x0000000000017941 */ /* 0x000fea0003800200 */
.L_x_1313:
[----:B------:R-:W-:Y:S01]  /*1e00*/  ISETP.GT.AND P0, PT, R13, 0xf, PT ;  /* 0x0000000f0d00780c */ /* 0x000fe20003f04270 */
[----:B-1----:R1:W1:Y:S01]  /*1e10*/  SHFL.DOWN PT, R15, R8, 0x10, 0x1f ;  /* 0x0a001f00080f7f89 */ /* 0x00226200000e0000 */
[----:B------:R-:W-:Y:S01]  /*1e20*/  BSSY.RECONVERGENT B1, `(.L_x_1317) ;  /* 0x0000035000017945 */ /* 0x000fe20003800200 */
[----:B------:R-:W-:Y:S02]  /*1e30*/  IMAD.MOV.U32 R4, RZ, RZ, R12 ;  /* 0x000000ffff047224 */ /* 0x000fe400078e000c */
[----:B------:R0:W1:Y:S01]  /*1e40*/  SHFL.DOWN PT, R17, R14, 0x10, 0x1f ;  /* 0x0a001f000e117f89 */ /* 0x00006200000e0000 */
[----:B------:R-:W-:Y:S02]  /*1e50*/  IMAD.MOV.U32 R3, RZ, RZ, R11 ;  /* 0x000000ffff037224 */ /* 0x000fe400078e000b */
[----:B------:R-:W-:Y:S01]  /*1e60*/  IMAD.MOV.U32 R2, RZ, RZ, R10 ;  /* 0x000000ffff027224 */ /* 0x000fe200078e000a */
[----:B---3--:R3:W1:Y:S04]  /*1e70*/  SHFL.DOWN PT, R16, R9, 0x10, 0x1f ;  /* 0x0a001f0009107f89 */ /* 0x00866800000e0000 */
[----:B----4-:R3:W4:Y:S04]  /*1e80*/  SHFL.DOWN PT, R19, R10, 0x10, 0x1f ;  /* 0x0a001f000a137f89 */ /* 0x01072800000e0000 */
[----:B------:R3:W1:Y:S04]  /*1e90*/  SHFL.DOWN PT, R21, R12, 0x10, 0x1f ;  /* 0x0a001f000c157f89 */ /* 0x00066800000e0000 */
[----:B0-----:R3:W0:Y:S01]  /*1ea0*/  SHFL.DOWN PT, R18, R11, 0x10, 0x1f ;  /* 0x0a001f000b127f89 */ /* 0x00162200000e0000 */
[----:B------:R-:W-:Y:S05]  /*1eb0*/  @P0 BRA `(.L_x_1318) ;  /* 0x0000000000ac0947 */ /* 0x000fea0003800000 */
[----:B-1----:R-:W-:Y:S01]  /*1ec0*/  ISETP.GE.AND P0, PT, R8, R15, PT ;  /* 0x0000000f0800720c */ /* 0x002fe20003f06270 */
[----:B------:R-:W-:Y:S01]  /*1ed0*/  BSSY.RECONVERGENT B2, `(.L_x_1319) ;  /* 0x0000012000027945 */ /* 0x000fe20003800200 */
[----:B----4-:R-:W-:Y:S01]  /*1ee0*/  ISETP.GE.AND P2, PT, R10, R19, PT ;  /* 0x000000130a00720c */ /* 0x010fe20003f46270 */
[----:B--2---:R-:W-:Y:S02]  /*1ef0*/  IMAD.MOV.U32 R6, RZ, RZ, R14 ;  /* 0x000000ffff067224 */ /* 0x004fe400078e000e */
        /* <DEDUP_REMOVED lines=15> */
.L_x_1320:
[----:B------:R-:W-:Y:S05]  /*1ff0*/  BSYNC.RECONVERGENT B2 ;  /* 0x0000000000027941 */ /* 0x000fea0003800200 */
.L_x_1319:
[----:B0-----:R-:W-:Y:S02]  /*2000*/  IMAD.MOV.U32 R3, RZ, RZ, R18 ;  /* 0x000000ffff037224 */ /* 0x001fe400078e0012 */
[----:B------:R-:W-:Y:S02]  /*2010*/  IMAD.MOV.U32 R2, RZ, RZ, R19 ;  /* 0x000000ffff027224 */ /* 0x000fe400078e0013 */
[----:B------:R-:W-:Y:S02]  /*2020*/  IMAD.MOV.U32 R14, RZ, RZ, R6 ;  /* 0x000000ffff0e7224 */ /* 0x000fe400078e0006 */
[----:B---3--:R-:W-:Y:S02]  /*2030*/  IMAD.MOV.U32 R9, RZ, RZ, R7 ;  /* 0x000000ffff097224 */ /* 0x008fe400078e0007 */
        /* <DEDUP_REMOVED lines=19> */
.L_x_1318:
[----:B------:R-:W-:Y:S05]  /*2170*/  BSYNC.RECONVERGENT B1 ;  /* 0x0000000000017941 */ /* 0x000fea0003800200 */
.L_x_1317:
[----:B------:R-:W-:Y:S01]  /*2180*/  ISETP.NE.AND P0, PT, R13, RZ, PT ;  /* 0x000000ff0d00720c */ /* 0x000fe20003f05270 */
[----:B------:R-:W-:-:S12]  /*2190*/  BSSY.RECONVERGENT B1, `(.L_x_1321) ;  /* 0x000000d000017945 */ /* 0x000fd80003800200 */
[----:B------:R-:W-:Y:S05]  /*21a0*/  @P0 BRA `(.L_x_1322) ;  /* 0x00000000002c0947 */ /* 0x000fea0003800000 */
[----:B--2---:R-:W2:Y:S01]  /*21b0*/  S2R R7, SR_CgaCtaId ;  /* 0x0000000000077919 */ /* 0x004ea20000008800 */
[----:B------:R-:W-:Y:S01]  /*21c0*/  MOV R6, 0x400 ;  /* 0x0000040000067802 */ /* 0x000fe20000000f00 */
[----:B-1----:R-:W-:Y:S01]  /*21d0*/  IMAD.MOV.U32 R15, RZ, RZ, R9 ;  /* 0x000000ffff0f7224 */ /* 0x002fe200078e0009 */
[----:B------:R-:W-:Y:S02]  /*21e0*/  LOP3.LUT R5, R0, 0x3e0, RZ, 0xc0, !PT ;  /* 0x000003e000057812 */ /* 0x000fe400078ec0ff */
[----:B--2---:R-:W-:-:S05]  /*21f0*/  LEA R6, R7, R6, 0x18 ;  /* 0x0000000607067211 */ /* 0x004fca00078ec0ff */
[----:B------:R-:W-:Y:S02]  /*2200*/  IMAD.IADD R7, R5, 0x1, R6 ;  /* 0x0000000105077824 */ /* 0x000fe400078e0206 */
[----:B------:R-:W-:-:S03]  /*2210*/  IMAD.MOV.U32 R5, RZ, RZ, R3 ;  /* 0x000000ffff057224 */ /* 0x000fc600078e0003 */
[----:B------:R1:W-:Y:S04]  /*2220*/  STS.64 [R7+0x10], R14 ;  /* 0x0000100e07007388 */ /* 0x0003e80000000a00 */
[----:B------:R1:W-:Y:S04]  /*2230*/  STS.64 [R7+0x20], R4 ;  /* 0x0000200407007388 */ /* 0x0003e80000000a00 */
[----:B------:R1:W-:Y:S04]  /*2240*/  STS [R7+0x8], R8 ;  /* 0x0000080807007388 */ /* 0x0003e80000000800 */
[----:B------:R1:W-:Y:S02]  /*2250*/  STS [R7+0x18], R2 ;  /* 0x0000180207007388 */ /* 0x0003e40000000800 */
.L_x_1322:
[----:B------:R-:W-:Y:S05]  /*2260*/  BSYNC.RECONVERGENT B1 ;  /* 0x0000000000017941 */ /* 0x000fea0003800200 */
.L_x_1321:
[----:B------:R-:W-:Y:S01]  /*2270*/  BAR.SYNC.DEFER_BLOCKING 0x0 ;  /* 0x0000000000007b1d */ /* 0x000fe20000010000 */
[----:B------:R-:W-:-:S13]  /*2280*/  ISETP.NE.AND P1, PT, R0, RZ, PT ;  /* 0x000000ff0000720c */ /* 0x000fda0003f25270 */
[----:B------:R-:W-:Y:S05]  /*2290*/  @P1 BRA `(.L_x_1323) ;  /* 0x0000008000781947 */ /* 0x000fea0003800000 */
[----:B-12---:R-:W1:Y:S01]  /*22a0*/  S2R R5, SR_CgaCtaId ;  /* 0x0000000000057919 */ /* 0x006e620000008800 */
[----:B------:R-:W-:Y:S01]  /*22b0*/  MOV R0, 0x400 ;  /* 0x0000040000007802 */ /* 0x000fe20000000f00 */
[----:B------:R-:W-:Y:S01]  /*22c0*/  BSSY.RECONVERGENT B1, `(.L_x_1324) ;  /* 0x0000016000017945 */ /* 0x000fe20003800200 */
[----:B----4-:R-:W-:Y:S02]  /*22d0*/  IMAD.MOV.U32 R19, RZ, RZ, R14 ;  /* 0x000000ffff137224 */ /* 0x010fe400078e000e */
[----:B------:R-:W-:Y:S02]  /*22e0*/  IMAD.MOV.U32 R20, RZ, RZ, R9 ;  /* 0x000000ffff147224 */ /* 0x000fe400078e0009 */
[----:B0-----:R-:W-:Y:S01]  /*22f0*/  IMAD.MOV.U32 R18, RZ, RZ, R8 ;  /* 0x000000ffff127224 */ /* 0x001fe200078e0008 */
[----:B-1----:R-:W-:-:S05]  /*2300*/  LEA R0, R5, R0, 0x18 ;  /* 0x0000000005007211 */ /* 0x002fca00078ec0ff */
[----:B------:R-:W0:Y:S04]  /*2310*/  LDS R5, [R0+0x28] ;  /* 0x0000280000057984 */ /* 0x000e280000000800 */
[----:B------:R1:W2:Y:S04]  /*2320*/  LDS R27, [R0+0x38] ;  /* 0x00003800001b7984 */ /* 0x0002a80000000800 */
[----:B------:R1:W4:Y:S01]  /*2330*/  LDS R21, [R0+0x48] ;  /* 0x0000480000157984 */ /* 0x0003220000000800 */
[----:B0-----:R-:W-:-:S13]  /*2340*/  ISETP.GE.AND P0, PT, R8, R5, PT ;  /* 0x000000050800720c */ /* 0x001fda0003f06270 */
[----:B-12-4-:R-:W-:Y:S05]  /*2350*/  @!P0 BRA `(.L_x_1325) ;  /* 0x0000000000308947 */ /* 0x016fea0003800000 */
[----:B------:R-:W0:Y:S01]  /*2360*/  LDS.64 R6, [R0+0x30] ;  /* 0x0000300000067984 */ /* 0x000e220000000a00 */
[----:B------:R-:W-:Y:S01]  /*2370*/  ISETP.GE.AND P3, PT, R5, R8, PT ;  /* 0x000000080500720c */ /* 0x000fe20003f66270 */
[----:B------:R-:W-:-:S12]  /*2380*/  IMAD.MOV.U32 R18, RZ, RZ, R5 ;  /* 0x000000ffff127224 */ /* 0x000fd800078e0005 */
        /* <DEDUP_REMOVED lines=9> */
.L_x_1325:
[----:B------:R-:W-:Y:S05]  /*2420*/  BSYNC.RECONVERGENT B1 ;  /* 0x0000000000017941 */ /* 0x000fea0003800200 */
.L_x_1324:
[----:B------:R-:W0:Y:S01]  /*2430*/  LDS.64 R14, [R0+0x40] ;  /* 0x00004000000e7984 */ /* 0x000e220000000a00 */
[----:B------:R-:W-:Y:S01]  /*2440*/  ISETP.GE.AND P0, PT, R2, R27, PT ;  /* 0x0000001b0200720c */ /* 0x000fe20003f06270 */
[----:B------:R-:W-:Y:S01]  /*2450*/  BSSY.RECONVERGENT B1, `(.L_x_1326) ;  /* 0x000001c000017945 */ /* 0x000fe20003800200 */
[----:B------:R-:W-:Y:S01]  /*2460*/  IMAD.MOV.U32 R24, RZ, RZ, R27 ;  /* 0x000000ffff187224 */ /* 0x000fe200078e001b */
[----:B------:R1:W2:Y:S04]  /*2470*/  LDS R25, [R0+0x58] ;  /* 0x0000580000197984 */ /* 0x0002a80000000800 */
[----:B------:R1:W4:Y:S04]  /*2480*/  LDS R23, [R0+0x68] ;  /* 0x0000680000177984 */ /* 0x0003280000000800 */
[----:B------:R1:W1:Y:S04]  /*2490*/  LDS R22, [R0+0x78] ;  /* 0x0000780000167984 */ /* 0x0002680000000800 */
[----:B---3--:R3:W1:Y:S04]  /*24a0*/  LDS R9, [R0+0x88] ;  /* 0x0000880000097984 */ /* 0x0086680000000800 */
[----:B------:R3:W1:Y:S04]  /*24b0*/  LDS R8, [R0+0x98] ;  /* 0x0000980000087984 */ /* 0x0006680000000800 */
[----:B------:R3:W1:Y:S04]  /*24c0*/  LDS R5, [R0+0xa8] ;  /* 0x0000a80000057984 */ /* 0x0006680000000800 */
[----:B------:R3:W1:Y:S04]  /*24d0*/  LDS.64 R6, [R0+0x60] ;  /* 0x0000600000067984 */ /* 0x0006680000000a00 */
[----:B------:R3:W1:Y:S01]  /*24e0*/  LDS.64 R10, [R0+0x80] ;  /* 0x00008000000a7984 */ /* 0x0006620000000a00 */
[----:B0-----:R-:W-:-:S02]  /*24f0*/  IMAD.MOV.U32 R12, RZ, RZ, R14 ;  /* 0x000000ffff0c7224 */ /* 0x001fc400078e000e */
[----:B------:R-:W-:Y:S01]  /*2500*/  IMAD.MOV.U32 R13, RZ, RZ, R15 ;  /* 0x000000ffff0d7224 */ /* 0x000fe200078e000f */
[----:B---3--:R-:W-:Y:S06]  /*2510*/  @!P0 BRA `(.L_x_1327) ;  /* 0x00000000003c8947 */ /* 0x008fec0003800000 */
[----:B------:R-:W-:Y:S01]  /*2520*/  ISETP.GE.AND P0, PT, R27, R2, PT ;  /* 0x000000021b00720c */ /* 0x000fe20003f06270 */
[----:B------:R-:W-:Y:S02]  /*2530*/  IMAD.MOV.U32 R16, RZ, RZ, R4 ;  /* 0x000000ffff107224 */ /* 0x000fe400078e0004 */
[----:B------:R-:W-:Y:S02]  /*2540*/  IMAD.MOV.U32 R17, RZ, RZ, R3 ;  /* 0x000000ffff117224 */ /* 0x000fe400078e0003 */
[----:B------:R-:W-:Y:S02]  /*2550*/  IMAD.MOV.U32 R24, RZ, RZ, R2 ;  /* 0x000000ffff187224 */ /* 0x000fe400078e0002 */
[----:B------:R-:W-:Y:S02]  /*2560*/  IMAD.MOV.U32 R12, RZ, RZ, R16 ;  /* 0x000000ffff0c7224 */ /* 0x000fe400078e0010 */
[----:B------:R-:W-:-:S04]  /*2570*/  IMAD.MOV.U32 R13, RZ, RZ, R17 ;  /* 0x000000ffff0d7224 */ /* 0x000fc800078e0011 */
[----:B------:R-:W-:Y:S05]  /*2580*/  @!P0 BRA `(.L_x_1327) ;  /* 0x0000000000208947 */ /* 0x000fea0003800000 */
[----:B------:R-:W-:Y:S01]  /*2590*/  ISETP.GE.U32.AND P0, PT, R4, R14, PT ;  /* 0x0000000e0400720c */ /* 0x000fe20003f06070 */
[----:B------:R-:W-:Y:S02]  /*25a0*/  IMAD.MOV.U32 R12, RZ, RZ, R14 ;  /* 0x000000ffff0c7224 */ /* 0x000fe400078e000e */
[----:B------:R-:W-:Y:S01]  /*25b0*/  IMAD.MOV.U32 R13, RZ, RZ, R15 ;  /* 0x000000ffff0d7224 */ /* 0x000fe200078e000f */
[----:B------:R-:W-:Y:S01]  /*25c0*/  ISETP.GE.AND.EX P0, PT, R3, R15, PT, P0 ;  /* 0x0000000f0300720c */ /* 0x000fe20003f06300 */
[----:B------:R-:W-:-:S12]  /*25d0*/  IMAD.MOV.U32 R24, RZ, RZ, R27 ;  /* 0x000000ffff187224 */ /* 0x000fd800078e001b */
[----:B------:R-:W-:Y:S02]  /*25e0*/  @!P0 IMAD.MOV.U32 R12, RZ, RZ, R16 ;  /* 0x000000ffff0c8224 */ /* 0x000fe400078e0010 */
[----:B------:R-:W-:Y:S02]  /*25f0*/  @!P0 IMAD.MOV.U32 R13, RZ, RZ, R17 ;  /* 0x000000ffff0d8224 */ /* 0x000fe400078e0011 */
[----:B------:R-:W-:-:S07]  /*2600*/  @!P0 IMAD.MOV.U32 R24, RZ, RZ, R2 ;  /* 0x000000ffff188224 */ /* 0x000fce00078e0002 */
.L_x_1327:
[----:B------:R-:W-:Y:S05]  /*2610*/  BSYNC.RECONVERGENT B1 ;  /* 0x0000000000017941 */ /* 0x000fea0003800200 */
.L_x_1326:
[----:B------:R-:W-:Y:S01]  /*2620*/  ISETP.GE.AND P0, PT, R18, R21, PT ;  /* 0x000000151200720c */ /* 0x000fe20003f06270 */
[----:B------:R-:W-:Y:S01]  /*2630*/  BSSY.RECONVERGENT B1, `(.L_x_1328) ;  /* 0x0000011000017945 */ /* 0x000fe20003800200 */
[----:B------:R-:W-:Y:S02]  /*2640*/  IMAD.MOV.U32 R15, RZ, RZ, R19 ;  /* 0x000000ffff0f7224 */ /* 0x000fe400078e0013 */
[----:B------:R-:W-:Y:S02]  /*2650*/  IMAD.MOV.U32 R14, RZ, RZ, R20 ;  /* 0x000000ffff0e7224 */ /* 0x000fe400078e0014 */
[----:B------:R-:W-:-:S07]  /*2660*/  IMAD.MOV.U32 R4, RZ, RZ, R18 ;  /* 0x000000ffff047224 */ /* 0x000fce00078e0012 */
[----:B------:R-:W-:Y:S05]  /*2670*/  @!P0 BRA `(.L_x_1329) ;  /* 0x0000000000308947 */ /* 0x000fea0003800000 */
[----:B------:R-:W0:Y:S01]  /*2680*/  LDS.64 R2, [R0+0x50] ;  /* 0x0000500000027984 */ /* 0x000e220000000a00 */
[----:B------:R-:W-:Y:S01]  /*2690*/  ISETP.GE.AND P3, PT, R21, R18, PT ;  /* 0x000000121500720c */ /* 0x000fe20003f66270 */
[----:B------:R-:W-:-:S12]  /*26a0*/  IMAD.MOV.U32 R4, RZ, RZ, R21 ;  /* 0x000000ffff047224 */ /* 0x000fd800078e0015 */
        /* <DEDUP_REMOVED lines=8> */
[----:B------:R-:W-:-:S07]  /*2730*/  @P3 SEL R14, R20, R3, P2 ;  /* 0x00000003140e3207 */ /* 0x000fce0001000000 */
.L_x_1329:
[----:B------:R-:W-:Y:S05]  /*2740*/  BSYNC.RECONVERGENT B1 ;  /* 0x0000000000017941 */ /* 0x000fea0003800200 */
.L_x_1328:
[----:B--2---:R-:W-:Y:S01]  /*2750*/  ISETP.GE.AND P0, PT, R24, R25, PT ;  /* 0x000000191800720c */ /* 0x004fe20003f06270 */
[----:B------:R-:W-:Y:S01]  /*2760*/  BSSY.RECONVERGENT B1, `(.L_x_1330) ;  /* 0x0000010000017945 */ /* 0x000fe20003800200 */
[----:B------:R-:W-:Y:S02]  /*2770*/  IMAD.MOV.U32 R17, RZ, RZ, R25 ;  /* 0x000000ffff117224 */ /* 0x000fe400078e0019 */
[----:B-1----:R-:W-:Y:S02]  /*2780*/  IMAD.MOV.U32 R19, RZ, RZ, R6 ;  /* 0x000000ffff137224 */ /* 0x002fe400078e0006 */
        /* <DEDUP_REMOVED lines=13> */
.L_x_1331:
[----:B------:R-:W-:Y:S05]  /*2860*/  BSYNC.RECONVERGENT B1 ;  /* 0x0000000000017941 */ /* 0x000fea0003800200 */
.L_x_1330:
[----:B----4-:R-:W-:Y:S01]  /*2870*/  ISETP.GE.AND P0, PT, R4, R23, PT ;  /* 0x000000170400720c */ /* 0x010fe20003f06270 */
        /* <DEDUP_REMOVED lines=8> */
[CC--:B0-----:R-:W-:Y:S02]  /*2900*/  @P3 ISETP.GE.U32.AND P0, PT, R15.reuse, R2.reuse, PT ;  /* 0x000000020f00320c */ /* 0x0c1fe40003f06070 */
[CC--:B------:R-:W-:Y:S02]  /*2910*/  @P3 ISETP.LT.U32.AND P2, PT, R15.reuse, R2.reuse, PT ;  /* 0x000000020f00320c */ /* 0x0c0fe40003f41070 */
[CC--:B------:R-:W-:Y:S02]  /*2920*/  @P3 ISETP.GE.AND.EX P0, PT, R14.reuse, R3.reuse, PT, P0 ;  /* 0x000000030e00320c */ /* 0x0c0fe40003f06300 */
[----:B------:R-:W-:Y:S02]  /*2930*/  @P3 ISETP.LT.AND.EX P2, PT, R14, R3, PT, P2 ;  /* 0x000000030e00320c */ /* 0x000fe40003f41320 */
[----:B------:R-:W-:Y:S02]  /*2940*/  @P3 SEL R6, R4, R23, !P0 ;  /* 0x0000001704063207 */ /* 0x000fe40004000000 */
[----:B------:R-:W-:-:S02]  /*2950*/  @P3 SEL R2, R15, R2, P2 ;  /* 0x000000020f023207 */ /* 0x000fc40001000000 */
[----:B------:R-:W-:-:S07]  /*2960*/  @P3 SEL R3, R14, R3, P2 ;  /* 0x000000030e033207 */ /* 0x000fce0001000000 */
.L_x_1333:
[----:B------:R-:W-:Y:S05]  /*2970*/  BSYNC.RECONVERGENT B1 ;  /* 0x0000000000017941 */ /* 0x000fea0003800200 */
.L_x_1332:
        /* <DEDUP_REMOVED lines=17> */
.L_x_1335:
[----:B------:R-:W-:Y:S05]  /*2a90*/  BSYNC.RECONVERGENT B1 ;  /* 0x0000000000017941 */ /* 0x000fea0003800200 */
.L_x_1334:
        /* <DEDUP_REMOVED lines=18> */
.L_x_1337:
[----:B------:R-:W-:Y:S05]  /*2bc0*/  BSYNC.RECONVERGENT B1 ;  /* 0x0000000000017941 */ /* 0x000fea0003800200 */
.L_x_1336:
[----:B------:R-:W0:Y:S01]  /*2bd0*/  LDS.64 R12, [R0+0xa0] ;  /* 0x0000a000000c7984 */ /* 0x000e220000000a00 */
[----:B------:R-:W-:Y:S01]  /*2be0*/  ISETP.GE.AND P0, PT, R23, R8, PT ;  /* 0x000000081700720c */ /* 0x000fe20003f06270 */
[----:B------:R-:W-:Y:S01]  /*2bf0*/  BSSY.RECONVERGENT B1, `(.L_x_1338) ;  /* 0x0000018000017945 */ /* 0x000fe20003800200 */
[----:B------:R-:W-:Y:S01]  /*2c00*/  IMAD.MOV.U32 R21, RZ, RZ, R8 ;  /* 0x000000ffff157224 */ /* 0x000fe200078e0008 */
[----:B------:R1:W2:Y:S04]  /*2c10*/  LDS R24, [R0+0xb8] ;  /* 0x0000b80000187984 */ /* 0x0002a80000000800 */
[----:B------:R1:W3:Y:S04]  /*2c20*/  LDS R16, [R0+0xc8] ;  /* 0x0000c80000107984 */ /* 0x0002e80000000800 */
[----:B------:R1:W4:Y:S04]  /*2c30*/  LDS R14, [R0+0xd8] ;  /* 0x0000d800000e7984 */ /* 0x0003280000000800 */
[----:B------:R1:W1:Y:S04]  /*2c40*/  LDS R4, [R0+0xe8] ;  /* 0x0000e80000047984 */ /* 0x0002680000000800 */
[----:B------:R0:W1:Y:S04]  /*2c50*/  LDS R15, [R0+0xf8] ;  /* 0x0000f800000f7984 */ /* 0x0000680000000800 */
[----:B------:R0:W1:Y:S04]  /*2c60*/  LDS.64 R2, [R0+0xc0] ;  /* 0x0000c00000027984 */ /* 0x0000680000000a00 */
[----:B------:R0:W1:Y:S04]  /*2c70*/  LDS.64 R10, [R0+0xe0] ;  /* 0x0000e000000a7984 */ /* 0x0000680000000a00 */
[----:B------:R0:W1:Y:S02]  /*2c80*/  LDS.64 R6, [R0+0x100] ;  /* 0x0001000000067984 */ /* 0x0000640000000a00 */
[----:B0-----:R-:W-:-:S02]  /*2c90*/  IMAD.MOV.U32 R19, RZ, RZ, R12 ;  /* 0x000000ffff137224 */ /* 0x001fc400078e000c */
[----:B------:R-:W-:Y:S01]  /*2ca0*/  IMAD.MOV.U32 R22, RZ, RZ, R13 ;  /* 0x000000ffff167224 */ /* 0x000fe200078e000d */
[----:B------:R-:W-:Y:S06]  /*2cb0*/  @!P0 BRA `(.L_x_1339) ;  /* 0x00000000002c8947 */ /* 0x000fec0003800000 */
        /* <DEDUP_REMOVED lines=11> */
.L_x_1339:
[----:B------:R-:W-:Y:S05]  /*2d70*/  BSYNC.RECONVERGENT B1 ;  /* 0x0000000000017941 */ /* 0x000fea0003800200 */
.L_x_1338:
        /* <DEDUP_REMOVED lines=16> */
.L_x_1341:
[----:B------:R-:W-:Y:S05]  /*2e80*/  BSYNC.RECONVERGENT B1 ;  /* 0x0000000000017941 */ /* 0x000fea0003800200 */
.L_x_1340:
        /* <DEDUP_REMOVED lines=17> */
.L_x_1343:
[----:B------:R-:W-:Y:S05]  /*2fa0*/  BSYNC.RECONVERGENT B1 ;  /* 0x0000000000017941 */ /* 0x000fea0003800200 */
.L_x_1342:
[----:B---3--:R-:W-:Y:S01]  /*2fb0*/  ISETP.GE.AND P0, PT, R13, R16, PT ;  /* 0x000000100d00720c */ /* 0x008fe20003f06270 */
        /* <DEDUP_REMOVED lines=9> */
[C---:B------:R-:W-:Y:S02]  /*3050*/  @P3 ISETP.LT.U32.AND P2, PT, R8.reuse, R2, PT ;  /* 0x000000020800320c */ /* 0x040fe40003f41070 */
[CC--:B------:R-:W-:Y:S02]  /*3060*/  @P3 ISETP.GE.AND.EX P0, PT, R9.reuse, R3.reuse, PT, P0 ;  /* 0x000000030900320c */ /* 0x0c0fe40003f06300 */
[----:B------:R-:W-:Y:S02]  /*3070*/  @P3 ISETP.LT.AND.EX P2, PT, R9, R3, PT, P2 ;  /* 0x000000030900320c */ /* 0x000fe40003f41320 */
[----:B------:R-:W-:Y:S02]  /*3080*/  @P3 SEL R17, R13, R16, !P0 ;  /* 0x000000100d113207 */ /* 0x000fe40004000000 */
[----:B------:R-:W-:-:S02]  /*3090*/  @P3 SEL R2, R8, R2, P2 ;  /* 0x0000000208023207 */ /* 0x000fc40001000000 */
[----:B------:R-:W-:-:S07]  /*30a0*/  @P3 SEL R3, R9, R3, P2 ;  /* 0x0000000309033207 */ /* 0x000fce0001000000 */
.L_x_1345:
[----:B------:R-:W-:Y:S05]  /*30b0*/  BSYNC.RECONVERGENT B1 ;  /* 0x0000000000017941 */ /* 0x000fea0003800200 */
.L_x_1344:
[----:B----4-:R-:W-:Y:S01]  /*30c0*/  ISETP.GE.AND P0, PT, R5, R14, PT ;  /* 0x0000000e0500720c */ /* 0x010fe20003f06270 */
        /* <DEDUP_REMOVED lines=16> */
.L_x_1347:
[----:B------:R-:W-:Y:S05]  /*31d0*/  BSYNC.RECONVERGENT B1 ;  /* 0x0000000000017941 */ /* 0x000fea0003800200 */
.L_x_1346:
        /* <DEDUP_REMOVED lines=18> */
.L_x_1349:
[----:B------:R-:W-:Y:S05]  /*3300*/  BSYNC.RECONVERGENT B1 ;  /* 0x0000000000017941 */ /* 0x000fea0003800200 */
.L_x_1348:
[----:B------:R-:W-:Y:S01]  /*3310*/  ISETP.GE.AND P0, PT, R12, R15, PT ;  /* 0x0000000f0c00720c */ /* 0x000fe20003f06270 */
[----:B------:R-:W-:Y:S02]  /*3320*/  IMAD.MOV.U32 R2, RZ, RZ, R15 ;  /* 0x000000ffff027224 */ /* 0x000fe400078e000f */
[----:B------:R-:W-:Y:S02]  /*3330*/  IMAD.MOV.U32 R4, RZ, RZ, R6 ;  /* 0x000000ffff047224 */ /* 0x000fe400078e0006 */
[----:B------:R-:W-:-:S08]  /*3340*/  IMAD.MOV.U32 R3, RZ, RZ, R7 ;  /* 0x000000ffff037224 */ /* 0x000fd000078e0007 */
[----:B------:R-:W-:Y:S05]  /*3350*/  @!P0 BRA `(.L_x_1323) ;  /* 0x0000007000488947 */ /* 0x000fea0003800000 */
[----:B------:R-:W-:Y:S01]  /*3360*/  ISETP.GE.AND P0, PT, R15, R12, PT ;  /* 0x0000000c0f00720c */ /* 0x000fe20003f06270 */
[----:B------:R-:W-:Y:S02]  /*3370*/  IMAD.MOV.U32 R2, RZ, RZ, R12 ;  /* 0x000000ffff027224 */ /* 0x000fe400078e000c */
[----:B------:R-:W-:Y:S02]  /*3380*/  IMAD.MOV.U32 R4, RZ, RZ, R13 ;  /* 0x000000ffff047224 */ /* 0x000fe400078e000d */
[----:B------:R-:W-:-:S08]  /*3390*/  IMAD.MOV.U32 R3, RZ, RZ, R16 ;  /* 0x000000ffff037224 */ /* 0x000fd000078e0010 */
[----:B------:R-:W-:Y:S05]  /*33a0*/  @!P0 BRA `(.L_x_1323) ;  /* 0x0000007000348947 */ /* 0x000fea0003800000 */
[CC--:B------:R-:W-:Y:S02]  /*33b0*/  ISETP.GE.U32.AND P0, PT, R13.reuse, R6.reuse, PT ;  /* 0x000000060d00720c */ /* 0x0c0fe40003f06070 */
[CC--:B------:R-:W-:Y:S02]  /*33c0*/  ISETP.LT.U32.AND P2, PT, R13.reuse, R6.reuse, PT ;  /* 0x000000060d00720c */ /* 0x0c0fe40003f41070 */
[CC--:B------:R-:W-:Y:S02]  /*33d0*/  ISETP.GE.AND.EX P0, PT, R16.reuse, R7.reuse, PT, P0 ;  /* 0x000000071000720c */ /* 0x0c0fe40003f06300 */
[----:B------:R-:W-:Y:S02]  /*33e0*/  ISETP.LT.AND.EX P2, PT, R16, R7, PT, P2 ;  /* 0x000000071000720c */ /* 0x000fe40003f41320 */
[----:B------:R-:W-:Y:S02]  /*33f0*/  SEL R2, R12, R15, !P0 ;  /* 0x0000000f0c027207 */ /* 0x000fe40004000000 */
[----:B------:R-:W-:-:S02]  /*3400*/  SEL R4, R13, R6, P2 ;  /* 0x000000060d047207 */ /* 0x000fc40001000000 */
[----:B------:R-:W-:Y:S01]  /*3410*/  SEL R3, R16, R7, P2 ;  /* 0x0000000710037207 */ /* 0x000fe20001000000 */
[----:B------:R-:W-:Y:S06]  /*3420*/  BRA `(.L_x_1323) ;  /* 0x0000007000147947 */ /* 0x000fec0003800000 */
.L_x_1300:
        /* <DEDUP_REMOVED lines=11> */
[----:B0-----:R-:W-:Y:S01]  /*34e0*/  SEL R11, R8, 0x1f, P0 ;  /* 0x0000001f080b7807 */ /* 0x001fe20000000000 */
[----:B------:R-:W-:Y:S02]  /*34f0*/  IMAD.MOV.U32 R8, RZ, RZ, R20 ;  /* 0x000000ffff087224 */ /* 0x000fe400078e0014 */
[----:B------:R-:W-:Y:S02]  /*3500*/  IMAD.MOV.U32 R10, RZ, RZ, R5 ;  /* 0x000000ffff0a7224 */ /* 0x000fe400078e0005 */
[----:B------:R0:W2:Y:S04]  /*3510*/  SHFL.DOWN PT, R13, R20, 0x1, R11 ;  /* 0x08200000140d7989 */ /* 0x0000a800000e000b */
[----:B------:R0:W3:Y:S04]  /*3520*/  SHFL.DOWN PT, R17, R2, 0x1, R11 ;  /* 0x0820000002117989 */ /* 0x0000e800000e000b */
[----:B------:R0:W4:Y:S01]  /*3530*/  SHFL.DOWN PT, R19, R3, 0x1, R11 ;  /* 0x0820000003137989 */ /* 0x00012200000e000b */
[----:B-1----:R-:W-:-:S03]  /*3540*/  ISETP.GE.AND P0, PT, R6, R11, PT ;  /* 0x0000000b0600720c */ /* 0x002fc60003f06270 */
[----:B------:R0:W1:Y:S04]  /*3550*/  SHFL.DOWN PT, R18, R15, 0x1, R11 ;  /* 0x082000000f127989 */ /* 0x00006800000e000b */
[----:B------:R0:W0:Y:S04]  /*3560*/  SHFL.DOWN PT, R21, R4, 0x1, R11 ;  /* 0x0820000004157989 */ /* 0x00002800000e000b */
[----:B------:R0:W0:Y:S02]  /*3570*/  SHFL.DOWN PT, R23, R5, 0x1, R11 ;  /* 0x0820000005177989 */ /* 0x00002400000e000b */
[----:B--2---:R-:W-:Y:S05]  /*3580*/  @P0 BRA `(.L_x_1351) ;  /* 0x0000000000880947 */ /* 0x004fea0003800000 */
[----:B------:R-:W-:Y:S01]  /*3590*/  ISETP.GE.AND P0, PT, R20, R13, PT ;  /* 0x0000000d1400720c */ /* 0x000fe20003f06270 */
[----:B------:R-:W-:Y:S01]  /*35a0*/  BSSY.RECONVERGENT B2, `(.L_x_1352) ;  /* 0x0000012000027945 */ /* 0x000fe20003800200 */
[----:B-1----:R-:W-:Y:S01]  /*35b0*/  ISETP.GE.AND P2, PT, R15, R18, PT ;  /* 0x000000120f00720c */ /* 0x002fe20003f46270 */
[----:B------:R-:W-:Y:S02]  /*35c0*/  IMAD.MOV.U32 R8, RZ, RZ, R20 ;  /* 0x000000ffff087224 */ /* 0x000fe400078e0014 */
[----:B------:R-:W-:Y:S02]  /*35d0*/  IMAD.MOV.U32 R14, RZ, RZ, R2 ;  /* 0x000000ffff0e7224 */ /* 0x000fe400078e0002 */
[----:B------:R-:W-:Y:S02]  /*35e0*/  IMAD.MOV.U32 R16, RZ, RZ, R18 ;  /* 0x000000ffff107224 */ /* 0x000fe400078e0012 */
[----:B------:R-:W-:-:S04]  /*35f0*/  IMAD.MOV.U32 R9, RZ, RZ, R3 ;  /* 0x000000ffff097224 */ /* 0x000fc800078e0003 */
[----:B------:R-:W-:Y:S05]  /*3600*/  @!P0 BRA `(.L_x_1353) ;  /* 0x00000000002c8947 */ /* 0x000fea0003800000 */
[----:B------:R-:W-:Y:S01]  /*3610*/  ISETP.GE.AND P3, PT, R13, R20, PT ;  /* 0x000000140d00720c */ /* 0x000fe20003f66270 */
[----:B---3--:R-:W-:Y:S02]  /*3620*/  IMAD.MOV.U32 R14, RZ, RZ, R17 ;  /* 0x000000ffff0e7224 */ /* 0x008fe400078e0011 */
[----:B----4-:R-:W-:Y:S02]  /*3630*/  IMAD.MOV.U32 R9, RZ, RZ, R19 ;  /* 0x000000ffff097224 */ /* 0x010fe400078e0013 */
        /* <DEDUP_REMOVED lines=8> */
.L_x_1353:
[----:B------:R-:W-:Y:S05]  /*36c0*/  BSYNC.RECONVERGENT B2 ;  /* 0x0000000000027941 */ /* 0x000fea0003800200 */
.L_x_1352:
[----:B0-----:R-:W-:Y:S02]  /*36d0*/  IMAD.MOV.U32 R12, RZ, RZ, R21 ;  /* 0x000000ffff0c7224 */ /* 0x001fe400078e0015 */
        /* <DEDUP_REMOVED lines=13> */
.L_x_1351:
[----:B------:R-:W-:Y:S05]  /*37b0*/  BSYNC.RECONVERGENT B1 ;  /* 0x0000000000017941 */ /* 0x000fea0003800200 */
.L_x_1350:
[----:B0-----:R-:W-:Y:S01]  /*37c0*/  VIADD R2, R6, 0x2 ;  /* 0x0000000206027836 */ /* 0x001fe20000000000 */
[----:B------:R0:W2:Y:S01]  /*37d0*/  SHFL.DOWN PT, R15, R8, 0x2, R11 ;  /* 0x08400000080f7989 */ /* 0x0000a200000e000b */
[----:B------:R-:W-:Y:S01]  /*37e0*/  BSSY.RECONVERGENT B1, `(.L_x_1354) ;  /* 0x0000036000017945 */ /* 0x000fe20003800200 */
[----:B-1----:R-:W-:Y:S02]  /*37f0*/  IMAD.MOV.U32 R18, RZ, RZ, R16 ;  /* 0x000000ffff127224 */ /* 0x002fe400078e0010 */
[----:B------:R-:W-:Y:S01]  /*3800*/  ISETP.GT.AND P0, PT, R2, R11, PT ;  /* 0x0000000b0200720c */ /* 0x000fe20003f04270 */
[----:B---3--:R0:W1:Y:S01]  /*3810*/  SHFL.DOWN PT, R17, R14, 0x2, R11 ;  /* 0x084000000e117989 */ /* 0x00806200000e000b */
[----:B------:R-:W-:Y:S02]  /*3820*/  IMAD.MOV.U32 R4, RZ, RZ, R12 ;  /* 0x000000ffff047224 */ /* 0x000fe400078e000c */
[----:B------:R-:W-:Y:S01]  /*3830*/  IMAD.MOV.U32 R2, RZ, RZ, R10 ;  /* 0x000000ffff027224 */ /* 0x000fe200078e000a */
[----:B------:R0:W3:Y:S04]  /*3840*/  SHFL.DOWN PT, R20, R9, 0x2, R11 ;  /* 0x0840000009147989 */ /* 0x0000e800000e000b */
[----:B----4-:R0:W4:Y:S04]  /*3850*/  SHFL.DOWN PT, R19, R16, 0x2, R11 ;  /* 0x0840000010137989 */ /* 0x01012800000e000b */
[----:B------:R0:W0:Y:S04]  /*3860*/  SHFL.DOWN PT, R21, R12, 0x2, R11 ;  /* 0x084000000c157989 */ /* 0x00002800000e000b */
[----:B------:R0:W0:Y:S01]  /*3870*/  SHFL.DOWN PT, R23, R10, 0x2, R11 ;  /* 0x084000000a177989 */ /* 0x00002200000e000b */
[----:B------:R-:W-:Y:S05]  /*3880*/  @P0 BRA `(.L_x_1355) ;  /* 0x0000000000ac0947 */ /* 0x000fea0003800000 */
[----:B--2---:R-:W-:Y:S01]  /*3890*/  ISETP.GE.AND P0, PT, R8, R15, PT ;  /* 0x0000000f0800720c */ /* 0x004fe20003f06270 */
[----:B------:R-:W-:Y:S01]  /*38a0*/  BSSY.RECONVERGENT B2, `(.L_x_1356) ;  /* 0x0000012000027945 */ /* 0x000fe20003800200 */
[----:B----4-:R-:W-:Y:S01]  /*38b0*/  ISETP.GE.AND P2, PT, R16, R19, PT ;  /* 0x000000131000720c */ /* 0x010fe20003f46270 */
[----:B------:R-:W-:Y:S02]  /*38c0*/  IMAD.MOV.U32 R3, RZ, RZ, R8 ;  /* 0x000000ffff037224 */ /* 0x000fe400078e0008 */
[----:B------:R-:W-:Y:S02]  /*38d0*/  IMAD.MOV.U32 R5, RZ, RZ, R14 ;  /* 0x000000ffff057224 */ /* 0x000fe400078e000e */
[----:B------:R-:W-:Y:S02]  /*38e0*/  IMAD.MOV.U32 R18, RZ, RZ, R19 ;  /* 0x000000ffff127224 */ /* 0x000fe400078e0013 */
[----:B------:R-:W-:-:S04]  /*38f0*/  IMAD.MOV.U32 R13, RZ, RZ, R9 ;  /* 0x000000ffff0d7224 */ /* 0x000fc800078e0009 */
[----:B------:R-:W-:Y:S05]  /*3900*/  @!P0 BRA `(.L_x_1357) ;  /* 0x00000000002c8947 */ /* 0x000fea0003800000 */
[----:B------:R-:W-:Y:S01]  /*3910*/  ISETP.GE.AND P3, PT, R15, R8, PT ;  /* 0x000000080f00720c */ /* 0x000fe20003f66270 */
[----:B------:R-:W-:Y:S02]  /*3920*/  IMAD.MOV.U32 R3, RZ, RZ, R15 ;  /* 0x000000ffff037224 */ /* 0x000fe400078e000f */
[----:B-1----:R-:W-:Y:S02]  /*3930*/  IMAD.MOV.U32 R5, RZ, RZ, R17 ;  /* 0x000000ffff057224 */ /* 0x002fe400078e0011 */
[----:B---3--:R-:W-:-:S08]  /*3940*/  IMAD.MOV.U32 R13, RZ, RZ, R20 ;  /* 0x000000ffff0d7224 */ /* 0x008fd000078e0014 */
[CC--:B------:R-:W-:Y:S02]  /*3950*/  @P3 ISETP.GE.U32.AND P0, PT, R14.reuse, R17.reuse, PT ;  /* 0x000000110e00320c */ /* 0x0c0fe40003f06070 */
[----:B------:R-:W-:Y:S02]  /*3960*/  @P3 ISETP.LT.U32.AND P1, PT, R14, R17, PT ;  /* 0x000000110e00320c */ /* 0x000fe40003f21070 */
[CC--:B------:R-:W-:Y:S02]  /*3970*/  @P3 ISETP.GE.AND.EX P0, PT, R9.reuse, R20.reuse, PT, P0 ;  /* 0x000000140900320c */ /* 0x0c0fe40003f06300 */
[----:B------:R-:W-:Y:S02]  /*3980*/  @P3 ISETP.LT.AND.EX P1, PT, R9, R20, PT, P1 ;  /* 0x000000140900320c */ /* 0x000fe40003f21310 */
[----:B------:R-:W-:Y:S02]  /*3990*/  @P3 SEL R3, R8, R15, !P0 ;  /* 0x0000000f08033207 */ /* 0x000fe40004000000 */
[----:B------:R-:W-:-:S02]  /*39a0*/  @P3 SEL R5, R14, R17, P1 ;  /* 0x000000110e053207 */ /* 0x000fc40000800000 */
[----:B------:R-:W-:-:S07]  /*39b0*/  @P3 SEL R13, R9, R20, P1 ;  /* 0x00000014090d3207 */ /* 0x000fce0000800000 */
.L_x_1357:
[----:B------:R-:W-:Y:S05]  /*39c0*/  BSYNC.RECONVERGENT B2 ;  /* 0x0000000000027941 */ /* 0x000fea0003800200 */
.L_x_1356:
[----:B0-----:R-:W-:Y:S02]  /*39d0*/  IMAD.MOV.U32 R4, RZ, RZ, R21 ;  /* 0x000000ffff047224 */ /* 0x001fe400078e0015 */
        /* <DEDUP_REMOVED lines=22> */
.L_x_1355:
[----:B------:R-:W-:Y:S05]  /*3b40*/  BSYNC.RECONVERGENT B1 ;  /* 0x0000000000017941 */ /* 0x000fea0003800200 */
.L_x_1354:
[----:B0-----:R-:W-:Y:S01]  /*3b50*/  VIADD R10, R6, 0x4 ;  /* 0x00000004060a7836 */ /* 0x001fe20000000000 */
[----:B--2---:R0:W2:Y:S01]  /*3b60*/  SHFL.DOWN PT, R15, R8, 0x4, R11 ;  /* 0x08800000080f7989 */ /* 0x0040a200000e000b */
[----:B------:R-:W-:Y:S01]  /*3b70*/  BSSY.RECONVERGENT B1, `(.L_x_1358) ;  /* 0x0000036000017945 */ /* 0x000fe20003800200 */
[----:B------:R-:W-:Y:S02]  /*3b80*/  IMAD.MOV.U32 R16, RZ, RZ, R18 ;  /* 0x000000ffff107224 */ /* 0x000fe400078e0012 */
[----:B------:R-:W-:Y:S01]  /*3b90*/  ISETP.GT.AND P0, PT, R10, R11, PT ;  /* 0x0000000b0a00720c */ /* 0x000fe20003f04270 */
[----:B-1----:R0:W1:Y:S01]  /*3ba0*/  SHFL.DOWN PT, R17, R14, 0x4, R11 ;  /* 0x088000000e117989 */ /* 0x00206200000e000b */
[----:B------:R-:W-:Y:S02]  /*3bb0*/  IMAD.MOV.U32 R12, RZ, RZ, R4 ;  /* 0x000000ffff0c7224 */ /* 0x000fe400078e0004 */
[----:B------:R-:W-:Y:S01]  /*3bc0*/  IMAD.MOV.U32 R10, RZ, RZ, R2 ;  /* 0x000000ffff0a7224 */ /* 0x000fe200078e0002 */
[----:B---3--:R0:W3:Y:S04]  /*3bd0*/  SHFL.DOWN PT, R20, R9, 0x4, R11 ;  /* 0x0880000009147989 */ /* 0x0080e800000e000b */
        /* <DEDUP_REMOVED lines=23> */
.L_x_1361:
[----:B------:R-:W-:Y:S05]  /*3d50*/  BSYNC.RECONVERGENT B2 ;  /* 0x0000000000027941 */ /* 0x000fea0003800200 */
.L_x_1360:
        /* <DEDUP_REMOVED lines=23> */
.L_x_1359:
[----:B------:R-:W-:Y:S05]  /*3ed0*/  BSYNC.RECONVERGENT B1 ;  /* 0x0000000000017941 */ /* 0x000fea0003800200 */
.L_x_1358:
[----:B0-----:R-:W-:Y:S01]  /*3ee0*/  VIADD R2, R6, 0x8 ;  /* 0x0000000806027836 */ /* 0x001fe20000000000 */
[----:B------:R0:W0:Y:S01]  /*3ef0*/  SHFL.DOWN PT, R5, R8, 0x8, R11 ;  /* 0x0900000008057989 */ /* 0x00002200000e000b */
[----:B------:R-:W-:Y:S01]  /*3f00*/  BSSY.RECONVERGENT B1, `(.L_x_1362) ;  /* 0x0000036000017945 */ /* 0x000fe20003800200 */
[----:B------:R-:W-:Y:S02]  /*3f10*/  IMAD.MOV.U32 R22, RZ, RZ, R16 ;  /* 0x000000ffff167224 */ /* 0x000fe400078e0010 */
[----:B------:R-:W-:Y:S01]  /*3f20*/  ISETP.GT.AND P0, PT, R2, R11, PT ;  /* 0x0000000b0200720c */ /* 0x000fe20003f04270 */
[----:B------:R0:W0:Y:S01]  /*3f30*/  SHFL.DOWN PT, R13, R14, 0x8, R11 ;  /* 0x090000000e0d7989 */ /* 0x00002200000e000b */
[----:B---3--:R-:W-:Y:S02]  /*3f40*/  IMAD.MOV.U32 R20, RZ, RZ, R12 ;  /* 0x000000ffff147224 */ /* 0x008fe400078e000c */
[----:B------:R-:W-:Y:S01]  /*3f50*/  IMAD.MOV.U32 R18, RZ, RZ, R10 ;  /* 0x000000ffff127224 */ /* 0x000fe200078e000a */
[----:B------:R3:W0:Y:S04]  /*3f60*/  SHFL.DOWN PT, R24, R9, 0x8, R11 ;  /* 0x0900000009187989 */ /* 0x00062800000e000b */
[----:B--2---:R3:W2:Y:S04]  /*3f70*/  SHFL.DOWN PT, R15, R16, 0x8, R11 ;  /* 0x09000000100f7989 */ /* 0x0046a800000e000b */
[----:B-1----:R3:W1:Y:S04]  /*3f80*/  SHFL.DOWN PT, R17, R12, 0x8, R11 ;  /* 0x090000000c117989 */ /* 0x00266800000e000b */
[----:B----4-:R3:W4:Y:S01]  /*3f90*/  SHFL.DOWN PT, R19, R10, 0x8, R11 ;  /* 0x090000000a137989 */ /* 0x01072200000e000b */
[----:B------:R-:W-:Y:S05]  /*3fa0*/  @P0 BRA `(.L_x_1363) ;  /* 0x0000000000ac0947 */ /* 0x000fea0003800000 */
[----:B0-----:R-:W-:Y:S01]  /*3fb0*/  ISETP.GE.AND P0, PT, R8, R5, PT ;  /* 0x000000050800720c */ /* 0x001fe20003f06270 */
[----:B------:R-:W-:Y:S01]  /*3fc0*/  BSSY.RECONVERGENT B2, `(.L_x_1364) ;  /* 0x0000012000027945 */ /* 0x000fe20003800200 */
[----:B--2---:R-:W-:Y:S01]  /*3fd0*/  ISETP.GE.AND P2, PT, R16, R15, PT ;  /* 0x0000000f1000720c */ /* 0x004fe20003f46270 */
        /* <DEDUP_REMOVED lines=16> */
.L_x_1365:
[----:B------:R-:W-:Y:S05]  /*40e0*/  BSYNC.RECONVERGENT B2 ;  /* 0x0000000000027941 */ /* 0x000fea0003800200 */
.L_x_1364:
[----:B-1----:R-:W-:Y:S02]  /*40f0*/  IMAD.MOV.U32 R20, RZ, RZ, R17 ;  /* 0x000000ffff147224 */ /* 0x002fe400078e0011 */
[----:B----4-:R-:W-:Y:S02]  /*4100*/  IMAD.MOV.U32 R18, RZ, RZ, R19 ;  /* 0x000000ffff127224 */ /* 0x010fe400078e0013 */
[----:B------:R-:W-:Y:S02]  /*4110*/  IMAD.MOV.U32 R8, RZ, RZ, R2 ;  /* 0x000000ffff087224 */ /* 0x000fe400078e0002 */
[----:B------:R-:W-:Y:S02]  /*4120*/  IMAD.MOV.U32 R14, RZ, RZ, R3 ;  /* 0x000000ffff0e7224 */ /* 0x000fe400078e0003 */
[----:B---3--:R-:W-:Y:S01]  /*4130*/  IMAD.MOV.U32 R9, RZ, RZ, R4 ;  /* 0x000000ffff097224 */ /* 0x008fe200078e0004 */
        /* <DEDUP_REMOVED lines=18> */
.L_x_1363:
[----:B------:R-:W-:Y:S05]  /*4260*/  BSYNC.RECONVERGENT B1 ;  /* 0x0000000000017941 */ /* 0x000fea0003800200 */
.L_x_1362:
[----:B------:R-:W-:Y:S01]  /*4270*/  VIADD R2, R6, 0x10 ;  /* 0x0000001006027836 */ /* 0x000fe20000000000 */
[----:B0-----:R0:W0:Y:S01]  /*4280*/  SHFL.DOWN PT, R13, R8, 0x10, R11 ;  /* 0x0a000000080d7989 */ /* 0x00102200000e000b */
[----:B------:R-:W-:Y:S01]  /*4290*/  BSSY.RECONVERGENT B1, `(.L_x_1366) ;  /* 0x0000036000017945 */ /* 0x000fe20003800200 */
[----:B------:R-:W-:Y:S02]  /*42a0*/  IMAD.MOV.U32 R4, RZ, RZ, R20 ;  /* 0x000000ffff047224 */ /* 0x000fe400078e0014 */
[----:B------:R-:W-:Y:S01]  /*42b0*/  ISETP.GT.AND P0, PT, R2, R11, PT ;  /* 0x0000000b0200720c */ /* 0x000fe20003f04270 */
[----:B--2---:R2:W0:Y:S01]  /*42c0*/  SHFL.DOWN PT, R15, R14, 0x10, R11 ;  /* 0x0a0000000e0f7989 */ /* 0x00442200000e000b */
[----:B------:R-:W-:Y:S02]  /*42d0*/  IMAD.MOV.U32 R2, RZ, RZ, R22 ;  /* 0x000000ffff027224 */ /* 0x000fe400078e0016 */
[----:B------:R-:W-:Y:S01]  /*42e0*/  IMAD.MOV.U32 R3, RZ, RZ, R18 ;  /* 0x000000ffff037224 */ /* 0x000fe200078e0012 */
[----:B---3--:R2:W3:Y:S04]  /*42f0*/  SHFL.DOWN PT, R12, R9, 0x10, R11 ;  /* 0x0a000000090c7989 */ /* 0x0084e800000e000b */
[----:B-1----:R2:W1:Y:S04]  /*4300*/  SHFL.DOWN PT, R17, R22, 0x10, R11 ;  /* 0x0a00000016117989 */ /* 0x00246800000e000b */
[----:B----4-:R2:W4:Y:S04]  /*4310*/  SHFL.DOWN PT, R19, R20, 0x10, R11 ;  /* 0x0a00000014137989 */ /* 0x01052800000e000b */
[----:B------:R2:W0:Y:S01]  /*4320*/  SHFL.DOWN PT, R21, R18, 0x10, R11 ;  /* 0x0a00000012157989 */ /* 0x00042200000e000b */
[----:B------:R-:W-:Y:S05]  /*4330*/  @P0 BRA `(.L_x_1367) ;  /* 0x0000000000ac0947 */ /* 0x000fea0003800000 */
[----:B0-----:R-:W-:Y:S01]  /*4340*/  ISETP.GE.AND P0, PT, R8, R13, PT ;  /* 0x0000000d0800720c */ /* 0x001fe20003f06270 */
[----:B------:R-:W-:Y:S01]  /*4350*/  BSSY.RECONVERGENT B2, `(.L_x_1368) ;  /* 0x0000012000027945 */ /* 0x000fe20003800200 */
[----:B-1----:R-:W-:Y:S01]  /*4360*/  ISETP.GE.AND P2, PT, R22, R17, PT ;  /* 0x000000111600720c */ /* 0x002fe20003f46270 */
[----:B------:R-:W-:Y:S02]  /*4370*/  IMAD.MOV.U32 R5, RZ, RZ, R8 ;  /* 0x000000ffff057224 */ /* 0x000fe400078e0008 */
[----:B------:R-:W-:Y:S02]  /*4380*/  IMAD.MOV.U32 R10, RZ, RZ, R14 ;  /* 0x000000ffff0a7224 */ /* 0x000fe400078e000e */
[----:B------:R-:W-:Y:S02]  /*4390*/  IMAD.MOV.U32 R2, RZ, RZ, R17 ;  /* 0x000000ffff027224 */ /* 0x000fe400078e0011 */
[----:B--2---:R-:W-:-:S04]  /*43a0*/  IMAD.MOV.U32 R11, RZ, RZ, R9 ;  /* 0x000000ffff0b7224 */ /* 0x004fc800078e0009 */
[----:B------:R-:W-:Y:S05]  /*43b0*/  @!P0 BRA `(.L_x_1369) ;  /* 0x00000000002c8947 */ /* 0x000fea0003800000 */
[----:B------:R-:W-:Y:S01]  /*43c0*/  ISETP.GE.AND P3, PT, R13, R8, PT ;  /* 0x000000080d00720c */ /* 0x000fe20003f66270 */
[----:B------:R-:W-:Y:S02]  /*43d0*/  IMAD.MOV.U32 R5, RZ, RZ, R13 ;  /* 0x000000ffff057224 */ /* 0x000fe400078e000d */
[----:B------:R-:W-:Y:S02]  /*43e0*/  IMAD.MOV.U32 R10, RZ, RZ, R15 ;  /* 0x000000ffff0a7224 */ /* 0x000fe400078e000f */
        /* <DEDUP_REMOVED lines=8> */
.L_x_1369:
[----:B------:R-:W-:Y:S05]  /*4470*/  BSYNC.RECONVERGENT B2 ;  /* 0x0000000000027941 */ /* 0x000fea0003800200 */
.L_x_1368:
[----:B----4-:R-:W-:Y:S02]  /*4480*/  IMAD.MOV.U32 R4, RZ, RZ, R19 ;  /* 0x000000ffff047224 */ /* 0x010fe400078e0013 */
        /* <DEDUP_REMOVED lines=22> */
.L_x_1367:
[----:B------:R-:W-:Y:S05]  /*45f0*/  BSYNC.RECONVERGENT B1 ;  /* 0x0000000000017941 */ /* 0x000fea0003800200 */
.L_x_1366:
[----:B------:R-:W-:Y:S01]  /*4600*/  ISETP.NE.AND P0, PT, R6, RZ, PT ;  /* 0x000000ff0600720c */ /* 0x000fe20003f05270 */
[----:B------:R-:W-:-:S12]  /*4610*/  BSSY.RECONVERGENT B1, `(.L_x_1370) ;  /* 0x000000b000017945 */ /* 0x000fd80003800200 */
[----:B------:R-:W-:Y:S05]  /*4620*/  @P0 BRA `(.L_x_1371) ;  /* 0x0000000000240947 */ /* 0x000fea0003800000 */
[----:B------:R-:W5:Y:S01]  /*4630*/  S2UR UR5, SR_CgaCtaId ;  /* 0x00000000000579c3 */ /* 0x000f620000008800 */
[----:B------:R-:W-:Y:S01]  /*4640*/  UMOV UR4, 0x400 ;  /* 0x0000040000047882 */ /* 0x000fe20000000000 */
[----:B0-----:R-:W-:Y:S02]  /*4650*/  IMAD.MOV.U32 R15, RZ, RZ, R9 ;  /* 0x000000ffff0f7224 */ /* 0x001fe400078e0009 */
[----:B------:R-:W-:Y:S01]  /*4660*/  IMAD.MOV.U32 R5, RZ, RZ, R3 ;  /* 0x000000ffff057224 */ /* 0x000fe200078e0003 */
[----:B-----5:R-:W-:-:S09]  /*4670*/  ULEA UR4, UR5, UR4, 0x18 ;  /* 0x0000000405047291 */ /* 0x020fd2000f8ec0ff */
[----:B------:R0:W-:Y:S04]  /*4680*/  STS.64 [R7+UR4+0x10], R14 ;  /* 0x0000100e07007988 */ /* 0x0001e80008000a04 */
[----:B------:R0:W-:Y:S04]  /*4690*/  STS.64 [R7+UR4+0x20], R4 ;  /* 0x0000200407007988 */ /* 0x0001e80008000a04 */
[----:B------:R0:W-:Y:S04]  /*46a0*/  STS [R7+UR4+0x8], R8 ;  /* 0x0000080807007988 */ /* 0x0001e80008000804 */
[----:B------:R0:W-:Y:S02]  /*46b0*/  STS [R7+UR4+0x18], R2 ;  /* 0x0000180207007988 */ /* 0x0001e40008000804 */
.L_x_1371:
[----:B------:R-:W-:Y:S05]  /*46c0*/  BSYNC.RECONVERGENT B1 ;  /* 0x0000000000017941 */ /* 0x000fea0003800200 */
.L_x_1370:
[----:B------:R-:W-:Y:S01]  /*46d0*/  BAR.SYNC.DEFER_BLOCKING 0x0 ;  /* 0x0000000000007b1d */ /* 0x000fe20000010000 */
[----:B------:R-:W-:-:S13]  /*46e0*/  ISETP.NE.AND P1, PT, R0, RZ, PT ;  /* 0x000000ff0000720c */ /* 0x000fda0003f25270 */
[----:B------:R-:W-:Y:S05]  /*46f0*/  @P1 BRA `(.L_x_1323) ;  /* 0x0000005c00601947 */ /* 0x000fea0003800000 */
[----:B------:R-:W-:Y:S01]  /*4700*/  UISETP.GE.AND UP0, UPT, UR6, 0x21, UPT ;  /* 0x000000210600788c */ /* 0x000fe2000bf06270 */
[----:B0-----:R-:W-:Y:S02]  /*4710*/  IMAD.MOV.U32 R5, RZ, RZ, R3 ;  /* 0x000000ffff057224 */ /* 0x001fe400078e0003 */
[----:B------:R-:W-:Y:S02]  /*4720*/  IMAD.MOV.U32 R0, RZ, RZ, R8 ;  /* 0x000000ffff007224 */ /* 0x000fe400078e0008 */
[----:B------:R-:W-:Y:S02]  /*4730*/  IMAD.MOV.U32 R13, RZ, RZ, R14 ;  /* 0x000000ffff0d7224 */ /* 0x000fe400078e000e */
[----:B---3--:R-:W-:Y:S02]  /*4740*/  IMAD.MOV.U32 R12, RZ, RZ, R9 ;  /* 0x000000ffff0c7224 */ /* 0x008fe400078e0009 */
[----:B------:R-:W-:Y:S02]  /*4750*/  IMAD.MOV.U32 R15, RZ, RZ, R2 ;  /* 0x000000ffff0f7224 */ /* 0x000fe400078e0002 */
[----:B------:R-:W-:-:S02]  /*4760*/  IMAD.MOV.U32 R6, RZ, RZ, R4 ;  /* 0x000000ffff067224 */ /* 0x000fc400078e0004 */
[----:B------:R-:W-:Y:S01]  /*4770*/  IMAD.MOV.U32 R7, RZ, RZ, R5 ;  /* 0x000000ffff077224 */ /* 0x000fe200078e0005 */
[----:B------:R-:W-:Y:S06]  /*4780*/  BRA.U !UP0, `(.L_x_1372) ;  /* 0x0000000108b47547 */ /* 0x000fec000b800000 */
[----:B------:R-:W0:Y:S01]  /*4790*/  S2R R7, SR_CgaCtaId ;  /* 0x0000000000077919 */ /* 0x000e220000008800 */
[----:B------:R-:W-:Y:S01]  /*47a0*/  MOV R0, 0x400 ;  /* 0x0000040000007802 */ /* 0x000fe20000000f00 */
[----:B------:R-:W-:Y:S01]  /*47b0*/  BSSY.RECONVERGENT B1, `(.L_x_1373) ;  /* 0x0000017000017945 */ /* 0x000fe20003800200 */
[----:B------:R-:W-:Y:S02]  /*47c0*/  IMAD.MOV.U32 R13, RZ, RZ, R14 ;  /* 0x000000ffff0d7224 */ /* 0x000fe400078e000e */
[----:B------:R-:W-:Y:S01]  /*47d0*/  IMAD.MOV.U32 R12, RZ, RZ, R9 ;  /* 0x000000ffff0c7224 */ /* 0x000fe200078e0009 */
[----:B0-----:R-:W-:Y:S01]  /*47e0*/  LEA R6, R7, R0, 0x18 ;  /* 0x0000000007067211 */ /* 0x001fe200078ec0ff */
[----:B------:R-:W-:-:S04]  /*47f0*/  IMAD.MOV.U32 R0, RZ, RZ, R8 ;  /* 0x000000ffff007224 */ /* 0x000fc800078e0008 */
[----:B------:R-:W0:Y:S04]  /*4800*/  LDS R7, [R6+0x28] ;  /* 0x0000280006077984 */ /* 0x000e280000000800 */
[----:B-1----:R-:W1:Y:S04]  /*4810*/  LDS R17, [R6+0x38] ;  /* 0x0000380006117984 */ /* 0x002e680000000800 */
[----:B--2---:R2:W3:Y:S01]  /*4820*/  LDS.64 R10, [R6+0x40] ;  /* 0x00004000060a7984 */ /* 0x0044e20000000a00 */
[----:B0-----:R-:W-:Y:S02]  /*4830*/  ISETP.GE.AND P0, PT, R8, R7, PT ;  /* 0x000000070800720c */ /* 0x001fe40003f06270 */
[----:B-1----:R-:W-:-:S11]  /*4840*/  ISETP.GE.AND P3, PT, R2, R17, PT ;  /* 0x000000110200720c */ /* 0x002fd60003f66270 */
[----:B--23--:R-:W-:Y:S05]  /*4850*/  @!P0 BRA `(.L_x_1374) ;  /* 0x0000000000308947 */ /* 0x00cfea0003800000 */
[----:B----4-:R-:W0:Y:S01]  /*4860*/  LDS.64 R18, [R6+0x30] ;  /* 0x0000300006127984 */ /* 0x010e220000000a00 */
        /* <DEDUP_REMOVED lines=11> */
.L_x_1374:
[----:B------:R-:W-:Y:S05]  /*4920*/  BSYNC.RECONVERGENT B1 ;  /* 0x0000000000017941 */ /* 0x000fea0003800200 */
.L_x_1373:
[----:B------:R-:W-:Y:S01]  /*4930*/  BSSY.RECONVERGENT B1, `(.L_x_1372) ;  /* 0x0000012000017945 */ /* 0x000fe20003800200 */
[----:B------:R-:W-:Y:S02]  /*4940*/  IMAD.MOV.U32 R15, RZ, RZ, R17 ;  /* 0x000000ffff0f7224 */ /* 0x000fe400078e0011 */
[----:B------:R-:W-:Y:S02]  /*4950*/  IMAD.MOV.U32 R6, RZ, RZ, R10 ;  /* 0x000000ffff067224 */ /* 0x000fe400078e000a */
[----:B------:R-:W-:Y:S01]  /*4960*/  IMAD.MOV.U32 R7, RZ, RZ, R11 ;  /* 0x000000ffff077224 */ /* 0x000fe200078e000b */
[----:B------:R-:W-:Y:S06]  /*4970*/  @!P3 BRA `(.L_x_1375) ;  /* 0x000000000034b947 */ /* 0x000fec0003800000 */
[----:B------:R-:W-:Y:S01]  /*4980*/  ISETP.GE.AND P0, PT, R17, R2, PT ;  /* 0x000000021100720c */ /* 0x000fe20003f06270 */
[----:B------:R-:W-:Y:S02]  /*4990*/  IMAD.MOV.U32 R15, RZ, RZ, R2 ;  /* 0x000000ffff0f7224 */ /* 0x000fe400078e0002 */
[----:B------:R-:W-:Y:S02]  /*49a0*/  IMAD.MOV.U32 R6, RZ, RZ, R4 ;  /* 0x000000ffff067224 */ /* 0x000fe400078e0004 */
[----:B------:R-:W-:-:S08]  /*49b0*/  IMAD.MOV.U32 R7, RZ, RZ, R5 ;  /* 0x000000ffff077224 */ /* 0x000fd000078e0005 */
        /* <DEDUP_REMOVED lines=9> */
.L_x_1375:
[----:B------:R-:W-:Y:S05]  /*4a50*/  BSYNC.RECONVERGENT B1 ;  /* 0x0000000000017941 */ /* 0x000fea0003800200 */
.L_x_1372:
[----:B------:R-:W-:Y:S01]  /*4a60*/  UISETP.GE.AND UP0, UPT, UR6, 0x41, UPT ;  /* 0x000000410600788c */ /* 0x000fe2000bf06270 */
[----:B------:R-:W-:Y:S02]  /*4a70*/  IMAD.MOV.U32 R8, RZ, RZ, R0 ;  /* 0x000000ffff087224 */ /* 0x000fe400078e0000 */
[----:B------:R-:W-:Y:S02]  /*4a80*/  IMAD.MOV.U32 R5, RZ, RZ, R13 ;  /* 0x000000ffff057224 */ /* 0x000fe400078e000d */
[----:B------:R-:W-:Y:S02]  /*4a90*/  IMAD.MOV.U32 R4, RZ, RZ, R12 ;  /* 0x000000ffff047224 */ /* 0x000fe400078e000c */
[----:B--2---:R-:W-:Y:S02]  /*4aa0*/  IMAD.MOV.U32 R9, RZ, RZ, R15 ;  /* 0x000000ffff097224 */ /* 0x004fe400078e000f */
[----:B------:R-:W-:Y:S02]  /*4ab0*/  IMAD.MOV.U32 R11, RZ, RZ, R6 ;  /* 0x000000ffff0b7224 */ /* 0x000fe400078e0006 */
        /* <DEDUP_REMOVED lines=8> */
[----:B0-----:R-:W-:-:S05]  /*4b40*/  LEA R10, R3, R2, 0x18 ;  /* 0x00000002030a7211 */ /* 0x001fca00078ec0ff */
[----:B------:R-:W0:Y:S04]  /*4b50*/  LDS R9, [R10+0x48] ;  /* 0x000048000a097984 */ /* 0x000e280000000800 */
[----:B------:R-:W2:Y:S04]  /*4b60*/  LDS R14, [R10+0x58] ;  /* 0x000058000a0e7984 */ /* 0x000ea80000000800 */
[----:B------:R3:W1:Y:S01]  /*4b70*/  LDS.64 R2, [R10+0x60] ;  /* 0x000060000a027984 */ /* 0x0006620000000a00 */
[----:B0-----:R-:W-:Y:S02]  /*4b80*/  ISETP.GE.AND P0, PT, R0, R9, PT ;  /* 0x000000090000720c */ /* 0x001fe40003f06270 */
[----:B--2---:R-:W-:-:S11]  /*4b90*/  ISETP.GE.AND P3, PT, R15, R14, PT ;  /* 0x0000000e0f00720c */ /* 0x004fd60003f66270 */
[----:B-1-3--:R-:W-:Y:S05]  /*4ba0*/  @!P0 BRA `(.L_x_1378) ;  /* 0x0000000000308947 */ /* 0x00afea0003800000 */
        /* <DEDUP_REMOVED lines=12> */
.L_x_1378:
[----:B------:R-:W-:Y:S05]  /*4c70*/  BSYNC.RECONVERGENT B1 ;  /* 0x0000000000017941 */ /* 0x000fea0003800200 */
.L_x_1377:
        /* <DEDUP_REMOVED lines=18> */
.L_x_1379:
[----:B------:R-:W-:Y:S05]  /*4da0*/  BSYNC.RECONVERGENT B1 ;  /* 0x0000000000017941 */ /* 0x000fea0003800200 */
.L_x_1376:
[----:B------:R-:W-:Y:S01]  /*4db0*/  UISETP.GE.AND UP0, UPT, UR6, 0x61, UPT ;  /* 0x000000610600788c */ /* 0x000fe2000bf06270 */
[----:B------:R-:W-:Y:S02]  /*4dc0*/  IMAD.MOV.U32 R6, RZ, RZ, R8 ;  /* 0x000000ffff067224 */ /* 0x000fe400078e0008 */
[----:B------:R-:W-:Y:S02]  /*4dd0*/  IMAD.MOV.U32 R7, RZ, RZ, R5 ;  /* 0x000000ffff077224 */ /* 0x000fe400078e0005 */
[----:B------:R-:W-:Y:S02]  /*4de0*/  IMAD.MOV.U32 R0, RZ, RZ, R4 ;  /* 0x000000ffff007224 */ /* 0x000fe400078e0004 */
[----:B------:R-:W-:Y:S02]  /*4df0*/  IMAD.MOV.U32 R12, RZ, RZ, R9 ;  /* 0x000000ffff0c7224 */ /* 0x000fe400078e0009 */
[----:B------:R-:W-:Y:S02]  /*4e00*/  IMAD.MOV.U32 R13, RZ, RZ, R11 ;  /* 0x000000ffff0d7224 */ /* 0x000fe400078e000b */
        /* <DEDUP_REMOVED lines=27> */
.L_x_1382:
[----:B------:R-:W-:Y:S05]  /*4fc0*/  BSYNC.RECONVERGENT B1 ;  /* 0x0000000000017941 */ /* 0x000fea0003800200 */
.L_x_1381:
        /* <DEDUP_REMOVED lines=18> */
.L_x_1383:
[----:B------:R-:W-:Y:S05]  /*50f0*/  BSYNC.RECONVERGENT B1 ;  /* 0x0000000000017941 */ /* 0x000fea0003800200 */
.L_x_1380:
        /* <DEDUP_REMOVED lines=33> */
.L_x_1386:
[----:B------:R-:W-:Y:S05]  /*5310*/  BSYNC.RECONVERGENT B1 ;  /* 0x0000000000017941 */ /* 0x000fea0003800200 */
.L_x_1385:
        /* <DEDUP_REMOVED lines=18> */
.L_x_1387:
[----:B------:R-:W-:Y:S05]  /*5440*/  BSYNC.RECONVERGENT B1 ;  /* 0x0000000000017941 */ /* 0x000fea0003800200 */
.L_x_1384:
        /* <DEDUP_REMOVED lines=33> */
.L_x_1390:
[----:B------:R-:W-:Y:S05]  /*5660*/  BSYNC.RECONVERGENT B1 ;  /* 0x0000000000017941 */ /* 0x000fea0003800200 */
.L_x_1389:
        /* <DEDUP_REMOVED lines=18> */
.L_x_1391:
[----:B------:R-:W-:Y:S05]  /*5790*/  BSYNC.RECONVERGENT B1 ;  /* 0x0000000000017941 */ /* 0x000fea0003800200 */
.L_x_1388:
[----:B------:R-:W-:Y:S01]  /*57a0*/  UISETP.GE.AND UP0, UPT, UR6, 0xc1, UPT ;  /* 0x000000c10600788c */ /* 0x000fe2000bf06270 */
[----:B------:R-:W-:Y:S02]  /*57b0*/  IMAD.MOV.U32 R11, RZ, RZ, R6 ;  /* 0x000000ffff0b7224 */ /* 0x000fe400078e0006 */
[----:B------:R-:W-:Y:S02]  /*57c0*/  IMAD.MOV.U32 R5, RZ, RZ, R7 ;  /* 0x000000ffff057224 */ /* 0x000fe400078e0007 */
[----:B------:R-:W-:Y:S02]  /*57d0*/  IMAD.MOV.U32 R10, RZ, RZ, R0 ;  /* 0x000000ffff0a7224 */ /* 0x000fe400078e0000 */
[----:B------:R-:W-:Y:S02]  /*57e0*/  IMAD.MOV.U32 R15, RZ, RZ, R12 ;  /* 0x000000ffff0f7224 */ /* 0x000fe400078e000c */
[----:B-1----:R-:W-:Y:S02]  /*57f0*/  IMAD.MOV.U32 R17, RZ, RZ, R13 ;  /* 0x000000ffff117224 */ /* 0x002fe400078e000d */
        /* <DEDUP_REMOVED lines=10> */
[----:B----4-:R-:W1:Y:S04]  /*58a0*/  LDS R19, [R4+0xd8] ;  /* 0x0000d80004137984 */ /* 0x010e680000000800 */
[----:B------:R2:W3:Y:S01]  /*58b0*/  LDS.64 R2, [R4+0xe0] ;  /* 0x0000e00004027984 */ /* 0x0004e20000000a00 */
[----:B0-----:R-:W-:Y:S02]  /*58c0*/  ISETP.GE.AND P0, PT, R6, R9, PT ;  /* 0x000000090600720c */ /* 0x001fe40003f06270 */
[----:B-1----:R-:W-:-:S11]  /*58d0*/  ISETP.GE.AND P3, PT, R12, R19, PT ;  /* 0x000000130c00720c */ /* 0x002fd60003f66270 */
[----:B--23--:R-:W-:Y:S05]  /*58e0*/  @!P0 BRA `(.L_x_1394) ;  /* 0x0000000000308947 */ /* 0x00cfea0003800000 */
        /* <DEDUP_REMOVED lines=12> */
.L_x_1394:
[----:B------:R-:W-:Y:S05]  /*59b0*/  BSYNC.RECONVERGENT B1 ;  /* 0x0000000000017941 */ /* 0x000fea0003800200 */
.L_x_1393:
        /* <DEDUP_REMOVED lines=18> */
.L_x_1395:
[----:B------:R-:W-:Y:S05]  /*5ae0*/  BSYNC.RECONVERGENT B1 ;  /* 0x0000000000017941 */ /* 0x000fea0003800200 */
.L_x_1392:
        /* <DEDUP_REMOVED lines=16> */
[----:B------:R-:W1:Y:S04]  /*5bf0*/  LDS R12, [R3+0xf8] ;  /* 0x0000f800030c7984 */ /* 0x000e680000000800 */
        /* <DEDUP_REMOVED lines=9> */
[----:B------:R-:W-:Y:S01]  /*5c90*/  @P4 ISETP.LT.U32.AND P2, PT, R5, R2, PT ;  /* 0x000000020500420c */ /* 0x000fe20003f41070 */
[----:B------:R-:W-:Y:S01]  /*5ca0*/  IMAD.MOV.U32 R9, RZ, RZ, R3 ;  /* 0x000000ffff097224 */ /* 0x000fe200078e0003 */
[CC--:B------:R-:W-:Y:S02]  /*5cb0*/  @P4 ISETP.GE.AND.EX P0, PT, R10.reuse, R3.reuse, PT, P0 ;  /* 0x000000030a00420c */ /* 0x0c0fe40003f06300 */
[----:B------:R-:W-:Y:S02]  /*5cc0*/  @P4 ISETP.LT.AND.EX P2, PT, R10, R3, PT, P2 ;  /* 0x000000030a00420c */ /* 0x000fe40003f41320 */
[----:B------:R-:W-:Y:S02]  /*5cd0*/  @P4 SEL R8, R11, R0, !P0 ;  /* 0x000000000b084207 */ /* 0x000fe40004000000 */
[----:B------:R-:W-:-:S02]  /*5ce0*/  @P4 SEL R14, R5, R2, P2 ;  /* 0x00000002050e4207 */ /* 0x000fc40001000000 */
[----:B------:R-:W-:-:S07]  /*5cf0*/  @P4 SEL R9, R10, R3, P2 ;  /* 0x000000030a094207 */ /* 0x000fce0001000000 */
.L_x_1397:
[----:B------:R-:W-:Y:S05]  /*5d00*/  BSYNC.RECONVERGENT B1 ;  /* 0x0000000000017941 */ /* 0x000fea0003800200 */
.L_x_1396:
        /* <DEDUP_REMOVED lines=14> */
[----:B------:R-:W-:Y:S05]  /*5df0*/  @P0 BRA `(.L_x_1323) ;  /* 0x0000004400a00947 */ /* 0x000fea0003800000 */
[----:B------:R-:W-:Y:S02]  /*5e00*/  IMAD.MOV.U32 R2, RZ, RZ, R15 ;  /* 0x000000ffff027224 */ /* 0x000fe400078e000f */
[----:B------:R-:W-:Y:S02]  /*5e10*/  IMAD.MOV.U32 R4, RZ, RZ, R17 ;  /* 0x000000ffff047224 */ /* 0x000fe400078e0011 */
[----:B------:R-:W-:Y:S01]  /*5e20*/  IMAD.MOV.U32 R3, RZ, RZ, R16 ;  /* 0x000000ffff037224 */ /* 0x000fe200078e0010 */
[----:B------:R-:W-:Y:S06]  /*5e30*/  BRA `(.L_x_1323) ;  /* 0x0000004400907947 */ /* 0x000fec0003800000 */
.L_x_1273:
[----:B------:R-:W1:Y:S01]  /*5e40*/  S2R R22, SR_TID.X ;  /* 0x0000000000167919 */ /* 0x000e620000002100 */
[----:B------:R-:W1:Y:S02]  /*5e50*/  LDC.64 R12, c[0x0][0x380] ;  /* 0x0000e000ff0c7b82 */ /* 0x000e640000000a00 */
[----:B-1----:R-:W-:-:S05]  /*5e60*/  IMAD.WIDE.U32 R12, R22, 0x20, R12 ;  /* 0x00000020160c7825 */ /* 0x002fca00078e000c */
[----:B0-----:R-:W2:Y:S04]  /*5e70*/  LDG.E.CONSTANT R11, desc[UR8][R12.64+0x10] ;  /* 0x000010080c0b7981 */ /* 0x001ea8000c1e9900 */
[----:B------:R-:W2:Y:S04]  /*5e80*/  LDG.E.CONSTANT R0, desc[UR8][R12.64+0x2010] ;  /* 0x002010080c007981 */ /* 0x000ea8000c1e9900 */
[----:B------:R-:W3:Y:S04]  /*5e90*/  LDG.E.CONSTANT R5, desc[UR8][R12.64] ;  /* 0x000000080c057981 */ /* 0x000ee8000c1e9900 */
[----:B------:R-:W3:Y:S04]  /*5ea0*/  LDG.E.CONSTANT R4, desc[UR8][R12.64+0x2000] ;  /* 0x002000080c047981 */ /* 0x000ee8000c1e9900 */
        /* <DEDUP_REMOVED lines=8> */
[----:B------:R-:W-:Y:S02]  /*5f30*/  IMAD.MOV.U32 R8, RZ, RZ, R5 ;  /* 0x000000ffff087224 */ /* 0x000fe400078e0005 */
[----:B-----5:R-:W-:Y:S01]  /*5f40*/  IMAD.MOV.U32 R14, RZ, RZ, R16 ;  /* 0x000000ffff0e7224 */ /* 0x020fe200078e0010 */
[----:B------:R-:W-:Y:S01]  /*5f50*/  @P3 ISETP.LT.OR P0, PT, R0, R11, !P0 ;  /* 0x0000000b0000320c */ /* 0x000fe20004701670 */
[----:B------:R-:W-:Y:S01]  /*5f60*/  IMAD.MOV.U32 R9, RZ, RZ, R17 ;  /* 0x000000ffff097224 */ /* 0x000fe200078e0011 */
[----:B------:R-:W-:Y:S11]  /*5f70*/  @!P1 BRA `(.L_x_1399) ;  /* 0x00000000002c9947 */ /* 0x000ff60003800000 */
[----:B------:R-:W2:Y:S01]  /*5f80*/  LDG.E.64.CONSTANT R14, desc[UR8][R12.64+0x2008] ;  /* 0x002008080c0e7981 */ /* 0x000ea2000c1e9b00 */
[----:B------:R-:W-:Y:S01]  /*5f90*/  ISETP.GE.AND P4, PT, R4, R5, PT ;  /* 0x000000050400720c */ /* 0x000fe20003f86270 */
[----:B------:R-:W-:-:S12]  /*5fa0*/  IMAD.MOV.U32 R8, RZ, RZ, R4 ;  /* 0x000000ffff087224 */ /* 0x000fd800078e0004 */
[CC--:B--2---:R-:W-:Y:S01]  /*5fb0*/  @P4 ISETP.GE.U32.AND P1, PT, R16.reuse, R14.reuse, PT ;  /* 0x0000000e1000420c */ /* 0x0c4fe20003f26070 */
[----:B------:R-:W-:Y:S01]  /*5fc0*/  IMAD.MOV.U32 R9, RZ, RZ, R15 ;  /* 0x000000ffff097224 */ /* 0x000fe200078e000f */
[C---:B------:R-:W-:Y:S02]  /*5fd0*/  @P4 ISETP.LT.U32.AND P2, PT, R16.reuse, R14, PT ;  /* 0x0000000e1000420c */ /* 0x040fe40003f41070 */
[CC--:B------:R-:W-:Y:S02]  /*5fe0*/  @P4 ISETP.GE.AND.EX P1, PT, R17.reuse, R15.reuse, PT, P1 ;  /* 0x0000000f1100420c */ /* 0x0c0fe40003f26310 */
[----:B------:R-:W-:Y:S02]  /*5ff0*/  @P4 ISETP.LT.AND.EX P2, PT, R17, R15, PT, P2 ;  /* 0x0000000f1100420c */ /* 0x000fe40003f41320 */
[----:B------:R-:W-:Y:S02]  /*6000*/  @P4 SEL R8, R5, R4, !P1 ;  /* 0x0000000405084207 */ /* 0x000fe40004800000 */
[----:B------:R-:W-:-:S02]  /*6010*/  @P4 SEL R14, R16, R14, P2 ;  /* 0x0000000e100e4207 */ /* 0x000fc40001000000 */
[----:B------:R-:W-:-:S07]  /*6020*/  @P4 SEL R9, R17, R15, P2 ;  /* 0x0000000f11094207 */ /* 0x000fce0001000000 */
.L_x_1399:
[----:B------:R-:W-:Y:S05]  /*6030*/  BSYNC.RECONVERGENT B1 ;  /* 0x0000000000017941 */ /* 0x000fea0003800200 */
.L_x_1398:
[----:B------:R-:W-:Y:S01]  /*6040*/  UISETP.GE.U32.AND UP0, UPT, UR5, 0x400, UPT ;  /* 0x000004000500788c */ /* 0x000fe2000bf06070 */
[----:B------:R-:W-:Y:S01]  /*6050*/  @P3 SEL R0, R11, R0, P0 ;  /* 0x000000000b003207 */ /* 0x000fe20000000000 */
[----:B------:R-:W-:Y:S01]  /*6060*/  IMAD.MOV.U32 R25, RZ, RZ, 0x200 ;  /* 0x00000200ff197424 */ /* 0x000fe200078e00ff */
[----:B------:R-:W-:Y:S01]  /*6070*/  @P3 SEL R6, R2, R6, P0 ;  /* 0x0000000602063207 */ /* 0x000fe20000000000 */
[----:B------:R-:W-:Y:S01]  /*6080*/  IMAD.MOV.U32 R23, RZ, RZ, RZ ;  /* 0x000000ffff177224 */ /* 0x000fe200078e00ff */
[----:B------:R-:W-:-:S04]  /*6090*/  @P3 SEL R7, R3, R7, P0 ;  /* 0x0000000703073207 */ /* 0x000fc80000000000 */
        /* <DEDUP_REMOVED lines=21> */
.L_x_1418:
[----:B------:R-:W2:Y:S04]  /*61f0*/  LDG.E.CONSTANT R15, desc[UR8][R10.64+-0x6018] ;  /* 0xff9fe8080a0f7981 */ /* 0x000ea8000c1e9900 */
[----:B------:R0:W5:Y:S04]  /*6200*/  LDG.E.CONSTANT R27, desc[UR8][R10.64+-0x6008] ;  /* 0xff9ff8080a1b7981 */ /* 0x000168000c1e9900 */
[----:B------:R0:W5:Y:S01]  /*6210*/  LDG.E.64.CONSTANT R4, desc[UR8][R10.64+-0x6000] ;  /* 0xffa000080a047981 */ /* 0x000162000c1e9b00 */
[----:B------:R-:W-:Y:S01]  /*6220*/  UIADD3 UR4, UP0, UPT, UR4, -0x2, URZ ;  /* 0xfffffffe04047890 */ /* 0x000fe2000ff1e0ff */
[----:B------:R-:W-:Y:S01]  /*6230*/  BSSY.RECONVERGENT B1, `(.L_x_1402) ;  /* 0x0000015000017945 */ /* 0x000fe20003800200 */
[----:B------:R-:W-:-:S02]  /*6240*/  IMAD.MOV.U32 R18, RZ, RZ, R8 ;  /* 0x000000ffff127224 */ /* 0x000fc400078e0008 */
[----:B------:R-:W-:Y:S01]  /*6250*/  UIADD3.X UR5, UPT, UPT, UR5, -0x1, URZ, UP0, !UPT ;  /* 0xffffffff05057890 */ /* 0x000fe200087fe4ff */
[----:B------:R-:W-:Y:S01]  /*6260*/  IMAD.MOV.U32 R16, RZ, RZ, R14 ;  /* 0x000000ffff107224 */ /* 0x000fe200078e000e */
[----:B------:R-:W-:Y:S01]  /*6270*/  UISETP.NE.U32.AND UP0, UPT, UR4, URZ, UPT ;  /* 0x000000ff0400728c */ /* 0x000fe2000bf05070 */
[----:B------:R-:W-:-:S03]  /*6280*/  IMAD.MOV.U32 R21, RZ, RZ, R9 ;  /* 0x000000ffff157224 */ /* 0x000fc600078e0009 */
[----:B------:R-:W-:Y:S01]  /*6290*/  UISETP.NE.AND.EX UP0, UPT, UR5, URZ, UPT, UP0 ;  /* 0x000000ff0500728c */ /* 0x000fe2000bf05300 */
[----:B--2---:R-:W-:-:S13]  /*62a0*/  ISETP.GE.AND P0, PT, R8, R15, PT ;  /* 0x0000000f0800720c */ /* 0x004fda0003f06270 */
        /* <DEDUP_REMOVED lines=13> */
.L_x_1403:
[----:B------:R-:W-:Y:S05]  /*6380*/  BSYNC.RECONVERGENT B1 ;  /* 0x0000000000017941 */ /* 0x000fea0003800200 */
.L_x_1402:
[----:B------:R0:W5:Y:S04]  /*6390*/  LDG.E.CONSTANT R8, desc[UR8][R10.64+-0x4018] ;  /* 0xffbfe8080a087981 */ /* 0x000168000c1e9900 */
[----:B------:R0:W5:Y:S04]  /*63a0*/  LDG.E.CONSTANT R19, desc[UR8][R10.64+-0x4008] ;  /* 0xffbff8080a137981 */ /* 0x000168000c1e9900 */
[----:B------:R0:W5:Y:S04]  /*63b0*/  LDG.E.CONSTANT R24, desc[UR8][R10.64+-0x2018] ;  /* 0xffdfe8080a187981 */ /* 0x000168000c1e9900 */
[----:B------:R0:W5:Y:S04]  /*63c0*/  LDG.E.CONSTANT R9, desc[UR8][R10.64+-0x2008] ;  /* 0xffdff8080a097981 */ /* 0x000168000c1e9900 */
[----:B------:R0:W5:Y:S02]  /*63d0*/  LDG.E.64.CONSTANT R2, desc[UR8][R10.64+-0x4000] ;  /* 0xffc000080a027981 */ /* 0x000164000c1e9b00 */
[----:B-----5:R-:W-:Y:S01]  /*63e0*/  ISETP.GE.AND P0, PT, R0, R27, PT ;  /* 0x0000001b0000720c */ /* 0x020fe20003f06270 */
        /* <DEDUP_REMOVED lines=16> */
.L_x_1405:
[----:B------:R-:W-:Y:S05]  /*64f0*/  BSYNC.RECONVERGENT B1 ;  /* 0x0000000000017941 */ /* 0x000fea0003800200 */
.L_x_1404:
[----:B------:R0:W5:Y:S01]  /*6500*/  LDG.E.64.CONSTANT R4, desc[UR8][R10.64+-0x4010] ;  /* 0xffbff0080a047981 */ /* 0x000162000c1e9b00 */
[----:B------:R-:W-:Y:S01]  /*6510*/  ISETP.GE.AND P0, PT, R18, R8, PT ;  /* 0x000000081200720c */ /* 0x000fe20003f06270 */
[----:B------:R-:W-:Y:S01]  /*6520*/  BSSY.RECONVERGENT B1, `(.L_x_1406) ;  /* 0x0000010000017945 */ /* 0x000fe20003800200 */
[----:B------:R-:W-:Y:S02]  /*6530*/  IMAD.MOV.U32 R27, RZ, RZ, R18 ;  /* 0x000000ffff1b7224 */ /* 0x000fe400078e0012 */
[----:B------:R-:W-:Y:S02]  /*6540*/  IMAD.MOV.U32 R29, RZ, RZ, R16 ;  /* 0x000000ffff1d7224 */ /* 0x000fe400078e0010 */
[----:B------:R-:W-:-:S07]  /*6550*/  IMAD.MOV.U32 R26, RZ, RZ, R21 ;  /* 0x000000ffff1a7224 */ /* 0x000fce00078e0015 */
[----:B0-----:R-:W-:Y:S05]  /*6560*/  @!P0 BRA `(.L_x_1407) ;  /* 0x00000000002c8947 */ /* 0x001fea0003800000 */
[----:B------:R-:W-:Y:S01]  /*6570*/  ISETP.GE.AND P2, PT, R8, R18, PT ;  /* 0x000000120800720c */ /* 0x000fe20003f46270 */
[----:B-----5:R-:W-:Y:S02]  /*6580*/  IMAD.MOV.U32 R29, RZ, RZ, R4 ;  /* 0x000000ffff1d7224 */ /* 0x020fe400078e0004 */
        /* <DEDUP_REMOVED lines=9> */
.L_x_1407:
[----:B------:R-:W-:Y:S05]  /*6620*/  BSYNC.RECONVERGENT B1 ;  /* 0x0000000000017941 */ /* 0x000fea0003800200 */
.L_x_1406:
        /* <DEDUP_REMOVED lines=17> */
.L_x_1409:
[----:B------:R-:W-:Y:S05]  /*6740*/  BSYNC.RECONVERGENT B1 ;  /* 0x0000000000017941 */ /* 0x000fea0003800200 */
.L_x_1408:
[----:B-----5:R0:W5:Y:S04]  /*6750*/  LDG.E.CONSTANT R5, desc[UR8][R10.64+-0x18] ;  /* 0xffffe8080a057981 */ /* 0x020168000c1e9900 */
[----:B------:R0:W5:Y:S04]  /*6760*/  LDG.E.CONSTANT R4, desc[UR8][R10.64+-0x8] ;  /* 0xfffff8080a047981 */ /* 0x000168000c1e9900 */
[----:B------:R0:W5:Y:S04]  /*6770*/  LDG.E.64.CONSTANT R14, desc[UR8][R10.64+-0x2000] ;  /* 0xffe000080a0e7981 */ /* 0x000168000c1e9b00 */
        /* <DEDUP_REMOVED lines=8> */
[----:B------:R-:W2:Y:S01]  /*6800*/  LDG.E.64.CONSTANT R20, desc[UR8][R10.64+-0x2010] ;  /* 0xffdff0080a147981 */ /* 0x000ea2000c1e9b00 */
[----:B------:R-:W-:Y:S01]  /*6810*/  ISETP.GE.AND P1, PT, R24, R27, PT ;  /* 0x0000001b1800720c */ /* 0x000fe20003f26270 */
[----:B------:R-:W-:-:S12]  /*6820*/  IMAD.MOV.U32 R2, RZ, RZ, R24 ;  /* 0x000000ffff027224 */ /* 0x000fd800078e0018 */
[----:B--2---:R-:W-:Y:S01]  /*6830*/  @P1 ISETP.GE.U32.AND P0, PT, R29, R20, PT ;  /* 0x000000141d00120c */ /* 0x004fe20003f06070 */
[----:B------:R-:W-:Y:S02]  /*6840*/  IMAD.MOV.U32 R0, RZ, RZ, R20 ;  /* 0x000000ffff007224 */ /* 0x000fe400078e0014 */
[----:B------:R-:W-:Y:S01]  /*6850*/  IMAD.MOV.U32 R3, RZ, RZ, R21 ;  /* 0x000000ffff037224 */ /* 0x000fe200078e0015 */
[----:B------:R-:W-:-:S04]  /*6860*/  @P1 ISETP.GE.AND.EX P0, PT, R26, R21, PT, P0 ;  /* 0x000000151a00120c */ /* 0x000fc80003f06300 */
[----:B------:R-:W-:Y:S02]  /*6870*/  @P1 SEL R2, R27, R24, !P0 ;  /* 0x000000181b021207 */ /* 0x000fe40004000000 */
[----:B------:R-:W-:-:S04]  /*6880*/  @P1 ISETP.LT.U32.AND P0, PT, R29, R20, PT ;  /* 0x000000141d00120c */ /* 0x000fc80003f01070 */
[----:B------:R-:W-:-:S04]  /*6890*/  @P1 ISETP.LT.AND.EX P0, PT, R26, R21, PT, P0 ;  /* 0x000000151a00120c */ /* 0x000fc80003f01300 */
[----:B------:R-:W-:Y:S02]  /*68a0*/  @P1 SEL R0, R29, R20, P0 ;  /* 0x000000141d001207 */ /* 0x000fe40000000000 */
[----:B------:R-:W-:-:S07]  /*68b0*/  @P1 SEL R3, R26, R21, P0 ;  /* 0x000000151a031207 */ /* 0x000fce0000000000 */
.L_x_1411:
[----:B------:R-:W-:Y:S05]  /*68c0*/  BSYNC.RECONVERGENT B1 ;  /* 0x0000000000017941 */ /* 0x000fea0003800200 */
.L_x_1410:
[----:B------:R-:W-:Y:S01]  /*68d0*/  ISETP.GE.AND P0, PT, R8, R9, PT ;  /* 0x000000090800720c */ /* 0x000fe20003f06270 */
[----:B------:R-:W-:Y:S01]  /*68e0*/  BSSY.RECONVERGENT B1, `(.L_x_1412) ;  /* 0x0000010000017945 */ /* 0x000fe20003800200 */
[----:B------:R-:W-:Y:S02]  /*68f0*/  IMAD.MOV.U32 R21, RZ, RZ, R9 ;  /* 0x000000ffff157224 */ /* 0x000fe400078e0009 */
[----:B-----5:R-:W-:Y:S02]  /*6900*/  IMAD.MOV.U32 R27, RZ, RZ, R14 ;  /* 0x000000ffff1b7224 */ /* 0x020fe400078e000e */
        /* <DEDUP_REMOVED lines=13> */
.L_x_1413:
[----:B------:R-:W-:Y:S05]  /*69e0*/  BSYNC.RECONVERGENT B1 ;  /* 0x0000000000017941 */ /* 0x000fea0003800200 */
.L_x_1412:
        /* <DEDUP_REMOVED lines=17> */
.L_x_1415:
[----:B------:R-:W-:Y:S05]  /*6b00*/  BSYNC.RECONVERGENT B1 ;  /* 0x0000000000017941 */ /* 0x000fea0003800200 */
.L_x_1414:
        /* <DEDUP_REMOVED lines=17> */
.L_x_1417:
[----:B------:R-:W-:Y:S05]  /*6c20*/  BSYNC.RECONVERGENT B1 ;  /* 0x0000000000017941 */ /* 0x000fea0003800200 */
.L_x_1416:
[----:B------:R-:W-:Y:S02]  /*6c30*/  IADD3 R25, P0, PT, R25, 0x400, RZ ;  /* 0x0000040019197810 */ /* 0x000fe40007f1e0ff */
[----:B------:R-:W-:-:S03]  /*6c40*/  IADD3 R10, P1, PT, R10, 0x8000, RZ ;  /* 0x000080000a0a7810 */ /* 0x000fc60007f3e0ff */
[----:B------:R-:W-:Y:S02]  /*6c50*/  IMAD.X R23, RZ, RZ, R23, P0 ;  /* 0x000000ffff177224 */ /* 0x000fe400000e0617 */
[----:B------:R-:W-:Y:S01]  /*6c60*/  IMAD.X R11, RZ, RZ, R11, P1 ;  /* 0x000000ffff0b7224 */ /* 0x000fe200008e060b */
[----:B------:R-:W-:Y:S07]  /*6c70*/  BRA.U UP0, `(.L_x_1418) ;  /* 0xfffffff5005c7547 */ /* 0x000fee000b83ffff */
.L_x_1401:
[----:B------:R-:W0:Y:S02]  /*6c80*/  LDCU UR5, c[0x0][0x390] ;  /* 0x00007200ff0577ac */ /* 0x000e240008000800 */
[----:B0-----:R-:W-:-:S09]  /*6c90*/  ULOP3.LUT UP0, URZ, UR5, 0x200, URZ, 0xc0, !UPT ;  /* 0x0000020005ff7892 */ /* 0x001fd2000f80c0ff */
[----:B------:R-:W-:Y:S05]  /*6ca0*/  BRA.U UP0, `(.L_x_1400) ;  /* 0x0000000500047547 */ /* 0x000fea000b800000 */
[----:B------:R-:W-:-:S04]  /*6cb0*/  LEA R12, P0, R25, R12, 0x5 ;  /* 0x0000000c190c7211 */ /* 0x000fc800078028ff */
[----:B------:R-:W-:-:S05]  /*6cc0*/  LEA.HI.X R13, R25, R13, R23, 0x5, P0 ;  /* 0x0000000d190d7211 */ /* 0x000fca00000f2c17 */
[----:B------:R-:W2:Y:S04]  /*6cd0*/  LDG.E.CONSTANT R15, desc[UR8][R12.64+0x10] ;  /* 0x000010080c0f7981 */ /* 0x000ea8000c1e9900 */
[----:B------:R-:W3:Y:S04]  /*6ce0*/  LDG.E.64.CONSTANT R2, desc[UR8][R12.64+0x18] ;  /* 0x000018080c027981 */ /* 0x000ee8000c1e9b00 */
[----:B------:R-:W4:Y:S04]  /*6cf0*/  LDG.E.CONSTANT R16, desc[UR8][R12.64+0x2010] ;  /* 0x002010080c107981 */ /* 0x000f28000c1e9900 */
[----:B------:R-:W4:Y:S04]  /*6d00*/  LDG.E.CONSTANT R19, desc[UR8][R12.64] ;  /* 0x000000080c137981 */ /* 0x000f28000c1e9900 */
[----:B------:R-:W4:Y:S04]  /*6d10*/  LDG.E.64.CONSTANT R4, desc[UR8][R12.64+0x2018] ;  /* 0x002018080c047981 */ /* 0x000f28000c1e9b00 */
[----:B------:R0:W5:Y:S04]  /*6d20*/  LDG.E.CONSTANT R21, desc[UR8][R12.64+0x2000] ;  /* 0x002000080c157981 */ /* 0x000168000c1e9900 */
[----:B------:R0:W5:Y:S01]  /*6d30*/  LDG.E.64.CONSTANT R10, desc[UR8][R12.64+0x2008] ;  /* 0x002008080c0a7981 */ /* 0x000162000c1e9b00 */
[----:B------:R-:W-:Y:S01]  /*6d40*/  BSSY.RECONVERGENT B1, `(.L_x_1419) ;  /* 0x000001c000017945 */ /* 0x000fe20003800200 */
[----:B------:R-:W-:Y:S01]  /*6d50*/  IMAD.MOV.U32 R17, RZ, RZ, R9 ;  /* 0x000000ffff117224 */ /* 0x000fe200078e0009 */
[----:B--2---:R-:W-:-:S13]  /*6d60*/  ISETP.GE.AND P1, PT, R0, R15, PT ;  /* 0x0000000f0000720c */ /* 0x004fda0003f26270 */
[----:B---3--:R-:W-:-:S04]  /*6d70*/  @P1 ISETP.GE.U32.AND P0, PT, R6, R2, PT ;  /* 0x000000020600120c */ /* 0x008fc80003f06070 */
[----:B------:R-:W-:-:S04]  /*6d80*/  @P1 ISETP.GE.AND.EX P0, PT, R7, R3, PT, P0 ;  /* 0x000000030700120c */ /* 0x000fc80003f06300 */
[----:B------:R-:W-:-:S04]  /*6d90*/  @P1 ISETP.LT.OR P0, PT, R15, R0, !P0 ;  /* 0x000000000f00120c */ /* 0x000fc80004701670 */
[----:B------:R-:W-:Y:S02]  /*6da0*/  @P1 SEL R15, R0, R15, P0 ;  /* 0x0000000f000f1207 */ /* 0x000fe40000000000 */
[----:B------:R-:W-:Y:S02]  /*6db0*/  @P1 SEL R2, R6, R2, P0 ;  /* 0x0000000206021207 */ /* 0x000fe40000000000 */
[----:B----4-:R-:W-:Y:S02]  /*6dc0*/  ISETP.GE.AND P3, PT, R15, R16, PT ;  /* 0x000000100f00720c */ /* 0x010fe40003f66270 */
[----:B------:R-:W-:Y:S02]  /*6dd0*/  @P1 SEL R3, R7, R3, P0 ;  /* 0x0000000307031207 */ /* 0x000fe40000000000 */
[----:B------:R-:W-:Y:S01]  /*6de0*/  ISETP.GE.AND P1, PT, R8, R19, PT ;  /* 0x000000130800720c */ /* 0x000fe20003f26270 */
[----:B------:R-:W-:Y:S02]  /*6df0*/  IMAD.MOV.U32 R0, RZ, RZ, R8 ;  /* 0x000000ffff007224 */ /* 0x000fe400078e0008 */
[----:B------:R-:W-:-:S06]  /*6e00*/  IMAD.MOV.U32 R7, RZ, RZ, R14 ;  /* 0x000000ffff077224 */ /* 0x000fcc00078e000e */
[----:B------:R-:W-:-:S04]  /*6e10*/  @P3 ISETP.GE.U32.AND P0, PT, R2, R4, PT ;  /* 0x000000040200320c */ /* 0x000fc80003f06070 */
[----:B------:R-:W-:Y:S01]  /*6e20*/  @P3 ISETP.GE.AND.EX P0, PT, R3, R5, PT, P0 ;  /* 0x000000050300320c */ /* 0x000fe20003f06300 */
[----:B0-----:R-:W-:-:S12]  /*6e30*/  @!P1 BRA `(.L_x_1420) ;  /* 0x0000000000309947 */ /* 0x001fd80003800000 */
        /* <DEDUP_REMOVED lines=12> */
.L_x_1420:
[----:B------:R-:W-:Y:S05]  /*6f00*/  BSYNC.RECONVERGENT B1 ;  /* 0x0000000000017941 */ /* 0x000fea0003800200 */
.L_x_1419:
[----:B-----5:R-:W-:Y:S01]  /*6f10*/  ISETP.GE.AND P1, PT, R0, R21, PT ;  /* 0x000000150000720c */ /* 0x020fe20003f26270 */
[----:B------:R-:W-:Y:S01]  /*6f20*/  BSSY.RECONVERGENT B1, `(.L_x_1421) ;  /* 0x0000012000017945 */ /* 0x000fe20003800200 */
[----:B------:R-:W-:Y:S01]  /*6f30*/  IADD3 R25, P4, PT, R25, 0x200, RZ ;  /* 0x0000020019197810 */ /* 0x000fe20007f9e0ff */
[----:B------:R-:W-:Y:S01]  /*6f40*/  IMAD.MOV.U32 R8, RZ, RZ, R0 ;  /* 0x000000ffff087224 */ /* 0x000fe200078e0000 */
[----:B------:R-:W-:Y:S01]  /*6f50*/  @P3 ISETP.LT.OR P0, PT, R16, R15, !P0 ;  /* 0x0000000f1000320c */ /* 0x000fe20004701670 */
[----:B------:R-:W-:Y:S02]  /*6f60*/  IMAD.MOV.U32 R14, RZ, RZ, R7 ;  /* 0x000000ffff0e7224 */ /* 0x000fe400078e0007 */
[----:B------:R-:W-:-:S06]  /*6f70*/  IMAD.MOV.U32 R9, RZ, RZ, R17 ;  /* 0x000000ffff097224 */ /* 0x000fcc00078e0011 */
        /* <DEDUP_REMOVED lines=12> */
.L_x_1422:
[----:B------:R-:W-:Y:S05]  /*7040*/  BSYNC.RECONVERGENT B1 ;  /* 0x0000000000017941 */ /* 0x000fea0003800200 */
.L_x_1421:
[----:B------:R-:W-:Y:S01]  /*7050*/  @P3 SEL R4, R2, R4, P0 ;  /* 0x0000000402043207 */ /* 0x000fe20000000000 */
[----:B------:R-:W-:Y:S01]  /*7060*/  IMAD.X R23, RZ, RZ, R23, P4 ;  /* 0x000000ffff177224 */ /* 0x000fe200020e0617 */
[----:B------:R-:W-:Y:S02]  /*7070*/  @P3 SEL R5, R3, R5, P0 ;  /* 0x0000000503053207 */ /* 0x000fe40000000000 */
[----:B------:R-:W-:Y:S01]  /*7080*/  @P3 SEL R16, R15, R16, P0 ;  /* 0x000000100f103207 */ /* 0x000fe20000000000 */
[----:B------:R-:W-:Y:S02]  /*7090*/  IMAD.MOV.U32 R6, RZ, RZ, R4 ;  /* 0x000000ffff067224 */ /* 0x000fe400078e0004 */
[----:B------:R-:W-:Y:S02]  /*70a0*/  IMAD.MOV.U32 R7, RZ, RZ, R5 ;  /* 0x000000ffff077224 */ /* 0x000fe400078e0005 */
[----:B------:R-:W-:-:S07]  /*70b0*/  IMAD.MOV.U32 R0, RZ, RZ, R16 ;  /* 0x000000ffff007224 */ /* 0x000fce00078e0010 */
.L_x_1400:
[----:B------:R-:W-:Y:S02]  /*70c0*/  USHF.R.S32.HI UR4, URZ, 0x1f, UR5 ;  /* 0x0000001fff047899 */ /* 0x000fe40008011405 */
        /* <DEDUP_REMOVED lines=14> */
[----:B------:R-:W0:Y:S01]  /*71b0*/  LDCU.64 UR6, c[0x0][0x380] ;  /* 0x00007000ff0677ac */ /* 0x000e220008000a00 */
[----:B------:R-:W-:Y:S01]  /*71c0*/  IADD3 R3, P0, PT, R22, R25, RZ ;  /* 0x0000001916037210 */ /* 0x000fe20007f1e0ff */
[----:B------:R-:W-:Y:S01]  /*71d0*/  IMAD.MOV.U32 R16, RZ, RZ, R22 ;  /* 0x000000ffff107224 */ /* 0x000fe200078e0016 */
[----:B------:R-:W-:-:S03]  /*71e0*/  LEA.HI R2, R12, 0x1, RZ, 0x18 ;  /* 0x000000010c027811 */ /* 0x000fc600078fc0ff */
[----:B------:R-:W-:Y:S01]  /*71f0*/  IMAD.X R10, RZ, RZ, R23, P0 ;  /* 0x000000ffff0a7224 */ /* 0x000fe200000e0617 */
[----:B------:R-:W-:-:S05]  /*7200*/  LOP3.LUT R2, R2, 0x3, RZ, 0xc0, !PT ;  /* 0x0000000302027812 */ /* 0x000fca00078ec0ff */
[----:B------:R-:W-:Y:S01]  /*7210*/  IMAD.MOV R13, RZ, RZ, -R2 ;  /* 0x000000ffff0d7224 */ /* 0x000fe200078e0a02 */
[----:B0-----:R-:W-:-:S04]  /*7220*/  LEA R4, P1, R3, UR6, 0x5 ;  /* 0x0000000603047c11 */ /* 0x001fc8000f8228ff */
[----:B------:R-:W-:-:S09]  /*7230*/  LEA.HI.X R3, R3, UR7, R10, 0x5, P1 ;  /* 0x0000000703037c11 */ /* 0x000fd200088f2c0a */
.L_x_1431:
[----:B------:R-:W-:-:S05]  /*7240*/  IMAD.MOV.U32 R2, RZ, RZ, R4 ;  /* 0x000000ffff027224 */ /* 0x000fca00078e0004 */
[----:B------:R-:W2:Y:S04]  /*7250*/  LDG.E.CONSTANT R27, desc[UR8][R2.64] ;  /* 0x00000008021b7981 */ /* 0x000ea8000c1e9900 */
[----:B------:R0:W5:Y:S04]  /*7260*/  LDG.E.CONSTANT R29, desc[UR8][R2.64+0x10] ;  /* 0x00001008021d7981 */ /* 0x000168000c1e9900 */
        /* <DEDUP_REMOVED lines=10> */
[----:B------:R-:W-:-:S06]  /*7310*/  IMAD.MOV.U32 R8, RZ, RZ, R27 ;  /* 0x000000ffff087224 */ /* 0x000fcc00078e001b */
        /* <DEDUP_REMOVED lines=9> */
.L_x_1428:
[----:B------:R-:W-:Y:S05]  /*73b0*/  BSYNC.RECONVERGENT B3 ;  /* 0x0000000000037941 */ /* 0x000fea0003800200 */
.L_x_1427:
        /* <DEDUP_REMOVED lines=21> */
.L_x_1430:
[----:B------:R-:W-:Y:S05]  /*7510*/  BSYNC.RECONVERGENT B3 ;  /* 0x0000000000037941 */ /* 0x000fea0003800200 */
.L_x_1429:
[----:B------:R-:W-:Y:S01]  /*7520*/  IADD3 R4, P0, PT, R2, 0x2000, RZ ;  /* 0x0000200002047810 */ /* 0x000fe20007f1e0ff */
[----:B------:R-:W-:-:S04]  /*7530*/  VIADD R16, R16, 0x100 ;  /* 0x0000010010107836 */ /* 0x000fc80000000000 */
[----:B------:R-:W-:Y:S01]  /*7540*/  IMAD.X R3, RZ, RZ, R3, P0 ;  /* 0x000000ffff037224 */ /* 0x000fe200000e0603 */
[----:B------:R-:W-:Y:S07]  /*7550*/  @P2 BRA `(.L_x_1431) ;  /* 0xfffffffc00382947 */ /* 0x000fee000383ffff */
.L_x_1426:
[----:B------:R-:W-:Y:S05]  /*7560*/  BSYNC.RECONVERGENT B1 ;  /* 0x0000000000017941 */ /* 0x000fea0003800200 */
.L_x_1425:
        /* <DEDUP_REMOVED lines=9> */
.L_x_1448:
[----:B------:R-:W2:Y:S04]  /*7600*/  LDG.E.CONSTANT R25, desc[UR8][R2.64+-0x6018] ;  /* 0xff9fe80802197981 */ /* 0x000ea8000c1e9900 */
[----:B------:R-:W3:Y:S04]  /*7610*/  LDG.E.CONSTANT R27, desc[UR8][R2.64+-0x6008] ;  /* 0xff9ff808021b7981 */ /* 0x000ee8000c1e9900 */
[----:B------:R0:W5:Y:S04]  /*7620*/  LDG.E.CONSTANT R23, desc[UR8][R2.64+-0x4018] ;  /* 0xffbfe80802177981 */ /* 0x000168000c1e9900 */
        /* <DEDUP_REMOVED lines=22> */
.L_x_1433:
[----:B------:R-:W-:Y:S05]  /*7790*/  BSYNC.RECONVERGENT B1 ;  /* 0x0000000000017941 */ /* 0x000fea0003800200 */
.L_x_1432:
        /* <DEDUP_REMOVED lines=16> */
.L_x_1435:
[----:B------:R-:W-:Y:S05]  /*78a0*/  BSYNC.RECONVERGENT B1 ;  /* 0x0000000000017941 */ /* 0x000fea0003800200 */
.L_x_1434:
        /* <DEDUP_REMOVED lines=18> */
.L_x_1437:
[----:B------:R-:W-:Y:S05]  /*79d0*/  BSYNC.RECONVERGENT B1 ;  /* 0x0000000000017941 */ /* 0x000fea0003800200 */
.L_x_1436:
        /* <DEDUP_REMOVED lines=23> */
.L_x_1439:
[----:B------:R-:W-:Y:S05]  /*7b50*/  BSYNC.RECONVERGENT B1 ;  /* 0x0000000000017941 */ /* 0x000fea0003800200 */
.L_x_1438:
        /* <DEDUP_REMOVED lines=18> */
.L_x_1441:
[----:B------:R-:W-:Y:S05]  /*7c80*/  BSYNC.RECONVERGENT B1 ;  /* 0x0000000000017941 */ /* 0x000fea0003800200 */
.L_x_1440:
        /* <DEDUP_REMOVED lines=17> */
.L_x_1443:
[----:B------:R-:W-:Y:S05]  /*7da0*/  BSYNC.RECONVERGENT B1 ;  /* 0x0000000000017941 */ /* 0x000fea0003800200 */
.L_x_1442:
        /* <DEDUP_REMOVED lines=18> */
.L_x_1445:
[----:B------:R-:W-:Y:S05]  /*7ed0*/  BSYNC.RECONVERGENT B1 ;  /* 0x0000000000017941 */ /* 0x000fea0003800200 */
.L_x_1444:
        /* <DEDUP_REMOVED lines=17> */
.L_x_1447:
[----:B------:R-:W-:Y:S05]  /*7ff0*/  BSYNC.RECONVERGENT B1 ;  /* 0x0000000000017941 */ /* 0x000fea0003800200 */
.L_x_1446:
[----:B------:R-:W-:Y:S01]  /*8000*/  VIADD R16, R16, 0x400 ;  /* 0x0000040010107836 */ /* 0x000fe20000000000 */
[----:B------:R-:W-:-:S04]  /*8010*/  IADD3 R2, P1, PT, R2, 0x8000, RZ ;  /* 0x0000800002027810 */ /* 0x000fc80007f3e0ff */
[----:B------:R-:W-:Y:S01]  /*8020*/  ISETP.GE.AND P0, PT, R16, R15, PT ;  /* 0x0000000f1000720c */ /* 0x000fe20003f06270 */
[----:B------:R-:W-:-:S12]  /*8030*/  IMAD.X R3, RZ, RZ, R3, P1 ;  /* 0x000000ffff037224 */ /* 0x000fd800008e0603 */
[----:B------:R-:W-:Y:S05]  /*8040*/  @!P0 BRA `(.L_x_1448) ;  /* 0xfffffff4006c8947 */ /* 0x000fea000383ffff */
.L_x_1424:
[----:B------:R-:W-:Y:S05]  /*8050*/  BSYNC.RECONVERGENT B2 ;  /* 0x0000000000027941 */ /* 0x000fea0003800200 */
.L_x_1423:
[----:B------:R-:W0:Y:S01]  /*8060*/  S2R R11, SR_LANEID ;  /* 0x00000000000b7919 */ /* 0x000e220000000000 */
[----:B------:R-:W-:Y:S01]  /*8070*/  BSSY.RECONVERGENT B1, `(.L_x_1449) ;  /* 0x0000037000017945 */ /* 0x000fe20003800200 */
[----:B------:R-:W-:Y:S01]  /*8080*/  IMAD.MOV.U32 R4, RZ, RZ, R0 ;  /* 0x000000ffff047224 */ /* 0x000fe200078e0000 */
[----:B------:R1:W2:Y:S01]  /*8090*/  SHFL.DOWN PT, R13, R8, 0x1, 0x1f ;  /* 0x08201f00080d7f89 */ /* 0x0002a200000e0000 */
[----:B------:R-:W-:Y:S02]  /*80a0*/  IMAD.MOV.U32 R3, RZ, RZ, R6 ;  /* 0x000000ffff037224 */ /* 0x000fe400078e0006 */
[----:B------:R-:W-:Y:S01]  /*80b0*/  IMAD.MOV.U32 R2, RZ, RZ, R7 ;  /* 0x000000ffff027224 */ /* 0x000fe200078e0007 */
[----:B------:R1:W3:Y:S04]  /*80c0*/  SHFL.DOWN PT, R15, R14, 0x1, 0x1f ;  /* 0x08201f000e0f7f89 */ /* 0x0002e800000e0000 */
[----:B------:R1:W4:Y:S04]  /*80d0*/  SHFL.DOWN PT, R16, R9, 0x1, 0x1f ;  /* 0x08201f0009107f89 */ /* 0x00032800000e0000 */
[----:B------:R1:W1:Y:S04]  /*80e0*/  SHFL.DOWN PT, R17, R0, 0x1, 0x1f ;  /* 0x08201f0000117f89 */ /* 0x00026800000e0000 */
[----:B------:R0:W1:Y:S04]  /*80f0*/  SHFL.DOWN PT, R19, R6, 0x1, 0x1f ;  /* 0x08201f0006137f89 */ /* 0x00006800000e0000 */
[----:B------:R0:W1:Y:S02]  /*8100*/  SHFL.DOWN PT, R18, R7, 0x1, 0x1f ;  /* 0x08201f0007127f89 */ /* 0x00006400000e0000 */
[----:B0-----:R-:W-:-:S13]  /*8110*/  ISETP.GT.AND P0, PT, R11, 0x1e, PT ;  /* 0x0000001e0b00780c */ /* 0x001fda0003f04270 */
[----:B--234-:R-:W-:Y:S05]  /*8120*/  @P0 BRA `(.L_x_1450) ;  /* 0x0000000000ac0947 */ /* 0x01cfea0003800000 */
        /* <DEDUP_REMOVED lines=19> */
.L_x_1452:
[----:B------:R-:W-:Y:S05]  /*8260*/  BSYNC.RECONVERGENT B2 ;  /* 0x0000000000027941 */ /* 0x000fea0003800200 */
.L_x_1451:
        /* <DEDUP_REMOVED lines=23> */
.L_x_1450:
[----:B------:R-:W-:Y:S05]  /*83e0*/  BSYNC.RECONVERGENT B1 ;  /* 0x0000000000017941 */ /* 0x000fea0003800200 */
.L_x_1449:
[----:B------:R-:W-:Y:S01]  /*83f0*/  ISETP.GT.AND P0, PT, R11, 0x1d, PT ;  /* 0x0000001d0b00780c */ /* 0x000fe20003f04270 */
[----:B------:R0:W2:Y:S01]  /*8400*/  SHFL.DOWN PT, R13, R8, 0x2, 0x1f ;  /* 0x08401f00080d7f89 */ /* 0x0000a200000e0000 */
[----:B------:R-:W-:Y:S01]  /*8410*/  BSSY.RECONVERGENT B1, `(.L_x_1453) ;  /* 0x0000035000017945 */ /* 0x000fe20003800200 */
[----:B------:R-:W-:Y:S02]  /*8420*/  IMAD.MOV.U32 R6, RZ, RZ, R4 ;  /* 0x000000ffff067224 */ /* 0x000fe400078e0004 */
[----:B------:R0:W3:Y:S01]  /*8430*/  SHFL.DOWN PT, R15, R14, 0x2, 0x1f ;  /* 0x08401f000e0f7f89 */ /* 0x0000e200000e0000 */
[----:B------:R-:W-:Y:S02]  /*8440*/  IMAD.MOV.U32 R5, RZ, RZ, R3 ;  /* 0x000000ffff057224 */ /* 0x000fe400078e0003 */
[----:B-1----:R-:W-:Y:S01]  /*8450*/  IMAD.MOV.U32 R0, RZ, RZ, R2 ;  /* 0x000000ffff007224 */ /* 0x002fe200078e0002 */
[----:B------:R0:W1:Y:S04]  /*8460*/  SHFL.DOWN PT, R16, R9, 0x2, 0x1f ;  /* 0x08401f0009107f89 */ /* 0x00006800000e0000 */
[----:B------:R0:W4:Y:S04]  /*8470*/  SHFL.DOWN PT, R17, R4, 0x2, 0x1f ;  /* 0x08401f0004117f89 */ /* 0x00012800000e0000 */
[----:B------:R0:W0:Y:S04]  /*8480*/  SHFL.DOWN PT, R18, R3, 0x2, 0x1f ;  /* 0x08401f0003127f89 */ /* 0x00002800000e0000 */
[----:B------:R0:W0:Y:S01]  /*8490*/  SHFL.DOWN PT, R19, R2, 0x2, 0x1f ;  /* 0x08401f0002137f89 */ /* 0x00002200000e0000 */
        /* <DEDUP_REMOVED lines=12> */
[----:B-1----:R-:W-:-:S08]  /*8560*/  IMAD.MOV.U32 R12, RZ, RZ, R16 ;  /* 0x000000ffff0c7224 */ /* 0x002fd000078e0010 */
[CC--:B------:R-:W-:Y:S02]  /*8570*/  @P3 ISETP.GE.U32.AND P0, PT, R14.reuse, R15.reuse, PT ;  /* 0x0000000f0e00320c */ /* 0x0c0fe40003f06070 */
[----:B------:R-:W-:Y:S02]  /*8580*/  @P3 ISETP.LT.U32.AND P1, PT, R14, R15, PT ;  /* 0x0000000f0e00320c */ /* 0x000fe40003f21070 */
[CC--:B------:R-:W-:Y:S02]  /*8590*/  @P3 ISETP.GE.AND.EX P0, PT, R9.reuse, R16.reuse, PT, P0 ;  /* 0x000000100900320c */ /* 0x0c0fe40003f06300 */
[----:B------:R-:W-:Y:S02]  /*85a0*/  @P3 ISETP.LT.AND.EX P1, PT, R9, R16, PT, P1 ;  /* 0x000000100900320c */ /* 0x000fe40003f21310 */
[----:B------:R-:W-:Y:S02]  /*85b0*/  @P3 SEL R7, R8, R13, !P0 ;  /* 0x0000000d08073207 */ /* 0x000fe40004000000 */
[----:B------:R-:W-:-:S02]  /*85c0*/  @P3 SEL R10, R14, R15, P1 ;  /* 0x0000000f0e0a3207 */ /* 0x000fc40000800000 */
[----:B------:R-:W-:-:S07]  /*85d0*/  @P3 SEL R12, R9, R16, P1 ;  /* 0x00000010090c3207 */ /* 0x000fce0000800000 */
.L_x_1456:
[----:B------:R-:W-:Y:S05]  /*85e0*/  BSYNC.RECONVERGENT B2 ;  /* 0x0000000000027941 */ /* 0x000fea0003800200 */
.L_x_1455:
        /* <DEDUP_REMOVED lines=15> */
[CC--:B------:R-:W-:Y:S01]  /*86e0*/  @P2 ISETP.LT.U32.AND P1, PT, R3.reuse, R18.reuse, PT ;  /* 0x000000120300220c */ /* 0x0c0fe20003f21070 */
[----:B------:R-:W-:Y:S01]  /*86f0*/  @P2 IMAD.MOV.U32 R14, RZ, RZ, R10 ;  /* 0x000000ffff0e2224 */ /* 0x000fe200078e000a */
[CC--:B------:R-:W-:Y:S01]  /*8700*/  @P2 ISETP.GE.AND.EX P0, PT, R2.reuse, R19.reuse, PT, P0 ;  /* 0x000000130200220c */ /* 0x0c0fe20003f06300 */
[----:B------:R-:W-:Y:S01]  /*8710*/  @P2 IMAD.MOV.U32 R9, RZ, RZ, R12 ;  /* 0x000000ffff092224 */ /* 0x000fe200078e000c */
[----:B------:R-:W-:Y:S02]  /*8720*/  @P2 ISETP.LT.AND.EX P1, PT, R2, R19, PT, P1 ;  /* 0x000000130200220c */ /* 0x000fe40003f21310 */
[----:B------:R-:W-:Y:S02]  /*8730*/  @P2 SEL R6, R4, R17, !P0 ;  /* 0x0000001104062207 */ /* 0x000fe40004000000 */
[----:B------:R-:W-:-:S02]  /*8740*/  @P2 SEL R5, R3, R18, P1 ;  /* 0x0000001203052207 */ /* 0x000fc40000800000 */
[----:B------:R-:W-:-:S07]  /*8750*/  @P2 SEL R0, R2, R19, P1 ;  /* 0x0000001302002207 */ /* 0x000fce0000800000 */
.L_x_1454:
[----:B------:R-:W-:Y:S05]  /*8760*/  BSYNC.RECONVERGENT B1 ;  /* 0x0000000000017941 */ /* 0x000fea0003800200 */
.L_x_1453:
[----:B------:R-:W-:Y:S01]  /*8770*/  ISETP.GT.AND P0, PT, R11, 0x1b, PT ;  /* 0x0000001b0b00780c */ /* 0x000fe20003f04270 */
[----:B--2---:R2:W2:Y:S01]  /*8780*/  SHFL.DOWN PT, R13, R8, 0x4, 0x1f ;  /* 0x08801f00080d7f89 */ /* 0x0044a200000e0000 */
[----:B------:R-:W-:Y:S01]  /*8790*/  BSSY.RECONVERGENT B1, `(.L_x_1457) ;  /* 0x0000035000017945 */ /* 0x000fe20003800200 */
[----:B0-----:R-:W-:Y:S02]  /*87a0*/  IMAD.MOV.U32 R4, RZ, RZ, R6 ;  /* 0x000000ffff047224 */ /* 0x001fe400078e0006 */
[----:B---3--:R0:W3:Y:S01]  /*87b0*/  SHFL.DOWN PT, R15, R14, 0x4, 0x1f ;  /* 0x08801f000e0f7f89 */ /* 0x0080e200000e0000 */
[----:B------:R-:W-:Y:S02]  /*87c0*/  IMAD.MOV.U32 R3, RZ, RZ, R5 ;  /* 0x000000ffff037224 */ /* 0x000fe400078e0005 */
[----:B------:R-:W-:Y:S01]  /*87d0*/  IMAD.MOV.U32 R2, RZ, RZ, R0 ;  /* 0x000000ffff027224 */ /* 0x000fe200078e0000 */
[----:B-1----:R0:W1:Y:S04]  /*87e0*/  SHFL.DOWN PT, R16, R9, 0x4, 0x1f ;  /* 0x08801f0009107f89 */ /* 0x00206800000e0000 */
[----:B----4-:R0:W4:Y:S04]  /*87f0*/  SHFL.DOWN PT, R17, R6, 0x4, 0x1f ;  /* 0x08801f0006117f89 */ /* 0x01012800000e0000 */
        /* <DEDUP_REMOVED lines=22> */
.L_x_1460:
[----:B------:R-:W-:Y:S05]  /*8960*/  BSYNC.RECONVERGENT B2 ;  /* 0x0000000000027941 */ /* 0x000fea0003800200 */
.L_x_1459:
        /* <DEDUP_REMOVED lines=23> */
.L_x_1458:
[----:B------:R-:W-:Y:S05]  /*8ae0*/  BSYNC.RECONVERGENT B1 ;  /* 0x0000000000017941 */ /* 0x000fea0003800200 */
.L_x_1457:
        /* <DEDUP_REMOVED lines=31> */
.L_x_1464:
[----:B------:R-:W-:Y:S05]  /*8ce0*/  BSYNC.RECONVERGENT B2 ;  /* 0x0000000000027941 */ /* 0x000fea0003800200 */
.L_x_1463:
        /* <DEDUP_REMOVED lines=23> */
.L_x_1462:
[----:B------:R-:W-:Y:S05]  /*8e60*/  BSYNC.RECONVERGENT B1 ;  /* 0x0000000000017941 */ /* 0x000fea0003800200 */
.L_x_1461:
        /* <DEDUP_REMOVED lines=31> */
.L_x_1468:
[----:B------:R-:W-:Y:S05]  /*9060*/  BSYNC.RECONVERGENT B2 ;  /* 0x0000000000027941 */ /* 0x000fea0003800200 */
.L_x_1467:
        /* <DEDUP_REMOVED lines=23> */
.L_x_1466:
[----:B------:R-:W-:Y:S05]  /*91e0*/  BSYNC.RECONVERGENT B1 ;  /* 0x0000000000017941 */ /* 0x000fea0003800200 */
.L_x_1465:
[----:B------:R-:W-:Y:S01]  /*91f0*/  ISETP.NE.AND P0, PT, R11, RZ, PT ;  /* 0x000000ff0b00720c */ /* 0x000fe20003f05270 */
[----:B------:R-:W-:-:S12]  /*9200*/  BSSY.RECONVERGENT B1, `(.L_x_1469) ;  /* 0x000000d000017945 */ /* 0x000fd80003800200 */
[----:B------:R-:W-:Y:S05]  /*9210*/  @P0 BRA `(.L_x_1470) ;  /* 0x00000000002c0947 */ /* 0x000fea0003800000 */
[----:B0-----:R-:W0:Y:S01]  /*9220*/  S2R R6, SR_CgaCtaId ;  /* 0x0000000000067919 */ /* 0x001e220000008800 */
[----:B------:R-:W-:Y:S01]  /*9230*/  MOV R5, 0x400 ;  /* 0x0000040000057802 */ /* 0x000fe20000000f00 */
[----:B---3--:R-:W-:Y:S01]  /*9240*/  IMAD.MOV.U32 R15, RZ, RZ, R9 ;  /* 0x000000ffff0f7224 */ /* 0x008fe200078e0009 */
[----:B------:R-:W-:Y:S02]  /*9250*/  LOP3.LUT R0, R22, 0x3e0, RZ, 0xc0, !PT ;  /* 0x000003e016007812 */ /* 0x000fe400078ec0ff */
[----:B0-----:R-:W-:-:S05]  /*9260*/  LEA R5, R6, R5, 0x18 ;  /* 0x0000000506057211 */ /* 0x001fca00078ec0ff */
[----:B------:R-:W-:Y:S02]  /*9270*/  IMAD.IADD R7, R0, 0x1, R5 ;  /* 0x0000000100077824 */ /* 0x000fe400078e0205 */
[----:B------:R-:W-:-:S03]  /*9280*/  IMAD.MOV.U32 R5, RZ, RZ, R3 ;  /* 0x000000ffff057224 */ /* 0x000fc600078e0003 */
[----:B------:R0:W-:Y:S04]  /*9290*/  STS.64 [R7+0x10], R14 ;  /* 0x0000100e07007388 */ /* 0x0001e80000000a00 */
[----:B------:R0:W-:Y:S04]  /*92a0*/  STS.64 [R7+0x20], R4 ;  /* 0x0000200407007388 */ /* 0x0001e80000000a00 */
[----:B------:R0:W-:Y:S04]  /*92b0*/  STS [R7+0x8], R8 ;  /* 0x0000080807007388 */ /* 0x0001e80000000800 */
[----:B------:R0:W-:Y:S02]  /*92c0*/  STS [R7+0x18], R2 ;  /* 0x0000180207007388 */ /* 0x0001e40000000800 */
.L_x_1470:
[----:B------:R-:W-:Y:S05]  /*92d0*/  BSYNC.RECONVERGENT B1 ;  /* 0x0000000000017941 */ /* 0x000fea0003800200 */
.L_x_1469:
[----:B------:R-:W-:Y:S01]  /*92e0*/  BAR.SYNC.DEFER_BLOCKING 0x0 ;  /* 0x0000000000007b1d */ /* 0x000fe20000010000 */
[----:B------:R-:W-:-:S13]  /*92f0*/  ISETP.NE.AND P1, PT, R22, RZ, PT ;  /* 0x000000ff1600720c */ /* 0x000fda0003f25270 */
[----:B------:R-:W-:Y:S05]  /*9300*/  @P1 BRA `(.L_x_1323) ;  /* 0x00000010005c1947 */ /* 0x000fea0003800000 */
[----:B0-----:R-:W0:Y:S01]  /*9310*/  S2R R5, SR_CgaCtaId ;  /* 0x0000000000057919 */ /* 0x001e220000008800 */
[----:B------:R-:W-:Y:S01]  /*9320*/  MOV R0, 0x400 ;  /* 0x0000040000007802 */ /* 0x000fe20000000f00 */
[----:B------:R-:W-:Y:S01]  /*9330*/  BSSY.RECONVERGENT B1, `(.L_x_1471) ;  /* 0x0000016000017945 */ /* 0x000fe20003800200 */
[----:B------:R-:W-:Y:S02]  /*9340*/  IMAD.MOV.U32 R20, RZ, RZ, R8 ;  /* 0x000000ffff147224 */ /* 0x000fe400078e0008 */
[----:B------:R-:W-:Y:S02]  /*9350*/  IMAD.MOV.U32 R19, RZ, RZ, R14 ;  /* 0x000000ffff137224 */ /* 0x000fe400078e000e */
[----:B------:R-:W-:Y:S01]  /*9360*/  IMAD.MOV.U32 R18, RZ, RZ, R9 ;  /* 0x000000ffff127224 */ /* 0x000fe200078e0009 */
[----:B0-----:R-:W-:-:S05]  /*9370*/  LEA R0, R5, R0, 0x18 ;  /* 0x0000000005007211 */ /* 0x001fca00078ec0ff */
[----:B------:R-:W0:Y:S04]  /*9380*/  LDS R5, [R0+0x28] ;  /* 0x0000280000057984 */ /* 0x000e280000000800 */
[----:B------:R0:W1:Y:S04]  /*9390*/  LDS R27, [R0+0x38] ;  /* 0x00003800001b7984 */ /* 0x0000680000000800 */
[----:B------:R0:W1:Y:S02]  /*93a0*/  LDS R21, [R0+0x48] ;  /* 0x0000480000157984 */ /* 0x0000640000000800 */
[----:B0-----:R-:W-:-:S13]  /*93b0*/  ISETP.GE.AND P0, PT, R8, R5, PT ;  /* 0x000000050800720c */ /* 0x001fda0003f06270 */
[----:B-1----:R-:W-:Y:S05]  /*93c0*/  @!P0 BRA `(.L_x_1472) ;  /* 0x0000000000308947 */ /* 0x002fea0003800000 */
        /* <DEDUP_REMOVED lines=12> */
.L_x_1472:
[----:B------:R-:W-:Y:S05]  /*9490*/  BSYNC.RECONVERGENT B1 ;  /* 0x0000000000017941 */ /* 0x000fea0003800200 */
.L_x_1471:
[----:B---3--:R-:W0:Y:S01]  /*94a0*/  LDS.64 R14, [R0+0x40] ;  /* 0x00004000000e7984 */ /* 0x008e220000000a00 */
[----:B------:R-:W-:Y:S01]  /*94b0*/  ISETP.GE.AND P0, PT, R2, R27, PT ;  /* 0x0000001b0200720c */ /* 0x000fe20003f06270 */
[----:B------:R-:W-:Y:S01]  /*94c0*/  BSSY.RECONVERGENT B1, `(.L_x_1473) ;  /* 0x000001c000017945 */ /* 0x000fe20003800200 */
[----:B------:R-:W-:Y:S01]  /*94d0*/  IMAD.MOV.U32 R24, RZ, RZ, R27 ;  /* 0x000000ffff187224 */ /* 0x000fe200078e001b */
[----:B------:R1:W3:Y:S04]  /*94e0*/  LDS R25, [R0+0x58] ;  /* 0x0000580000197984 */ /* 0x0002e80000000800 */
[----:B------:R1:W1:Y:S04]  /*94f0*/  LDS R23, [R0+0x68] ;  /* 0x0000680000177984 */ /* 0x0002680000000800 */
[----:B------:R0:W1:Y:S04]  /*9500*/  LDS R22, [R0+0x78] ;  /* 0x0000780000167984 */ /* 0x0000680000000800 */
[----:B------:R0:W1:Y:S04]  /*9510*/  LDS R9, [R0+0x88] ;  /* 0x0000880000097984 */ /* 0x0000680000000800 */
[----:B--2---:R2:W1:Y:S04]  /*9520*/  LDS R8, [R0+0x98] ;  /* 0x0000980000087984 */ /* 0x0044680000000800 */
[----:B------:R2:W1:Y:S04]  /*9530*/  LDS R5, [R0+0xa8] ;  /* 0x0000a80000057984 */ /* 0x0004680000000800 */
[----:B------:R2:W1:Y:S04]  /*9540*/  LDS.64 R6, [R0+0x60] ;  /* 0x0000600000067984 */ /* 0x0004680000000a00 */
[----:B------:R2:W1:Y:S01]  /*9550*/  LDS.64 R10, [R0+0x80] ;  /* 0x00008000000a7984 */ /* 0x0004620000000a00 */
[----:B0-----:R-:W-:-:S02]  /*9560*/  IMAD.MOV.U32 R12, RZ, RZ, R14 ;  /* 0x000000ffff0c7224 */ /* 0x001fc400078e000e */
[----:B------:R-:W-:Y:S01]  /*9570*/  IMAD.MOV.U32 R13, RZ, RZ, R15 ;  /* 0x000000ffff0d7224 */ /* 0x000fe200078e000f */
[----:B--2---:R-:W-:Y:S06]  /*9580*/  @!P0 BRA `(.L_x_1474) ;  /* 0x00000000003c8947 */ /* 0x004fec0003800000 */
[----:B------:R-:W-:Y:S01]  /*9590*/  ISETP.GE.AND P0, PT, R27, R2, PT ;  /* 0x000000021b00720c */ /* 0x000fe20003f06270 */
[----:B------:R-:W-:Y:S02]  /*95a0*/  IMAD.MOV.U32 R16, RZ, RZ, R4 ;  /* 0x000000ffff107224 */ /* 0x000fe400078e0004 */
[----:B----4-:R-:W-:Y:S02]  /*95b0*/  IMAD.MOV.U32 R17, RZ, RZ, R3 ;  /* 0x000000ffff117224 */ /* 0x010fe400078e0003 */
        /* <DEDUP_REMOVED lines=12> */
.L_x_1474:
[----:B------:R-:W-:Y:S05]  /*9680*/  BSYNC.RECONVERGENT B1 ;  /* 0x0000000000017941 */ /* 0x000fea0003800200 */
.L_x_1473:
        /* <DEDUP_REMOVED lines=18> */
.L_x_1476:
[----:B------:R-:W-:Y:S05]  /*97b0*/  BSYNC.RECONVERGENT B1 ;  /* 0x0000000000017941 */ /* 0x000fea0003800200 */
.L_x_1475:
[----:B---3--:R-:W-:Y:S01]  /*97c0*/  ISETP.GE.AND P0, PT, R24, R25, PT ;  /* 0x000000191800720c */ /* 0x008fe20003f06270 */
[----:B------:R-:W-:Y:S01]  /*97d0*/  BSSY.RECONVERGENT B1, `(.L_x_1477) ;  /* 0x0000010000017945 */ /* 0x000fe20003800200 */
[----:B----4-:R-:W-:Y:S02]  /*97e0*/  IMAD.MOV.U32 R17, RZ, RZ, R25 ;  /* 0x000000ffff117224 */ /* 0x010fe400078e0019 */
        /* <DEDUP_REMOVED lines=14> */
.L_x_1478:
[----:B------:R-:W-:Y:S05]  /*98d0*/  BSYNC.RECONVERGENT B1 ;  /* 0x0000000000017941 */ /* 0x000fea0003800200 */
.L_x_1477:
        /* <DEDUP_REMOVED lines=16> */
.L_x_1480:
[----:B------:R-:W-:Y:S05]  /*99e0*/  BSYNC.RECONVERGENT B1 ;  /* 0x0000000000017941 */ /* 0x000fea0003800200 */
.L_x_1479:
        /* <DEDUP_REMOVED lines=17> */
.L_x_1482:
[----:B------:R-:W-:Y:S05]  /*9b00*/  BSYNC.RECONVERGENT B1 ;  /* 0x0000000000017941 */ /* 0x000fea0003800200 */
.L_x_1481:
        /* <DEDUP_REMOVED lines=18> */
.L_x_1484:
[----:B------:R-:W-:Y:S05]  /*9c30*/  BSYNC.RECONVERGENT B1 ;  /* 0x0000000000017941 */ /* 0x000fea0003800200 */
.L_x_1483:
        /* <DEDUP_REMOVED lines=26> */
.L_x_1486:
[----:B------:R-:W-:Y:S05]  /*9de0*/  BSYNC.RECONVERGENT B1 ;  /* 0x0000000000017941 */ /* 0x000fea0003800200 */
.L_x_1485:
        /* <DEDUP_REMOVED lines=16> */
.L_x_1488:
[----:B------:R-:W-:Y:S05]  /*9ef0*/  BSYNC.RECONVERGENT B1 ;  /* 0x0000000000017941 */ /* 0x000fea0003800200 */
.L_x_1487:
        /* <DEDUP_REMOVED lines=17> */
.L_x_1490:
[----:B------:R-:W-:Y:S05]  /*a010*/  BSYNC.RECONVERGENT B1 ;  /* 0x0000000000017941 */ /* 0x000fea0003800200 */
.L_x_1489:
        /* <DEDUP_REMOVED lines=16> */
.L_x_1492:
[----:B------:R-:W-:Y:S05]  /*a120*/  BSYNC.RECONVERGENT B1 ;  /* 0x0000000000017941 */ /* 0x000fea0003800200 */
.L_x_1491:
        /* <DEDUP_REMOVED lines=17> */
.L_x_1494:
[----:B------:R-:W-:Y:S05]  /*a240*/  BSYNC.RECONVERGENT B1 ;  /* 0x0000000000017941 */ /* 0x000fea0003800200 */
.L_x_1493:
        /* <DEDUP_REMOVED lines=18> */
.L_x_1496:
[----:B------:R-:W-:Y:S05]  /*a370*/  BSYNC.RECONVERGENT B1 ;  /* 0x0000000000017941 */ /* 0x000fea0003800200 */
.L_x_1495:
        /* <DEDUP_REMOVED lines=9> */
[CC--:B------:R-:W-:Y:S02]  /*a410*/  @P3 ISETP.GE.U32.AND P0, PT, R13.reuse, R6.reuse, PT ;  /* 0x000000060d00320c */ /* 0x0c0fe40003f06070 */
[CC--:B------:R-:W-:Y:S02]  /*a420*/  @P3 ISETP.LT.U32.AND P2, PT, R13.reuse, R6.reuse, PT ;  /* 0x000000060d00320c */ /* 0x0c0fe40003f41070 */
[CC--:B------:R-:W-:Y:S02]  /*a430*/  @P3 ISETP.GE.AND.EX P0, PT, R16.reuse, R7.reuse, PT, P0 ;  /* 0x000000071000320c */ /* 0x0c0fe40003f06300 */
[----:B------:R-:W-:Y:S02]  /*a440*/  @P3 ISETP.LT.AND.EX P2, PT, R16, R7, PT, P2 ;  /* 0x000000071000320c */ /* 0x000fe40003f41320 */
[----:B------:R-:W-:Y:S02]  /*a450*/  @P3 SEL R2, R12, R15, !P0 ;  /* 0x0000000f0c023207 */ /* 0x000fe40004000000 */
[----:B------:R-:W-:-:S02]  /*a460*/  @P3 SEL R4, R13, R6, P2 ;  /* 0x000000060d043207 */ /* 0x000fc40001000000 */
[----:B------:R-:W-:-:S07]  /*a470*/  @P3 SEL R3, R16, R7, P2 ;  /* 0x0000000710033207 */ /* 0x000fce0001000000 */
.L_x_1323:
[----:B------:R-:W-:Y:S05]  /*a480*/  BSYNC.RECONVERGENT B0 ;  /* 0x0000000000007941 */ /* 0x000fea0003800200 */
.L_x_1272:
[----:B------:R-:W-:Y:S05]  /*a490*/  @P1 EXIT ;  /* 0x000000000000194d */ /* 0x000fea0003800000 */
[----:B012---:R-:W0:Y:S01]  /*a4a0*/  LDC.64 R6, c[0x0][0x388] ;  /* 0x0000e200ff067b82 */ /* 0x007e220000000a00 */
[----:B---3--:R-:W-:Y:S02]  /*a4b0*/  IMAD.MOV.U32 R15, RZ, RZ, R9 ;  /* 0x000000ffff0f7224 */ /* 0x008fe400078e0009 */
[----:B------:R-:W-:-:S03]  /*a4c0*/  IMAD.MOV.U32 R5, RZ, RZ, R3 ;  /* 0x000000ffff057224 */ /* 0x000fc600078e0003 */
[----:B0-----:R-:W-:Y:S04]  /*a4d0*/  STG.E.64 desc[UR8][R6.64+0x8], R14 ;  /* 0x0000080e06007986 */ /* 0x001fe8000c101b08 */
[----:B------:R-:W-:Y:S04]  /*a4e0*/  STG.E.64 desc[UR8][R6.64+0x18], R4 ;  /* 0x0000180406007986 */ /* 0x000fe8000c101b08 */
[----:B------:R-:W-:Y:S04]  /*a4f0*/  STG.E desc[UR8][R6.64], R8 ;  /* 0x0000000806007986 */ /* 0x000fe8000c101908 */
[----:B------:R-:W-:Y:S01]  /*a500*/  STG.E desc[UR8][R6.64+0x10], R2 ;  /* 0x0000100206007986 */ /* 0x000fe2000c101908 */
[----:B------:R-:W-:Y:S05]  /*a510*/  EXIT ;  /* 0x000000000000794d */ /* 0x000fea0003800000 */
.L_x_1497:
        /* <DEDUP_REMOVED lines=14> */
.L_x_2552:


//--------------------- .text._ZN6thrust24THRUST_300001_SM_1000_NS8cuda_cub4core6detail13_kernel_agentINS1_8__reduce10DrainAgentIlEEJN3cub18CUB_300001_SM_10009GridQueueIyEElEEEvDpT0_ --------------------------
	.section	.text._ZN6thrust24THRUST_300001_SM_1000_NS8cuda_cub4core6detail13_kernel_agentINS1_8__reduce10DrainAgentIlEEJN3cub18CUB_300001_SM_10009GridQueueIyEElEEEvDpT0_,"ax",@progbits
	.align	128
        .global         _ZN6thrust24THRUST_300001_SM_1000_NS8cuda_cub4core6detail13_kernel_agentINS1_8__reduce10DrainAgentIlEEJN3cub18CUB_300001_SM_10009GridQueueIyEElEEEvDpT0_
        .type           _ZN6thrust24THRUST_300001_SM_1000_NS8cuda_cub4core6detail13_kernel_agentINS1_8__reduce10DrainAgentIlEEJN3cub18CUB_300001_SM_10009GridQueueIyEElEEEvDpT0_,@function
        .size           _ZN6thrust24THRUST_300001_SM_1000_NS8cuda_cub4core6detail13_kernel_agentINS1_8__reduce10DrainAgentIlEEJN3cub18CUB_300001_SM_10009GridQueueIyEElEEEvDpT0_,(.L_x_2553 - _ZN6thrust24THRUST_300001_SM_1000_NS8cuda_cub4core6detail13_kernel_agentINS1_8__reduce10DrainAgentIlEEJN3cub18CUB_300001_SM_10009GridQueueIyEElEEEvDpT0_)
        .other          _ZN6thrust24THRUST_300001_SM_1000_NS8cuda_cub4core6detail13_kernel_agentINS1_8__reduce10DrainAgentIlEEJN3cub18CUB_300001_SM_10009GridQueueIyEElEEEvDpT0_,@"STO_CUDA_ENTRY STV_DEFAULT"
_ZN6thrust24THRUST_300001_SM_1000_NS8cuda_cub4core6detail13_kernel_agentINS1_8__reduce10DrainAgentIlEEJN3cub18CUB_300001_SM_10009GridQueueIyEElEEEvDpT0_:
.text._ZN6thrust24THRUST_300001_SM_1000_NS8cuda_cub4core6detail13_kernel_agentINS1_8__reduce10DrainAgentIlEEJN3cub18CUB_300001_SM_10009GridQueueIyEElEEEvDpT0_:
[----:B------:R-:W-:Y:S08]  /*0000*/  LDC R1, c[0x0][0x37c] ;  /* 0x0000df00ff017b82 */ /* 0x000ff00000000800 */
[----:B------:R-:W0:Y:S01]  /*0010*/  LDC.64 R2, c[0x0][0x380] ;  /* 0x0000e000ff027b82 */ /* 0x000e220000000a00 */
[----:B------:R-:W0:Y:S07]  /*0020*/  LDCU.64 UR4, c[0x0][0x358] ;  /* 0x00006b00ff0477ac */ /* 0x000e2e0008000a00 */
[----:B------:R-:W1:Y:S01]  /*0030*/  LDC.64 R4, c[0x0][0x388] ;  /* 0x0000e200ff047b82 */ /* 0x000e620000000a00 */
[----:B0-----:R-:W-:Y:S04]  /*0040*/  STG.E.64 desc[UR4][R2.64+0x8], RZ ;  /* 0x000008ff02007986 */ /* 0x001fe8000c101b04 */
[----:B-1----:R-:W-:Y:S01]  /*0050*/  STG.E.64 desc[UR4][R2.64], R4 ;  /* 0x0000000402007986 */ /* 0x002fe2000c101b04 */
[----:B------:R-:W-:Y:S05]  /*0060*/  EXIT ;  /* 0x000000000000794d */ /* 0x000fea0003800000 */
.L_x_1498:
        /* <DEDUP_REMOVED lines=9> */
.L_x_2553:


//--------------------- .text._ZN6thrust24THRUST_300001_SM_1000_NS8cuda_cub4core6detail13_kernel_agentINS1_8__reduce11ReduceAgentINS0_18transform_iteratorINS1_9__extrema12arg_minmax_fIilN4cuda3std3__44lessIiEEE15duplicate_tupleENS0_12zip_iteratorINSC_5tupleIJNS0_6detail15normal_iteratorINS0_10device_ptrIiEEEENS0_17counting_iteratorIlNS0_11use_defaultESP_SP_EEEEEEENSI_IJNSI_IJilEEEST_EEESU_EEPSU_SU_lSF_EEJSV_SW_lN3cub18CUB_300001_SM_100013GridEvenShareIlEENSZ_9GridQueueIyEESF_EEEvDpT0_ --------------------------
	.section	.text._ZN6thrust24THRUST_300001_SM_1000_NS8cuda_cub4core6detail13_kernel_agentINS1_8__reduce11ReduceAgentINS0_18transform_iteratorINS1_9__extrema12arg_minmax_fIilN4cuda3std3__44lessIiEEE15duplicate_tupleENS0_12zip_iteratorINSC_5tupleIJNS0_6detail15normal_iteratorINS0_10device_ptrIiEEEENS0_17counting_iteratorIlNS0_11use_defaultESP_SP_EEEEEEENSI_IJNSI_IJilEEEST_EEESU_EEPSU_SU_lSF_EEJSV_SW_lN3cub18CUB_300001_SM_100013GridEvenShareIlEENSZ_9GridQueueIyEESF_EEEvDpT0_,"ax",@progbits
	.align	128
        .global         _ZN6thrust24THRUST_300001_SM_1000_NS8cuda_cub4core6detail13_kernel_agentINS1_8__reduce11ReduceAgentINS0_18transform_iteratorINS1_9__extrema12arg_minmax_fIilN4cuda3std3__44lessIiEEE15duplicate_tupleENS0_12zip_iteratorINSC_5tupleIJNS0_6detail15normal_iteratorINS0_10device_ptrIiEEEENS0_17counting_iteratorIlNS0_11use_defaultESP_SP_EEEEEEENSI_IJNSI_IJilEEEST_EEESU_EEPSU_SU_lSF_EEJSV_SW_lN3cub18CUB_300001_SM_100013GridEvenShareIlEENSZ_9GridQueueIyEESF_EEEvDpT0_
        .type           _ZN6thrust24THRUST_300001_SM_1000_NS8cuda_cub4core6detail13_kernel_agentINS1_8__reduce11ReduceAgentINS0_18transform_iteratorINS1_9__extrema12arg_minmax_fIilN4cuda3std3__44lessIiEEE15duplicate_tupleENS0_12zip_iteratorINSC_5tupleIJNS0_6detail15normal_iteratorINS0_10device_ptrIiEEEENS0_17counting_iteratorIlNS0_11use_defaultESP_SP_EEEEEEENSI_IJNSI_IJilEEEST_EEESU_EEPSU_SU_lSF_EEJSV_SW_lN3cub18CUB_300001_SM_100013GridEvenShareIlEENSZ_9GridQueueIyEESF_EEEvDpT0_,@function
        .size           _ZN6thrust24THRUST_300001_SM_1000_NS8cuda_cub4core6detail13_kernel_agentINS1_8__reduce11ReduceAgentINS0_18transform_iteratorINS1_9__extrema12arg_minmax_fIilN4cuda3std3__44lessIiEEE15duplicate_tupleENS0_12zip_iteratorINSC_5tupleIJNS0_6detail15normal_iteratorINS0_10device_ptrIiEEEENS0_17counting_iteratorIlNS0_11use_defaultESP_SP_EEEEEEENSI_IJNSI_IJilEEEST_EEESU_EEPSU_SU_lSF_EEJSV_SW_lN3cub18CUB_300001_SM_100013GridEvenShareIlEENSZ_9GridQueueIyEESF_EEEvDpT0_,(.L_x_2554 - _ZN6thrust24THRUST_300001_SM_1000_NS8cuda_cub4core6detail13_kernel_agentINS1_8__reduce11ReduceAgentINS0_18transform_iteratorINS1_9__extrema12arg_minmax_fIilN4cuda3std3__44lessIiEEE15duplicate_tupleENS0_12zip_iteratorINSC_5tupleIJNS0_6detail15normal_iteratorINS0_10device_ptrIiEEEENS0_17counting_iteratorIlNS0_11use_defaultESP_SP_EEEEEEENSI_IJNSI_IJilEEEST_EEESU_EEPSU_SU_lSF_EEJSV_SW_lN3cub18CUB_300001_SM_100013GridEvenShareIlEENSZ_9GridQueueIyEESF_EEEvDpT0_)
        .other          _ZN6thrust24THRUST_300001_SM_1000_NS8cuda_cub4core6detail13_kernel_agentINS1_8__reduce11ReduceAgentINS0_18transform_iteratorINS1_9__extrema12arg_minmax_fIilN4cuda3std3__44lessIiEEE15duplicate_tupleENS0_12zip_iteratorINSC_5tupleIJNS0_6detail15normal_iteratorINS0_10device_ptrIiEEEENS0_17counting_iteratorIlNS0_11use_defaultESP_SP_EEEEEEENSI_IJNSI_IJilEEEST_EEESU_EEPSU_SU_lSF_EEJSV_SW_lN3cub18CUB_300001_SM_100013GridEvenShareIlEENSZ_9GridQueueIyEESF_EEEvDpT0_,@"STO_CUDA_ENTRY STV_DEFAULT"
_ZN6thrust24THRUST_300001_SM_1000_NS8cuda_cub4core6detail13_kernel_agentINS1_8__reduce11ReduceAgentINS0_18transform_iteratorINS1_9__extrema12arg_minmax_fIilN4cuda3std3__44lessIiEEE15duplicate_tupleENS0_12zip_iteratorINSC_5tupleIJNS0_6detail15normal_iteratorINS0_10device_ptrIiEEEENS0_17counting_iteratorIlNS0_11use_defaultESP_SP_EEEEEEENSI_IJNSI_IJilEEEST_EEESU_EEPSU_SU_lSF_EEJSV_SW_lN3cub18CUB_300001_SM_100013GridEvenShareIlEENSZ_9GridQueueIyEESF_EEEvDpT0_:
.text._ZN6thrust24THRUST_300001_SM_1000_NS8cuda_cub4core6detail13_kernel_agentINS1_8__reduce11ReduceAgentINS0_18transform_iteratorINS1_9__extrema12arg_minmax_fIilN4cuda3std3__44lessIiEEE15duplicate_tupleENS0_12zip_iteratorINSC_5tupleIJNS0_6detail15normal_iteratorINS0_10device_ptrIiEEEENS0_17counting_iteratorIlNS0_11use_defaultESP_SP_EEEEEEENSI_IJNSI_IJilEEEST_EEESU_EEPSU_SU_lSF_EEJSV_SW_lN3cub18CUB_300001_SM_100013GridEvenShareIlEENSZ_9GridQueueIyEESF_EEEvDpT0_:
        /* <DEDUP_REMOVED lines=17> */
[----:B------:R-:W-:Y:S02]  /*0110*/  IMAD.IADD R2, R3, 0x1, -R18 ;  /* 0x0000000103027824 */ /* 0x000fe400078e0a12 */
[----:B------:R-:W-:-:S05]  /*0120*/  IMAD.MOV.U32 R16, RZ, RZ, RZ ;  /* 0x000000ffff107224 */ /* 0x000fca00078e00ff */
[----:B------:R-:W2:Y:S01]  /*0130*/  LDC.64 R10, c[0x0][0x388] ;  /* 0x0000e200ff0a7b82 */ /* 0x000ea20000000a00 */
[----:B0-----:R-:W-:-:S13]  /*0140*/  ISETP.GE.AND P0, PT, R13, R2, PT ;  /* 0x000000020d00720c */ /* 0x001fda0003f06270 */
[----:B------:R-:W-:-:S05]  /*0150*/  @!P0 IADD3 R7, P1, PT, R18, R13, RZ ;  /* 0x0000000d12078210 */ /* 0x000fca0007f3e0ff */
[----:B------:R-:W-:Y:S01]  /*0160*/  @!P0 IMAD.X R6, RZ, RZ, RZ, P1 ;  /* 0x000000ffff068224 */ /* 0x000fe200008e06ff */
[----:B-1----:R-:W-:-:S04]  /*0170*/  @!P0 LEA R4, P1, R7, R4, 0x2 ;  /* 0x0000000407048211 */ /* 0x002fc800078210ff */
[----:B------:R-:W-:-:S05]  /*0180*/  @!P0 LEA.HI.X R5, R7, R5, R6, 0x2, P1 ;  /* 0x0000000507058211 */ /* 0x000fca00008f1406 */
[----:B------:R-:W3:Y:S01]  /*0190*/  @!P0 LDG.E R16, desc[UR10][R4.64] ;  /* 0x0000000a04108981 */ /* 0x000ee2000c1e1900 */
[----:B------:R-:W-:Y:S01]  /*01a0*/  IMAD.MOV.U32 R9, RZ, RZ, R13 ;  /* 0x000000ffff097224 */ /* 0x000fe200078e000d */
[----:B------:R-:W-:Y:S01]  /*01b0*/  CS2R R14, SRZ ;  /* 0x00000000000e7805 */ /* 0x000fe2000001ff00 */
[----:B------:R-:W-:Y:S01]  /*01c0*/  @!P0 VIADD R9, R13, 0x100 ;  /* 0x000001000d098836 */ /* 0x000fe20000000000 */
[----:B--2---:R-:W-:Y:S01]  /*01d0*/  @!P0 IADD3 R15, P2, PT, R7, R10, RZ ;  /* 0x0000000a070f8210 */ /* 0x004fe20007f5e0ff */
[----:B------:R-:W-:Y:S03]  /*01e0*/  BSSY.RECONVERGENT B2, `(.L_x_1501) ;  /* 0x00000fe000027945 */ /* 0x000fe60003800200 */
[----:B------:R-:W-:Y:S01]  /*01f0*/  ISETP.GE.AND P1, PT, R9, R2, PT ;  /* 0x000000020900720c */ /* 0x000fe20003f26270 */
[----:B------:R-:W-:Y:S02]  /*0200*/  @!P0 IMAD.X R14, R6, 0x1, R11, P2 ;  /* 0x00000001060e8824 */ /* 0x000fe400010e060b */
[----:B------:R-:W-:-:S02]  /*0210*/  IMAD.MOV.U32 R12, RZ, RZ, R15 ;  /* 0x000000ffff0c7224 */ /* 0x000fc400078e000f */
[----:B------:R-:W-:Y:S02]  /*0220*/  IMAD.MOV.U32 R11, RZ, RZ, R14 ;  /* 0x000000ffff0b7224 */ /* 0x000fe400078e000e */
[----:B---3--:R-:W-:-:S06]  /*0230*/  IMAD.MOV.U32 R10, RZ, RZ, R16 ;  /* 0x000000ffff0a7224 */ /* 0x008fcc00078e0010 */
        /* <DEDUP_REMOVED lines=8> */
[----:B------:R-:W-:-:S13]  /*02c0*/  ISETP.NE.AND P0, PT, R3, 0x300, PT ;  /* 0x000003000300780c */ /* 0x000fda0003f05270 */
[----:B------:R-:W-:Y:S05]  /*02d0*/  @!P0 BRA `(.L_x_1504) ;  /* 0x0000000000f88947 */ /* 0x000fea0003800000 */
[----:B------:R-:W0:Y:S01]  /*02e0*/  LDCU.128 UR4, c[0x0][0x380] ;  /* 0x00007000ff0477ac */ /* 0x000e220008000c00 */
[----:B------:R-:W-:Y:S01]  /*02f0*/  IADD3 R17, P0, PT, R18, R9, RZ ;  /* 0x0000000912117210 */ /* 0x000fe20007f1e0ff */
[----:B------:R-:W-:Y:S01]  /*0300*/  IMAD.MOV.U32 R10, RZ, RZ, R16 ;  /* 0x000000ffff0a7224 */ /* 0x000fe200078e0010 */
[----:B------:R-:W-:Y:S01]  /*0310*/  LEA.HI R5, R6, 0x1, RZ, 0x18 ;  /* 0x0000000106057811 */ /* 0x000fe200078fc0ff */
[----:B------:R-:W-:Y:S02]  /*0320*/  IMAD.MOV.U32 R12, RZ, RZ, R15 ;  /* 0x000000ffff0c7224 */ /* 0x000fe400078e000f */
[----:B------:R-:W-:Y:S01]  /*0330*/  IMAD.X R8, RZ, RZ, RZ, P0 ;  /* 0x000000ffff087224 */ /* 0x000fe200000e06ff */
[----:B------:R-:W-:Y:S01]  /*0340*/  LOP3.LUT R5, R5, 0x3, RZ, 0xc0, !PT ;  /* 0x0000000305057812 */ /* 0x000fe200078ec0ff */
[----:B------:R-:W-:-:S04]  /*0350*/  IMAD.MOV.U32 R11, RZ, RZ, R14 ;  /* 0x000000ffff0b7224 */ /* 0x000fc800078e000e */
[----:B------:R-:W-:Y:S01]  /*0360*/  IMAD.MOV R7, RZ, RZ, -R5 ;  /* 0x000000ffff077224 */ /* 0x000fe200078e0a05 */
[C---:B0-----:R-:W-:Y:S02]  /*0370*/  LEA R4, P1, R17.reuse, UR4, 0x2 ;  /* 0x0000000411047c11 */ /* 0x041fe4000f8210ff */
[C---:B------:R-:W-:Y:S02]  /*0380*/  IADD3 R3, P0, PT, R17.reuse, UR6, RZ ;  /* 0x0000000611037c10 */ /* 0x040fe4000ff1e0ff */
[----:B------:R-:W-:Y:S02]  /*0390*/  LEA.HI.X R17, R17, UR5, R8, 0x2, P1 ;  /* 0x0000000511117c11 */ /* 0x000fe400088f1408 */
[----:B------:R-:W-:-:S09]  /*03a0*/  IADD3.X R19, PT, PT, R8, UR7, RZ, P0, !PT ;  /* 0x0000000708137c10 */ /* 0x000fd200087fe4ff */
.L_x_1509:
[----:B------:R-:W-:-:S05]  /*03b0*/  IMAD.MOV.U32 R5, RZ, RZ, R17 ;  /* 0x000000ffff057224 */ /* 0x000fca00078e0011 */
[----:B------:R-:W2:Y:S01]  /*03c0*/  LDG.E R21, desc[UR10][R4.64] ;  /* 0x0000000a04157981 */ /* 0x000ea2000c1e1900 */
[----:B------:R-:W-:Y:S01]  /*03d0*/  VIADD R7, R7, 0x1 ;  /* 0x0000000107077836 */ /* 0x000fe20000000000 */
[----:B------:R-:W-:Y:S01]  /*03e0*/  BSSY.RECONVERGENT B3, `(.L_x_1505) ;  /* 0x0000017000037945 */ /* 0x000fe20003800200 */
[----:B------:R-:W-:Y:S02]  /*03f0*/  IMAD.MOV.U32 R22, RZ, RZ, R15 ;  /* 0x000000ffff167224 */ /* 0x000fe400078e000f */
[----:B------:R-:W-:Y:S01]  /*0400*/  IMAD.MOV.U32 R24, RZ, RZ, R14 ;  /* 0x000000ffff187224 */ /* 0x000fe200078e000e */
[----:B------:R-:W-:Y:S01]  /*0410*/  ISETP.NE.AND P2, PT, R7, RZ, PT ;  /* 0x000000ff0700720c */ /* 0x000fe20003f45270 */
[----:B------:R-:W-:Y:S02]  /*0420*/  IMAD.MOV.U32 R20, RZ, RZ, R16 ;  /* 0x000000ffff147224 */ /* 0x000fe400078e0010 */
[----:B------:R-:W-:Y:S01]  /*0430*/  IMAD.MOV.U32 R15, RZ, RZ, R3 ;  /* 0x000000ffff0f7224 */ /* 0x000fe200078e0003 */
[----:B--2---:R-:W-:-:S02]  /*0440*/  ISETP.GE.AND P0, PT, R10, R21, PT ;  /* 0x000000150a00720c */ /* 0x004fc40003f06270 */
[----:B------:R-:W-:-:S11]  /*0450*/  ISETP.GE.AND P3, PT, R16, R21, PT ;  /* 0x000000151000720c */ /* 0x000fd60003f66270 */
[----:B------:R-:W-:Y:S05]  /*0460*/  @!P0 BRA `(.L_x_1506) ;  /* 0x0000000000388947 */ /* 0x000fea0003800000 */
[----:B------:R-:W-:Y:S01]  /*0470*/  ISETP.GE.AND P4, PT, R21, R10, PT ;  /* 0x0000000a1500720c */ /* 0x000fe20003f86270 */
[----:B------:R-:W-:Y:S02]  /*0480*/  IMAD.MOV.U32 R8, RZ, RZ, R12 ;  /* 0x000000ffff087224 */ /* 0x000fe400078e000c */
[----:B------:R-:W-:Y:S02]  /*0490*/  IMAD.MOV.U32 R14, RZ, RZ, R11 ;  /* 0x000000ffff0e7224 */ /* 0x000fe400078e000b */
[----:B------:R-:W-:Y:S02]  /*04a0*/  IMAD.MOV.U32 R5, RZ, RZ, R10 ;  /* 0x000000ffff057224 */ /* 0x000fe400078e000a */
[----:B------:R-:W-:Y:S02]  /*04b0*/  IMAD.MOV.U32 R12, RZ, RZ, R3 ;  /* 0x000000ffff0c7224 */ /* 0x000fe400078e0003 */
[----:B------:R-:W-:Y:S02]  /*04c0*/  IMAD.MOV.U32 R11, RZ, RZ, R19 ;  /* 0x000000ffff0b7224 */ /* 0x000fe400078e0013 */
[----:B------:R-:W-:-:S02]  /*04d0*/  IMAD.MOV.U32 R10, RZ, RZ, R21 ;  /* 0x000000ffff0a7224 */ /* 0x000fc400078e0015 */
[CC--:B------:R-:W-:Y:S02]  /*04e0*/  @P4 ISETP.GE.U32.AND P0, PT, R8.reuse, R3.reuse, PT ;  /* 0x000000030800420c */ /* 0x0c0fe40003f06070 */
[----:B------:R-:W-:Y:S02]  /*04f0*/  @P4 ISETP.LT.U32.AND P1, PT, R8, R3, PT ;  /* 0x000000030800420c */ /* 0x000fe40003f21070 */
[CC--:B------:R-:W-:Y:S02]  /*0500*/  @P4 ISETP.GE.AND.EX P0, PT, R14.reuse, R19.reuse, PT, P0 ;  /* 0x000000130e00420c */ /* 0x0c0fe40003f06300 */
[----:B------:R-:W-:Y:S02]  /*0510*/  @P4 ISETP.LT.AND.EX P1, PT, R14, R19, PT, P1 ;  /* 0x000000130e00420c */ /* 0x000fe40003f21310 */
[----:B------:R-:W-:Y:S02]  /*0520*/  @P4 SEL R10, R5, R21, !P0 ;  /* 0x00000015050a4207 */ /* 0x000fe40004000000 */
[----:B------:R-:W-:-:S02]  /*0530*/  @P4 SEL R12, R8, R3, P1 ;  /* 0x00000003080c4207 */ /* 0x000fc40000800000 */
[----:B------:R-:W-:-:S07]  /*0540*/  @P4 SEL R11, R14, R19, P1 ;  /* 0x000000130e0b4207 */ /* 0x000fce0000800000 */
.L_x_1506:
[----:B------:R-:W-:Y:S05]  /*0550*/  BSYNC.RECONVERGENT B3 ;  /* 0x0000000000037941 */ /* 0x000fea0003800200 */
.L_x_1505:
[----:B------:R-:W-:Y:S01]  /*0560*/  BSSY.RECONVERGENT B3, `(.L_x_1507) ;  /* 0x000000f000037945 */ /* 0x000fe20003800200 */
        /* <DEDUP_REMOVED lines=14> */
.L_x_1508:
[----:B------:R-:W-:Y:S05]  /*0650*/  BSYNC.RECONVERGENT B3 ;  /* 0x0000000000037941 */ /* 0x000fea0003800200 */
.L_x_1507:
[----:B------:R-:W-:Y:S01]  /*0660*/  IADD3 R3, P0, PT, R3, 0x100, RZ ;  /* 0x0000010003037810 */ /* 0x000fe20007f1e0ff */
[----:B------:R-:W-:Y:S01]  /*0670*/  VIADD R9, R9, 0x100 ;  /* 0x0000010009097836 */ /* 0x000fe20000000000 */
[----:B------:R-:W-:-:S03]  /*0680*/  IADD3 R4, P1, PT, R4, 0x400, RZ ;  /* 0x0000040004047810 */ /* 0x000fc60007f3e0ff */
[----:B------:R-:W-:Y:S02]  /*0690*/  IMAD.X R19, RZ, RZ, R19, P0 ;  /* 0x000000ffff137224 */ /* 0x000fe400000e0613 */
[----:B------:R-:W-:Y:S01]  /*06a0*/  IMAD.X R17, RZ, RZ, R17, P1 ;  /* 0x000000ffff117224 */ /* 0x000fe200008e0611 */
[----:B------:R-:W-:Y:S07]  /*06b0*/  @P2 BRA `(.L_x_1509) ;  /* 0xfffffffc003c2947 */ /* 0x000fee000383ffff */
.L_x_1504:
[----:B------:R-:W-:Y:S05]  /*06c0*/  BSYNC.RECONVERGENT B1 ;  /* 0x0000000000017941 */ /* 0x000fea0003800200 */
.L_x_1503:
[----:B------:R-:W-:-:S13]  /*06d0*/  ISETP.GE.U32.AND P0, PT, R6, 0x300, PT ;  /* 0x000003000600780c */ /* 0x000fda0003f06070 */
[----:B------:R-:W-:Y:S05]  /*06e0*/  @!P0 BRA `(.L_x_1502) ;  /* 0x0000000800b48947 */ /* 0x000fea0003800000 */
[----:B------:R-:W0:Y:S01]  /*06f0*/  LDC.64 R6, c[0x0][0x380] ;  /* 0x0000e000ff067b82 */ /* 0x000e220000000a00 */
[----:B------:R-:W-:-:S07]  /*0700*/  VIADD R3, R9, 0x200 ;  /* 0x0000020009037836 */ /* 0x000fce0000000000 */
[----:B------:R-:W1:Y:S02]  /*0710*/  LDC.64 R4, c[0x0][0x388] ;  /* 0x0000e200ff047b82 */ /* 0x000e640000000a00 */
.L_x_1526:
[----:B------:R-:W-:-:S05]  /*0720*/  VIADD R9, R3, 0xfffffe00 ;  /* 0xfffffe0003097836 */ /* 0x000fca0000000000 */
[----:B------:R-:W-:-:S04]  /*0730*/  IADD3 R21, P0, PT, R18, R9, RZ ;  /* 0x0000000912157210 */ /* 0x000fc80007f1e0ff */
[----:B------:R-:W-:Y:S02]  /*0740*/  LEA.HI.X.SX32 R26, R9, RZ, 0x1, P0 ;  /* 0x000000ff091a7211 */ /* 0x000fe400000f0eff */
[----:B0-----:R-:W-:-:S04]  /*0750*/  LEA R8, P0, R21, R6, 0x2 ;  /* 0x0000000615087211 */ /* 0x001fc800078010ff */
[----:B------:R-:W-:-:S05]  /*0760*/  LEA.HI.X R9, R21, R7, R26, 0x2, P0 ;  /* 0x0000000715097211 */ /* 0x000fca00000f141a */
[----:B------:R-:W2:Y:S04]  /*0770*/  LDG.E R23, desc[UR10][R8.64] ;  /* 0x0000000a08177981 */ /* 0x000ea8000c1e1900 */
        /* <DEDUP_REMOVED lines=23> */
.L_x_1511:
[----:B------:R-:W-:Y:S05]  /*08f0*/  BSYNC.RECONVERGENT B1 ;  /* 0x0000000000017941 */ /* 0x000fea0003800200 */
.L_x_1510:
[----:B------:R-:W-:Y:S01]  /*0900*/  BSSY.RECONVERGENT B1, `(.L_x_1512) ;  /* 0x0000011000017945 */ /* 0x000fe20003800200 */
[----:B------:R-:W-:Y:S02]  /*0910*/  VIADD R11, R3, 0xffffff00 ;  /* 0xffffff00030b7836 */ /* 0x000fe40000000000 */
        /* <DEDUP_REMOVED lines=15> */
.L_x_1513:
[----:B------:R-:W-:Y:S05]  /*0a10*/  BSYNC.RECONVERGENT B1 ;  /* 0x0000000000017941 */ /* 0x000fea0003800200 */
.L_x_1512:
[----:B-----5:R-:W-:Y:S01]  /*0a20*/  ISETP.GE.AND P0, PT, R24, R17, PT ;  /* 0x000000111800720c */ /* 0x020fe20003f06270 */
[----:B------:R-:W-:Y:S01]  /*0a30*/  BSSY.RECONVERGENT B1, `(.L_x_1514) ;  /* 0x0000013000017945 */ /* 0x000fe20003800200 */
[----:B------:R-:W-:Y:S01]  /*0a40*/  SHF.R.S32.HI R12, RZ, 0x1f, R11 ;  /* 0x0000001fff0c7819 */ /* 0x000fe2000001140b */
[----:B------:R-:W-:Y:S01]  /*0a50*/  IMAD.MOV.U32 R15, RZ, RZ, R21 ;  /* 0x000000ffff0f7224 */ /* 0x000fe200078e0015 */
[----:B------:R-:W-:Y:S01]  /*0a60*/  IADD3 R23, P1, P2, R11, R4, R18 ;  /* 0x000000040b177210 */ /* 0x000fe20007a3e012 */
[----:B------:R-:W-:Y:S02]  /*0a70*/  IMAD.MOV.U32 R16, RZ, RZ, R22 ;  /* 0x000000ffff107224 */ /* 0x000fe400078e0016 */
[----:B------:R-:W-:Y:S01]  /*0a80*/  IMAD.MOV.U32 R26, RZ, RZ, R24 ;  /* 0x000000ffff1a7224 */ /* 0x000fe200078e0018 */
[----:B------:R-:W-:-:S05]  /*0a90*/  IADD3.X R25, PT, PT, R12, R5, RZ, P1, P2 ;  /* 0x000000050c197210 */ /* 0x000fca0000fe44ff */
[----:B------:R-:W-:Y:S05]  /*0aa0*/  @!P0 BRA `(.L_x_1515) ;  /* 0x00000000002c8947 */ /* 0x000fea0003800000 */
        /* <DEDUP_REMOVED lines=11> */
.L_x_1515:
[----:B------:R-:W-:Y:S05]  /*0b60*/  BSYNC.RECONVERGENT B1 ;  /* 0x0000000000017941 */ /* 0x000fea0003800200 */
.L_x_1514:
        /* <DEDUP_REMOVED lines=17> */
.L_x_1517:
[----:B------:R-:W-:Y:S05]  /*0c80*/  BSYNC.RECONVERGENT B1 ;  /* 0x0000000000017941 */ /* 0x000fea0003800200 */
.L_x_1516:
[----:B------:R-:W-:Y:S01]  /*0c90*/  ISETP.GE.AND P0, PT, R26, R19, PT ;  /* 0x000000131a00720c */ /* 0x000fe20003f06270 */
[----:B------:R-:W-:Y:S01]  /*0ca0*/  BSSY.RECONVERGENT B1, `(.L_x_1518) ;  /* 0x0000013000017945 */ /* 0x000fe20003800200 */
[----:B------:R-:W-:Y:S01]  /*0cb0*/  SHF.R.S32.HI R8, RZ, 0x1f, R3 ;  /* 0x0000001fff087819 */ /* 0x000fe20000011403 */
[----:B------:R-:W-:Y:S01]  /*0cc0*/  IMAD.MOV.U32 R9, RZ, RZ, R16 ;  /* 0x000000ffff097224 */ /* 0x000fe200078e0010 */
[----:B------:R-:W-:Y:S01]  /*0cd0*/  IADD3 R24, P1, P2, R3, R4, R18 ;  /* 0x0000000403187210 */ /* 0x000fe20007a3e012 */
[----:B------:R-:W-:-:S03]  /*0ce0*/  IMAD.MOV.U32 R17, RZ, RZ, R26 ;  /* 0x000000ffff117224 */ /* 0x000fc600078e001a */
[----:B------:R-:W-:Y:S01]  /*0cf0*/  IADD3.X R25, PT, PT, R8, R5, RZ, P1, P2 ;  /* 0x0000000508197210 */ /* 0x000fe20000fe44ff */
[----:B------:R-:W-:-:S04]  /*0d00*/  IMAD.MOV.U32 R8, RZ, RZ, R15 ;  /* 0x000000ffff087224 */ /* 0x000fc800078e000f */
        /* <DEDUP_REMOVED lines=12> */
.L_x_1519:
[----:B------:R-:W-:Y:S05]  /*0dd0*/  BSYNC.RECONVERGENT B1 ;  /* 0x0000000000017941 */ /* 0x000fea0003800200 */
.L_x_1518:
[----:B------:R-:W-:Y:S01]  /*0de0*/  ISETP.GE.AND P0, PT, R12, R19, PT ;  /* 0x000000130c00720c */ /* 0x000fe20003f06270 */
[----:B------:R-:W-:Y:S01]  /*0df0*/  VIADD R15, R3, 0x100 ;  /* 0x00000100030f7836 */ /* 0x000fe20000000000 */
[----:B------:R-:W-:Y:S01]  /*0e00*/  BSSY.RECONVERGENT B1, `(.L_x_1520) ;  /* 0x0000011000017945 */ /* 0x000fe20003800200 */
[----:B------:R-:W-:Y:S02]  /*0e10*/  IMAD.MOV.U32 R21, RZ, RZ, R24 ;  /* 0x000000ffff157224 */ /* 0x000fe400078e0018 */
[----:B------:R-:W-:Y:S01]  /*0e20*/  IMAD.MOV.U32 R22, RZ, RZ, R25 ;  /* 0x000000ffff167224 */ /* 0x000fe200078e0019 */
[----:B------:R-:W-:Y:S01]  /*0e30*/  SHF.R.S32.HI R10, RZ, 0x1f, R15 ;  /* 0x0000001fff0a7819 */ /* 0x000fe2000001140f */
        /* <DEDUP_REMOVED lines=13> */
.L_x_1521:
[----:B------:R-:W-:Y:S05]  /*0f10*/  BSYNC.RECONVERGENT B1 ;  /* 0x0000000000017941 */ /* 0x000fea0003800200 */
.L_x_1520:
[----:B------:R-:W-:Y:S01]  /*0f20*/  ISETP.GE.AND P0, PT, R17, R20, PT ;  /* 0x000000141100720c */ /* 0x000fe20003f06270 */
[----:B------:R-:W-:Y:S01]  /*0f30*/  BSSY.RECONVERGENT B1, `(.L_x_1522) ;  /* 0x0000012000017945 */ /* 0x000fe20003800200 */
[----:B------:R-:W-:Y:S01]  /*0f40*/  IADD3 R19, P1, P2, R15, R4, R18 ;  /* 0x000000040f137210 */ /* 0x000fe20007a3e012 */
[----:B------:R-:W-:Y:S02]  /*0f50*/  IMAD.MOV.U32 R12, RZ, RZ, R8 ;  /* 0x000000ffff0c7224 */ /* 0x000fe400078e0008 */
[----:B------:R-:W-:Y:S01]  /*0f60*/  IMAD.MOV.U32 R11, RZ, RZ, R9 ;  /* 0x000000ffff0b7224 */ /* 0x000fe200078e0009 */
[----:B------:R-:W-:Y:S01]  /*0f70*/  IADD3.X R24, PT, PT, R10, R5, RZ, P1, P2 ;  /* 0x000000050a187210 */ /* 0x000fe20000fe44ff */
[----:B------:R-:W-:-:S06]  /*0f80*/  IMAD.MOV.U32 R10, RZ, RZ, R17 ;  /* 0x000000ffff0a7224 */ /* 0x000fcc00078e0011 */
        /* <DEDUP_REMOVED lines=12> */
.L_x_1523:
[----:B------:R-:W-:Y:S05]  /*1050*/  BSYNC.RECONVERGENT B1 ;  /* 0x0000000000017941 */ /* 0x000fea0003800200 */
.L_x_1522:
        /* <DEDUP_REMOVED lines=17> */
.L_x_1525:
[----:B------:R-:W-:Y:S05]  /*1170*/  BSYNC.RECONVERGENT B1 ;  /* 0x0000000000017941 */ /* 0x000fea0003800200 */
.L_x_1524:
[C---:B------:R-:W-:Y:S02]  /*1180*/  VIADD R9, R3.reuse, 0x200 ;  /* 0x0000020003097836 */ /* 0x040fe40000000000 */
[----:B------:R-:W-:-:S03]  /*1190*/  VIADD R3, R3, 0x400 ;  /* 0x0000040003037836 */ /* 0x000fc60000000000 */
[----:B------:R-:W-:-:S13]  /*11a0*/  ISETP.GE.AND P0, PT, R9, R2, PT ;  /* 0x000000020900720c */ /* 0x000fda0003f06270 */
[----:B------:R-:W-:Y:S05]  /*11b0*/  @!P0 BRA `(.L_x_1526) ;  /* 0xfffffff400588947 */ /* 0x000fea000383ffff */
.L_x_1502:
[----:B------:R-:W-:Y:S05]  /*11c0*/  BSYNC.RECONVERGENT B2 ;  /* 0x0000000000027941 */ /* 0x000fea0003800200 */
.L_x_1501:
[----:B------:R-:W-:-:S13]  /*11d0*/  ISETP.GE.AND P0, PT, R2, 0x100, PT ;  /* 0x000001000200780c */ /* 0x000fda0003f06270 */
[----:B------:R-:W-:Y:S05]  /*11e0*/  @!P0 BRA `(.L_x_1527) ;  /* 0x0000002000f88947 */ /* 0x000fea0003800000 */
        /* <DEDUP_REMOVED lines=35> */
.L_x_1531:
[----:B------:R-:W-:Y:S05]  /*1420*/  BSYNC.RECONVERGENT B2 ;  /* 0x0000000000027941 */ /* 0x000fea0003800200 */
.L_x_1530:
        /* <DEDUP_REMOVED lines=14> */
.L_x_1529:
[----:B------:R-:W-:Y:S05]  /*1510*/  BSYNC.RECONVERGENT B1 ;  /* 0x0000000000017941 */ /* 0x000fea0003800200 */
.L_x_1528:
[----:B------:R-:W-:Y:S01]  /*1520*/  ISETP.GT.AND P0, PT, R17, 0x1d, PT ;  /* 0x0000001d1100780c */ /* 0x000fe20003f04270 */
[----:B-1----:R0:W1:Y:S01]  /*1530*/  SHFL.DOWN PT, R16, R5, 0x2, 0x1f ;  /* 0x08401f0005107f89 */ /* 0x00206200000e0000 */
        /* <DEDUP_REMOVED lines=29> */
.L_x_1535:
[----:B------:R-:W-:Y:S05]  /*1710*/  BSYNC.RECONVERGENT B2 ;  /* 0x0000000000027941 */ /* 0x000fea0003800200 */
.L_x_1534:
        /* <DEDUP_REMOVED lines=23> */
.L_x_1533:
[----:B------:R-:W-:Y:S05]  /*1890*/  BSYNC.RECONVERGENT B1 ;  /* 0x0000000000017941 */ /* 0x000fea0003800200 */
.L_x_1532:
        /* <DEDUP_REMOVED lines=31> */
.L_x_1539:
[----:B------:R-:W-:Y:S05]  /*1a90*/  BSYNC.RECONVERGENT B2 ;  /* 0x0000000000027941 */ /* 0x000fea0003800200 */
.L_x_1538:
        /* <DEDUP_REMOVED lines=23> */
.L_x_1537:
[----:B------:R-:W-:Y:S05]  /*1c10*/  BSYNC.RECONVERGENT B1 ;  /* 0x0000000000017941 */ /* 0x000fea0003800200 */
.L_x_1536:
[----:B------:R-:W-:Y:S01]  /*1c20*/  ISETP.GT.AND P0, PT, R17, 0x17, PT ;  /* 0x000000171100780c */ /* 0x000fe20003f04270 */
[----:B-1----:R1:W1:Y:S01]  /*1c30*/  SHFL.DOWN PT, R16, R5, 0x8, 0x1f ;  /* 0x09001f0005107f89 */ /* 0x00226200000e0000 */
[----:B------:R-:W-:Y:S01]  /*1c40*/  BSSY.RECONVERGENT B1, `(.L_x_1540) ;  /* 0x0000035000017945 */ /* 0x000fe20003800200 */
[----:B------:R-:W-:Y:S02]  /*1c50*/  IMAD.MOV.U32 R14, RZ, RZ, R4 ;  /* 0x000000ffff0e7224 */ /* 0x000fe400078e0004 */
[----:B--2---:R2:W1:Y:S01]  /*1c60*/  SHFL.DOWN PT, R18, R7, 0x8, 0x1f ;  /* 0x09001f0007127f89 */ /* 0x00446200000e0000 */
[----:B------:R-:W-:Y:S02]  /*1c70*/  IMAD.MOV.U32 R12, RZ, RZ, R3 ;  /* 0x000000ffff0c7224 */ /* 0x000fe400078e0003 */
[----:B0-----:R-:W-:Y:S01]  /*1c80*/  IMAD.MOV.U32 R9, RZ, RZ, R2 ;  /* 0x000000ffff097224 */ /* 0x001fe200078e0002 */
[----:B---3--:R2:W0:Y:S04]  /*1c90*/  SHFL.DOWN PT, R15, R6, 0x8, 0x1f ;  /* 0x09001f00060f7f89 */ /* 0x00842800000e0000 */
[----:B----4-:R2:W3:Y:S04]  /*1ca0*/  SHFL.DOWN PT, R19, R2, 0x8, 0x1f ;  /* 0x09001f0002137f89 */ /* 0x0104e800000e0000 */
[----:B------:R2:W4:Y:S04]  /*1cb0*/  SHFL.DOWN PT, R21, R4, 0x8, 0x1f ;  /* 0x09001f0004157f89 */ /* 0x00052800000e0000 */
[----:B------:R2:W0:Y:S01]  /*1cc0*/  SHFL.DOWN PT, R20, R3, 0x8, 0x1f ;  /* 0x09001f0003147f89 */ /* 0x00042200000e0000 */
[----:B------:R-:W-:Y:S05]  /*1cd0*/  @P0 BRA `(.L_x_1541) ;  /* 0x0000000000ac0947 */ /* 0x000fea0003800000 */
[----:B-1----:R-:W-:Y:S01]  /*1ce0*/  ISETP.GE.AND P0, PT, R5, R16, PT ;  /* 0x000000100500720c */ /* 0x002fe20003f06270 */
[----:B------:R-:W-:Y:S01]  /*1cf0*/  BSSY.RECONVERGENT B2, `(.L_x_1542) ;  /* 0x0000012000027945 */ /* 0x000fe20003800200 */
[----:B---3--:R-:W-:Y:S01]  /*1d00*/  ISETP.GE.AND P2, PT, R2, R19, PT ;  /* 0x000000130200720c */ /* 0x008fe20003f46270 */
[----:B------:R-:W-:Y:S02]  /*1d10*/  IMAD.MOV.U32 R10, RZ, RZ, R7 ;  /* 0x000000ffff0a7224 */ /* 0x000fe400078e0007 */
[----:B------:R-:W-:Y:S02]  /*1d20*/  IMAD.MOV.U32 R11, RZ, RZ, R6 ;  /* 0x000000ffff0b7224 */ /* 0x000fe400078e0006 */
[----:B----4-:R-:W-:Y:S02]  /*1d30*/  IMAD.MOV.U32 R14, RZ, RZ, R21 ;  /* 0x000000ffff0e7224 */ /* 0x010fe400078e0015 */
[----:B------:R-:W-:-:S04]  /*1d40*/  IMAD.MOV.U32 R8, RZ, RZ, R5 ;  /* 0x000000ffff087224 */ /* 0x000fc800078e0005 */
[----:B------:R-:W-:Y:S05]  /*1d50*/  @!P0 BRA `(.L_x_1543) ;  /* 0x00000000002c8947 */ /* 0x000fea0003800000 */
[----:B------:R-:W-:Y:S01]  /*1d60*/  ISETP.GE.AND P3, PT, R16, R5, PT ;  /* 0x000000051000720c */ /* 0x000fe20003f66270 */
[----:B------:R-:W-:Y:S02]  /*1d70*/  IMAD.MOV.U32 R10, RZ, RZ, R18 ;  /* 0x000000ffff0a7224 */ /* 0x000fe400078e0012 */
[----:B0-----:R-:W-:Y:S02]  /*1d80*/  IMAD.MOV.U32 R11, RZ, RZ, R15 ;  /* 0x000000ffff0b7224 */ /* 0x001fe400078e000f */
        /* <DEDUP_REMOVED lines=8> */
.L_x_1543:
[----:B------:R-:W-:Y:S05]  /*1e10*/  BSYNC.RECONVERGENT B2 ;  /* 0x0000000000027941 */ /* 0x000fea0003800200 */
.L_x_1542:
[----:B0-----:R-:W-:Y:S02]  /*1e20*/  IMAD.MOV.U32 R12, RZ, RZ, R20 ;  /* 0x000000ffff0c7224 */ /* 0x001fe400078e0014 */
        /* <DEDUP_REMOVED lines=22> */
.L_x_1541:
[----:B------:R-:W-:Y:S05]  /*1f90*/  BSYNC.RECONVERGENT B1 ;  /* 0x0000000000017941 */ /* 0x000fea0003800200 */
.L_x_1540:
[----:B------:R-:W-:Y:S01]  /*1fa0*/  ISETP.GT.AND P0, PT, R17, 0xf, PT ;  /* 0x0000000f1100780c */ /* 0x000fe20003f04270 */
[----:B-1----:R1:W1:Y:S01]  /*1fb0*/  SHFL.DOWN PT, R16, R5, 0x10, 0x1f ;  /* 0x0a001f0005107f89 */ /* 0x00226200000e0000 */
[----:B------:R-:W-:Y:S01]  /*1fc0*/  BSSY.RECONVERGENT B1, `(.L_x_1544) ;  /* 0x0000035000017945 */ /* 0x000fe20003800200 */
[----:B------:R-:W-:Y:S02]  /*1fd0*/  IMAD.MOV.U32 R8, RZ, RZ, R9 ;  /* 0x000000ffff087224 */ /* 0x000fe400078e0009 */
[----:B------:R1:W1:Y:S01]  /*1fe0*/  SHFL.DOWN PT, R18, R7, 0x10, 0x1f ;  /* 0x0a001f0007127f89 */ /* 0x00026200000e0000 */
[----:B------:R-:W-:Y:S02]  /*1ff0*/  IMAD.MOV.U32 R10, RZ, RZ, R14 ;  /* 0x000000ffff0a7224 */ /* 0x000fe400078e000e */
[----:B------:R-:W-:Y:S01]  /*2000*/  IMAD.MOV.U32 R11, RZ, RZ, R12 ;  /* 0x000000ffff0b7224 */ /* 0x000fe200078e000c */
[----:B0-----:R0:W0:Y:S04]  /*2010*/  SHFL.DOWN PT, R15, R6, 0x10, 0x1f ;  /* 0x0a001f00060f7f89 */ /* 0x00102800000e0000 */
[----:B------:R0:W0:Y:S04]  /*2020*/  SHFL.DOWN PT, R20, R9, 0x10, 0x1f ;  /* 0x0a001f0009147f89 */ /* 0x00002800000e0000 */
[----:B---3--:R3:W0:Y:S04]  /*2030*/  SHFL.DOWN PT, R19, R14, 0x10, 0x1f ;  /* 0x0a001f000e137f89 */ /* 0x00862800000e0000 */
[----:B----4-:R3:W4:Y:S01]  /*2040*/  SHFL.DOWN PT, R21, R12, 0x10, 0x1f ;  /* 0x0a001f000c157f89 */ /* 0x01072200000e0000 */
[----:B------:R-:W-:Y:S05]  /*2050*/  @P0 BRA `(.L_x_1545) ;  /* 0x0000000000ac0947 */ /* 0x000fea0003800000 */
[----:B-1----:R-:W-:Y:S01]  /*2060*/  ISETP.GE.AND P0, PT, R5, R16, PT ;  /* 0x000000100500720c */ /* 0x002fe20003f06270 */
[----:B------:R-:W-:Y:S01]  /*2070*/  BSSY.RECONVERGENT B2, `(.L_x_1546) ;  /* 0x0000012000027945 */ /* 0x000fe20003800200 */
[----:B0-----:R-:W-:Y:S01]  /*2080*/  ISETP.GE.AND P2, PT, R9, R20, PT ;  /* 0x000000140900720c */ /* 0x001fe20003f46270 */
        /* <DEDUP_REMOVED lines=16> */
.L_x_1547:
[----:B------:R-:W-:Y:S05]  /*2190*/  BSYNC.RECONVERGENT B2 ;  /* 0x0000000000027941 */ /* 0x000fea0003800200 */
.L_x_1546:
[----:B------:R-:W-:Y:S02]  /*21a0*/  IMAD.MOV.U32 R10, RZ, RZ, R19 ;  /* 0x000000ffff0a7224 */ /* 0x000fe400078e0013 */
[----:B----4-:R-:W-:Y:S02]  /*21b0*/  IMAD.MOV.U32 R11, RZ, RZ, R21 ;  /* 0x000000ffff0b7224 */ /* 0x010fe400078e0015 */
        /* <DEDUP_REMOVED lines=21> */
.L_x_1545:
[----:B------:R-:W-:Y:S05]  /*2310*/  BSYNC.RECONVERGENT B1 ;  /* 0x0000000000017941 */ /* 0x000fea0003800200 */
.L_x_1544:
[----:B------:R-:W-:Y:S01]  /*2320*/  ISETP.NE.AND P0, PT, R17, RZ, PT ;  /* 0x000000ff1100720c */ /* 0x000fe20003f05270 */
[----:B------:R-:W-:-:S12]  /*2330*/  BSSY.RECONVERGENT B1, `(.L_x_1548) ;  /* 0x000000d000017945 */ /* 0x000fd80003800200 */
[----:B------:R-:W-:Y:S05]  /*2340*/  @P0 BRA `(.L_x_1549) ;  /* 0x00000000002c0947 */ /* 0x000fea0003800000 */
[----:B--2---:R-:W2:Y:S01]  /*2350*/  S2R R4, SR_CgaCtaId ;  /* 0x0000000000047919 */ /* 0x004ea20000008800 */
[----:B------:R-:W-:Y:S02]  /*2360*/  MOV R3, 0x400 ;  /* 0x0000040000037802 */ /* 0x000fe40000000f00 */
[----:B------:R-:W-:Y:S02]  /*2370*/  LOP3.LUT R2, R13, 0x3e0, RZ, 0xc0, !PT ;  /* 0x000003e00d027812 */ /* 0x000fe400078ec0ff */
[----:B--2---:R-:W-:-:S05]  /*2380*/  LEA R3, R4, R3, 0x18 ;  /* 0x0000000304037211 */ /* 0x004fca00078ec0ff */
[----:B0-----:R-:W-:Y:S02]  /*2390*/  IMAD.IADD R9, R2, 0x1, R3 ;  /* 0x0000000102097824 */ /* 0x001fe400078e0203 */
[----:B------:R-:W-:Y:S02]  /*23a0*/  IMAD.MOV.U32 R2, RZ, RZ, R7 ;  /* 0x000000ffff027224 */ /* 0x000fe400078e0007 */
[----:B------:R-:W-:Y:S01]  /*23b0*/  IMAD.MOV.U32 R3, RZ, RZ, R6 ;  /* 0x000000ffff037224 */ /* 0x000fe200078e0006 */
[----:B------:R0:W-:Y:S04]  /*23c0*/  STS.64 [R9+0x20], R10 ;  /* 0x0000200a09007388 */ /* 0x0001e80000000a00 */
[----:B------:R0:W-:Y:S04]  /*23d0*/  STS.64 [R9+0x10], R2 ;  /* 0x0000100209007388 */ /* 0x0001e80000000a00 */
[----:B------:R0:W-:Y:S04]  /*23e0*/  STS [R9+0x8], R5 ;  /* 0x0000080509007388 */ /* 0x0001e80000000800 */
[----:B------:R0:W-:Y:S02]  /*23f0*/  STS [R9+0x18], R8 ;  /* 0x0000180809007388 */ /* 0x0001e40000000800 */
.L_x_1549:
[----:B------:R-:W-:Y:S05]  /*2400*/  BSYNC.RECONVERGENT B1 ;  /* 0x0000000000017941 */ /* 0x000fea0003800200 */
.L_x_1548:
[----:B------:R-:W-:Y:S01]  /*2410*/  BAR.SYNC.DEFER_BLOCKING 0x0 ;  /* 0x0000000000007b1d */ /* 0x000fe20000010000 */
[----:B------:R-:W-:-:S13]  /*2420*/  ISETP.NE.AND P1, PT, R13, RZ, PT ;  /* 0x000000ff0d00720c */ /* 0x000fda0003f25270 */
[----:B------:R-:W-:Y:S05]  /*2430*/  @P1 BRA `(.L_x_1550) ;  /* 0x00000078001c1947 */ /* 0x000fea0003800000 */
[----:B0-2---:R-:W0:Y:S01]  /*2440*/  S2R R3, SR_CgaCtaId ;  /* 0x0000000000037919 */ /* 0x005e220000008800 */
[----:B------:R-:W-:Y:S01]  /*2450*/  MOV R4, 0x400 ;  /* 0x0000040000047802 */ /* 0x000fe20000000f00 */
[----:B------:R-:W-:Y:S01]  /*2460*/  BSSY.RECONVERGENT B1, `(.L_x_1551) ;  /* 0x0000019000017945 */ /* 0x000fe20003800200 */
[----:B-1----:R-:W-:Y:S02]  /*2470*/  IMAD.MOV.U32 R16, RZ, RZ, R5 ;  /* 0x000000ffff107224 */ /* 0x002fe400078e0005 */
[----:B------:R-:W-:Y:S02]  /*2480*/  IMAD.MOV.U32 R15, RZ, RZ, R7 ;  /* 0x000000ffff0f7224 */ /* 0x000fe400078e0007 */
[----:B---3--:R-:W-:Y:S01]  /*2490*/  IMAD.MOV.U32 R14, RZ, RZ, R6 ;  /* 0x000000ffff0e7224 */ /* 0x008fe200078e0006 */
[----:B0-----:R-:W-:-:S05]  /*24a0*/  LEA R4, R3, R4, 0x18 ;  /* 0x0000000403047211 */ /* 0x001fca00078ec0ff */
[----:B------:R-:W0:Y:S04]  /*24b0*/  LDS R18, [R4+0x28] ;  /* 0x0000280004127984 */ /* 0x000e280000000800 */
[----:B------:R-:W1:Y:S04]  /*24c0*/  LDS R9, [R4+0x38] ;  /* 0x0000380004097984 */ /* 0x000e680000000800 */
[----:B------:R2:W3:Y:S04]  /*24d0*/  LDS R19, [R4+0x48] ;  /* 0x0000480004137984 */ /* 0x0004e80000000800 */
[----:B------:R2:W2:Y:S04]  /*24e0*/  LDS R17, [R4+0x58] ;  /* 0x0000580004117984 */ /* 0x0004a80000000800 */
[----:B------:R0:W2:Y:S02]  /*24f0*/  LDS.64 R12, [R4+0x40] ;  /* 0x00004000040c7984 */ /* 0x0000a40000000a00 */
[----:B0-----:R-:W-:-:S02]  /*2500*/  ISETP.GE.AND P0, PT, R5, R18, PT ;  /* 0x000000120500720c */ /* 0x001fc40003f06270 */
[----:B-1----:R-:W-:-:S11]  /*2510*/  ISETP.GE.AND P3, PT, R8, R9, PT ;  /* 0x000000090800720c */ /* 0x002fd60003f66270 */
[----:B---3--:R-:W-:Y:S05]  /*2520*/  @!P0 BRA `(.L_x_1552) ;  /* 0x0000000000308947 */ /* 0x008fea0003800000 */
        /* <DEDUP_REMOVED lines=12> */
.L_x_1552:
[----:B------:R-:W-:Y:S05]  /*25f0*/  BSYNC.RECONVERGENT B1 ;  /* 0x0000000000017941 */ /* 0x000fea0003800200 */
.L_x_1551:
[----:B------:R-:W-:Y:S01]  /*2600*/  BSSY.RECONVERGENT B1, `(.L_x_1553) ;  /* 0x0000012000017945 */ /* 0x000fe20003800200 */
[----:B------:R-:W-:Y:S02]  /*2610*/  IMAD.MOV.U32 R18, RZ, RZ, R9 ;  /* 0x000000ffff127224 */ /* 0x000fe400078e0009 */
[----:B--2---:R-:W-:Y:S02]  /*2620*/  IMAD.MOV.U32 R2, RZ, RZ, R12 ;  /* 0x000000ffff027224 */ /* 0x004fe400078e000c */
        /* <DEDUP_REMOVED lines=15> */
.L_x_1554:
[----:B------:R-:W-:Y:S05]  /*2720*/  BSYNC.RECONVERGENT B1 ;  /* 0x0000000000017941 */ /* 0x000fea0003800200 */
.L_x_1553:
[----:B------:R0:W1:Y:S01]  /*2730*/  LDS R22, [R4+0x68] ;  /* 0x0000680004167984 */ /* 0x0000620000000800 */
[----:B------:R-:W-:Y:S01]  /*2740*/  ISETP.GE.AND P0, PT, R16, R19, PT ;  /* 0x000000131000720c */ /* 0x000fe20003f06270 */
[----:B------:R-:W-:Y:S01]  /*2750*/  BSSY.RECONVERGENT B1, `(.L_x_1555) ;  /* 0x0000015000017945 */ /* 0x000fe20003800200 */
[----:B----4-:R-:W-:Y:S01]  /*2760*/  IMAD.MOV.U32 R21, RZ, RZ, R16 ;  /* 0x000000ffff157224 */ /* 0x010fe200078e0010 */
[----:B------:R0:W2:Y:S01]  /*2770*/  LDS R20, [R4+0x78] ;  /* 0x0000780004147984 */ /* 0x0000a20000000800 */
[----:B------:R-:W-:Y:S02]  /*2780*/  IMAD.MOV.U32 R10, RZ, RZ, R15 ;  /* 0x000000ffff0a7224 */ /* 0x000fe400078e000f */
[----:B------:R-:W-:Y:S01]  /*2790*/  IMAD.MOV.U32 R11, RZ, RZ, R14 ;  /* 0x000000ffff0b7224 */ /* 0x000fe200078e000e */
[----:B------:R0:W3:Y:S04]  /*27a0*/  LDS R13, [R4+0x88] ;  /* 0x00008800040d7984 */ /* 0x0000e80000000800 */
[----:B------:R0:W4:Y:S04]  /*27b0*/  LDS R12, [R4+0x98] ;  /* 0x00009800040c7984 */ /* 0x0001280000000800 */
[----:B------:R0:W0:Y:S04]  /*27c0*/  LDS R5, [R4+0xa8] ;  /* 0x0000a80004057984 */ /* 0x0000280000000800 */
[----:B------:R0:W0:Y:S04]  /*27d0*/  LDS.64 R8, [R4+0x60] ;  /* 0x0000600004087984 */ /* 0x0000280000000a00 */
[----:B------:R0:W0:Y:S01]  /*27e0*/  LDS.64 R6, [R4+0x80] ;  /* 0x0000800004067984 */ /* 0x0000220000000a00 */
[----:B------:R-:W-:Y:S05]  /*27f0*/  @!P0 BRA `(.L_x_1556) ;  /* 0x0000000000288947 */ /* 0x000fea0003800000 */
[----:B------:R-:W5:Y:S01]  /*2800*/  LDS.64 R10, [R4+0x50] ;  /* 0x00005000040a7984 */ /* 0x000f620000000a00 */
[----:B------:R-:W-:Y:S01]  /*2810*/  ISETP.GE.AND P3, PT, R19, R16, PT ;  /* 0x000000101300720c */ /* 0x000fe20003f66270 */
[----:B------:R-:W-:-:S12]  /*2820*/  IMAD.MOV.U32 R21, RZ, RZ, R19 ;  /* 0x000000ffff157224 */ /* 0x000fd800078e0013 */
[CC--:B-----5:R-:W-:Y:S02]  /*2830*/  @P3 ISETP.GE.U32.AND P0, PT, R15.reuse, R10.reuse, PT ;  /* 0x0000000a0f00320c */ /* 0x0e0fe40003f06070 */
[CC--:B------:R-:W-:Y:S02]  /*2840*/  @P3 ISETP.LT.U32.AND P2, PT, R15.reuse, R10.reuse, PT ;  /* 0x0000000a0f00320c */ /* 0x0c0fe40003f41070 */
[CC--:B------:R-:W-:Y:S02]  /*2850*/  @P3 ISETP.GE.AND.EX P0, PT, R14.reuse, R11.reuse, PT, P0 ;  /* 0x0000000b0e00320c */ /* 0x0c0fe40003f06300 */
[----:B------:R-:W-:Y:S02]  /*2860*/  @P3 ISETP.LT.AND.EX P2, PT, R14, R11, PT, P2 ;  /* 0x0000000b0e00320c */ /* 0x000fe40003f41320 */
[----:B------:R-:W-:Y:S02]  /*2870*/  @P3 SEL R21, R16, R19, !P0 ;  /* 0x0000001310153207 */ /* 0x000fe40004000000 */
[----:B------:R-:W-:-:S02]  /*2880*/  @P3 SEL R10, R15, R10, P2 ;  /* 0x0000000a0f0a3207 */ /* 0x000fc40001000000 */
[----:B------:R-:W-:-:S07]  /*2890*/  @P3 SEL R11, R14, R11, P2 ;  /* 0x0000000b0e0b3207 */ /* 0x000fce0001000000 */
.L_x_1556:
[----:B------:R-:W-:Y:S05]  /*28a0*/  BSYNC.RECONVERGENT B1 ;  /* 0x0000000000017941 */ /* 0x000fea0003800200 */
.L_x_1555:
[----:B------:R-:W-:Y:S01]  /*28b0*/  ISETP.GE.AND P0, PT, R18, R17, PT ;  /* 0x000000111200720c */ /* 0x000fe20003f06270 */
[----:B------:R-:W-:Y:S01]  /*28c0*/  BSSY.RECONVERGENT B1, `(.L_x_1557) ;  /* 0x0000010000017945 */ /* 0x000fe20003800200 */
[----:B------:R-:W-:Y:S02]  /*28d0*/  IMAD.MOV.U32 R15, RZ, RZ, R17 ;  /* 0x000000ffff0f7224 */ /* 0x000fe400078e0011 */
[----:B0-----:R-:W-:Y:S02]  /*28e0*/  IMAD.MOV.U32 R23, RZ, RZ, R8 ;  /* 0x000000ffff177224 */ /* 0x001fe400078e0008 */
        /* <DEDUP_REMOVED lines=13> */
.L_x_1558:
[----:B------:R-:W-:Y:S05]  /*29c0*/  BSYNC.RECONVERGENT B1 ;  /* 0x0000000000017941 */ /* 0x000fea0003800200 */
.L_x_1557:
[----:B-1----:R-:W-:Y:S01]  /*29d0*/  ISETP.GE.AND P0, PT, R21, R22, PT ;  /* 0x000000161500720c */ /* 0x002fe20003f06270 */
        /* <DEDUP_REMOVED lines=17> */
.L_x_1560:
[----:B------:R-:W-:Y:S05]  /*2af0*/  BSYNC.RECONVERGENT B1 ;  /* 0x0000000000017941 */ /* 0x000fea0003800200 */
.L_x_1559:
[----:B--2---:R-:W-:Y:S01]  /*2b00*/  ISETP.GE.AND P0, PT, R15, R20, PT ;  /* 0x000000140f00720c */ /* 0x004fe20003f06270 */
        /* <DEDUP_REMOVED lines=16> */
.L_x_1562:
[----:B------:R-:W-:Y:S05]  /*2c10*/  BSYNC.RECONVERGENT B1 ;  /* 0x0000000000017941 */ /* 0x000fea0003800200 */
.L_x_1561:
        /* <DEDUP_REMOVED lines=18> */
.L_x_1564:
[----:B------:R-:W-:Y:S05]  /*2d40*/  BSYNC.RECONVERGENT B1 ;  /* 0x0000000000017941 */ /* 0x000fea0003800200 */
.L_x_1563:
[----:B------:R-:W0:Y:S01]  /*2d50*/  LDS.64 R10, [R4+0xa0] ;  /* 0x0000a000040a7984 */ /* 0x000e220000000a00 */
[----:B----4-:R-:W-:Y:S01]  /*2d60*/  ISETP.GE.AND P0, PT, R19, R12, PT ;  /* 0x0000000c1300720c */ /* 0x010fe20003f06270 */
        /* <DEDUP_REMOVED lines=23> */
[----:B------:R-:W-:-:S07]  /*2ee0*/  @P3 SEL R25, R19, R12, !P0 ;  /* 0x0000000c13193207 */ /* 0x000fce0004000000 */
.L_x_1566:
[----:B------:R-:W-:Y:S05]  /*2ef0*/  BSYNC.RECONVERGENT B1 ;  /* 0x0000000000017941 */ /* 0x000fea0003800200 */
.L_x_1565:
        /* <DEDUP_REMOVED lines=16> */
.L_x_1568:
[----:B------:R-:W-:Y:S05]  /*3000*/  BSYNC.RECONVERGENT B1 ;  /* 0x0000000000017941 */ /* 0x000fea0003800200 */
.L_x_1567:
        /* <DEDUP_REMOVED lines=17> */
.L_x_1570:
[----:B------:R-:W-:Y:S05]  /*3120*/  BSYNC.RECONVERGENT B1 ;  /* 0x0000000000017941 */ /* 0x000fea0003800200 */
.L_x_1569:
        /* <DEDUP_REMOVED lines=18> */
.L_x_1572:
[----:B------:R-:W-:Y:S05]  /*3250*/  BSYNC.RECONVERGENT B1 ;  /* 0x0000000000017941 */ /* 0x000fea0003800200 */
.L_x_1571:
        /* <DEDUP_REMOVED lines=17> */
.L_x_1574:
[----:B------:R-:W-:Y:S05]  /*3370*/  BSYNC.RECONVERGENT B1 ;  /* 0x0000000000017941 */ /* 0x000fea0003800200 */
.L_x_1573:
        /* <DEDUP_REMOVED lines=18> */
.L_x_1576:
[----:B------:R-:W-:Y:S05]  /*34a0*/  BSYNC.RECONVERGENT B1 ;  /* 0x0000000000017941 */ /* 0x000fea0003800200 */
.L_x_1575:
        /* <DEDUP_REMOVED lines=18> */
.L_x_1527:
        /* <DEDUP_REMOVED lines=20> */
[----:B------:R1:W0:Y:S02]  /*3710*/  SHFL.DOWN PT, R27, R14, 0x1, R18 ;  /* 0x082000000e1b7989 */ /* 0x00022400000e0012 */
[----:B--2---:R-:W-:Y:S05]  /*3720*/  @P0 BRA `(.L_x_1578) ;  /* 0x0000000000880947 */ /* 0x004fea0003800000 */
        /* <DEDUP_REMOVED lines=11> */
[----:B----4-:R-:W-:-:S08]  /*37e0*/  IMAD.MOV.U32 R6, RZ, RZ, R8 ;  /* 0x000000ffff067224 */ /* 0x010fd000078e0008 */
[CC--:B------:R-:W-:Y:S02]  /*37f0*/  @P3 ISETP.GE.U32.AND P0, PT, R12.reuse, R23.reuse, PT ;  /* 0x000000170c00320c */ /* 0x0c0fe40003f06070 */
[----:B------:R-:W-:Y:S02]  /*3800*/  @P3 ISETP.LT.U32.AND P1, PT, R12, R23, PT ;  /* 0x000000170c00320c */ /* 0x000fe40003f21070 */
[CC--:B------:R-:W-:Y:S02]  /*3810*/  @P3 ISETP.GE.AND.EX P0, PT, R11.reuse, R8.reuse, PT, P0 ;  /* 0x000000080b00320c */ /* 0x0c0fe40003f06300 */
[----:B------:R-:W-:Y:S02]  /*3820*/  @P3 ISETP.LT.AND.EX P1, PT, R11, R8, PT, P1 ;  /* 0x000000080b00320c */ /* 0x000fe40003f21310 */
[----:B------:R-:W-:Y:S02]  /*3830*/  @P3 SEL R5, R10, R21, !P0 ;  /* 0x000000150a053207 */ /* 0x000fe40004000000 */
[----:B------:R-:W-:-:S02]  /*3840*/  @P3 SEL R7, R12, R23, P1 ;  /* 0x000000170c073207 */ /* 0x000fc40000800000 */
[----:B------:R-:W-:-:S07]  /*3850*/  @P3 SEL R6, R11, R8, P1 ;  /* 0x000000080b063207 */ /* 0x000fce0000800000 */
.L_x_1580:
[----:B------:R-:W-:Y:S05]  /*3860*/  BSYNC.RECONVERGENT B2 ;  /* 0x0000000000027941 */ /* 0x000fea0003800200 */
.L_x_1579:
        /* <DEDUP_REMOVED lines=14> */
.L_x_1578:
[----:B------:R-:W-:Y:S05]  /*3950*/  BSYNC.RECONVERGENT B1 ;  /* 0x0000000000017941 */ /* 0x000fea0003800200 */
.L_x_1577:
[----:B-1----:R-:W-:Y:S01]  /*3960*/  VIADD R11, R3, 0x2 ;  /* 0x00000002030b7836 */ /* 0x002fe20000000000 */
[----:B------:R1:W2:Y:S01]  /*3970*/  SHFL.DOWN PT, R14, R5, 0x2, R18 ;  /* 0x08400000050e7989 */ /* 0x0002a200000e0012 */
[----:B------:R-:W-:Y:S01]  /*3980*/  BSSY.RECONVERGENT B1, `(.L_x_1581) ;  /* 0x0000036000017945 */ /* 0x000fe20003800200 */
[----:B------:R-:W-:Y:S02]  /*3990*/  IMAD.MOV.U32 R15, RZ, RZ, R17 ;  /* 0x000000ffff0f7224 */ /* 0x000fe400078e0011 */
[----:B------:R-:W-:Y:S01]  /*39a0*/  ISETP.GT.AND P0, PT, R11, R18, PT ;  /* 0x000000120b00720c */ /* 0x000fe20003f04270 */
[----:B------:R1:W1:Y:S01]  /*39b0*/  SHFL.DOWN PT, R16, R7, 0x2, R18 ;  /* 0x0840000007107989 */ /* 0x00026200000e0012 */
[----:B------:R-:W-:Y:S02]  /*39c0*/  IMAD.MOV.U32 R11, RZ, RZ, R9 ;  /* 0x000000ffff0b7224 */ /* 0x000fe400078e0009 */
[----:B------:R-:W-:Y:S01]  /*39d0*/  IMAD.MOV.U32 R21, RZ, RZ, R19 ;  /* 0x000000ffff157224 */ /* 0x000fe200078e0013 */
[----:B---3--:R3:W1:Y:S04]  /*39e0*/  SHFL.DOWN PT, R23, R6, 0x2, R18 ;  /* 0x0840000006177989 */ /* 0x00866800000e0012 */
[----:B0-----:R3:W0:Y:S04]  /*39f0*/  SHFL.DOWN PT, R20, R9, 0x2, R18 ;  /* 0x0840000009147989 */ /* 0x00162800000e0012 */
[----:B------:R3:W0:Y:S04]  /*3a00*/  SHFL.DOWN PT, R22, R17, 0x2, R18 ;  /* 0x0840000011167989 */ /* 0x00062800000e0012 */
[----:B------:R3:W0:Y:S01]  /*3a10*/  SHFL.DOWN PT, R24, R19, 0x2, R18 ;  /* 0x0840000013187989 */ /* 0x00062200000e0012 */
[----:B------:R-:W-:Y:S05]  /*3a20*/  @P0 BRA `(.L_x_1582) ;  /* 0x0000000000ac0947 */ /* 0x000fea0003800000 */
[----:B--2---:R-:W-:Y:S01]  /*3a30*/  ISETP.GE.AND P0, PT, R5, R14, PT ;  /* 0x0000000e0500720c */ /* 0x004fe20003f06270 */
[----:B------:R-:W-:Y:S01]  /*3a40*/  BSSY.RECONVERGENT B2, `(.L_x_1583) ;  /* 0x0000012000027945 */ /* 0x000fe20003800200 */
[----:B0-----:R-:W-:Y:S01]  /*3a50*/  ISETP.GE.AND P2, PT, R9, R20, PT ;  /* 0x000000140900720c */ /* 0x001fe20003f46270 */
[----:B----4-:R-:W-:Y:S02]  /*3a60*/  IMAD.MOV.U32 R8, RZ, RZ, R5 ;  /* 0x000000ffff087224 */ /* 0x010fe400078e0005 */
[----:B------:R-:W-:Y:S02]  /*3a70*/  IMAD.MOV.U32 R10, RZ, RZ, R7 ;  /* 0x000000ffff0a7224 */ /* 0x000fe400078e0007 */
[----:B------:R-:W-:Y:S02]  /*3a80*/  IMAD.MOV.U32 R11, RZ, RZ, R20 ;  /* 0x000000ffff0b7224 */ /* 0x000fe400078e0014 */
[----:B------:R-:W-:-:S04]  /*3a90*/  IMAD.MOV.U32 R12, RZ, RZ, R6 ;  /* 0x000000ffff0c7224 */ /* 0x000fc800078e0006 */
[----:B------:R-:W-:Y:S05]  /*3aa0*/  @!P0 BRA `(.L_x_1584) ;  /* 0x00000000002c8947 */ /* 0x000fea0003800000 */
[----:B------:R-:W-:Y:S01]  /*3ab0*/  ISETP.GE.AND P3, PT, R14, R5, PT ;  /* 0x000000050e00720c */ /* 0x000fe20003f66270 */
[----:B------:R-:W-:Y:S02]  /*3ac0*/  IMAD.MOV.U32 R8, RZ, RZ, R14 ;  /* 0x000000ffff087224 */ /* 0x000fe400078e000e */
[----:B-1----:R-:W-:Y:S02]  /*3ad0*/  IMAD.MOV.U32 R10, RZ, RZ, R16 ;  /* 0x000000ffff0a7224 */ /* 0x002fe400078e0010 */
        /* <DEDUP_REMOVED lines=8> */
.L_x_1584:
[----:B------:R-:W-:Y:S05]  /*3b60*/  BSYNC.RECONVERGENT B2 ;  /* 0x0000000000027941 */ /* 0x000fea0003800200 */
.L_x_1583:
[----:B------:R-:W-:Y:S02]  /*3b70*/  IMAD.MOV.U32 R15, RZ, RZ, R22 ;  /* 0x000000ffff0f7224 */ /* 0x000fe400078e0016 */
[----:B------:R-:W-:Y:S02]  /*3b80*/  IMAD.MOV.U32 R21, RZ, RZ, R24 ;  /* 0x000000ffff157224 */ /* 0x000fe400078e0018 */
[----:B-1----:R-:W-:Y:S02]  /*3b90*/  IMAD.MOV.U32 R5, RZ, RZ, R8 ;  /* 0x000000ffff057224 */ /* 0x002fe400078e0008 */
        /* <DEDUP_REMOVED lines=20> */
.L_x_1582:
[----:B------:R-:W-:Y:S05]  /*3ce0*/  BSYNC.RECONVERGENT B1 ;  /* 0x0000000000017941 */ /* 0x000fea0003800200 */
.L_x_1581:
[----:B---3--:R-:W-:Y:S01]  /*3cf0*/  VIADD R9, R3, 0x4 ;  /* 0x0000000403097836 */ /* 0x008fe20000000000 */
[----:B--2---:R2:W3:Y:S01]  /*3d00*/  SHFL.DOWN PT, R14, R5, 0x4, R18 ;  /* 0x08800000050e7989 */ /* 0x0044e200000e0012 */
[----:B------:R-:W-:Y:S01]  /*3d10*/  BSSY.RECONVERGENT B1, `(.L_x_1585) ;  /* 0x0000036000017945 */ /* 0x000fe20003800200 */
[----:B------:R-:W-:Y:S02]  /*3d20*/  IMAD.MOV.U32 R17, RZ, RZ, R15 ;  /* 0x000000ffff117224 */ /* 0x000fe400078e000f */
[----:B------:R-:W-:Y:S01]  /*3d30*/  ISETP.GT.AND P0, PT, R9, R18, PT ;  /* 0x000000120900720c */ /* 0x000fe20003f04270 */
[----:B-1----:R2:W1:Y:S01]  /*3d40*/  SHFL.DOWN PT, R16, R7, 0x4, R18 ;  /* 0x0880000007107989 */ /* 0x00246200000e0012 */
[----:B------:R-:W-:Y:S02]  /*3d50*/  IMAD.MOV.U32 R9, RZ, RZ, R11 ;  /* 0x000000ffff097224 */ /* 0x000fe400078e000b */
[----:B------:R-:W-:Y:S01]  /*3d60*/  IMAD.MOV.U32 R19, RZ, RZ, R21 ;  /* 0x000000ffff137224 */ /* 0x000fe200078e0015 */
[----:B------:R2:W1:Y:S04]  /*3d70*/  SHFL.DOWN PT, R23, R6, 0x4, R18 ;  /* 0x0880000006177989 */ /* 0x00046800000e0012 */
[----:B0-----:R2:W0:Y:S04]  /*3d80*/  SHFL.DOWN PT, R20, R11, 0x4, R18 ;  /* 0x088000000b147989 */ /* 0x00142800000e0012 */
[----:B------:R2:W0:Y:S04]  /*3d90*/  SHFL.DOWN PT, R22, R15, 0x4, R18 ;  /* 0x088000000f167989 */ /* 0x00042800000e0012 */
[----:B------:R2:W0:Y:S01]  /*3da0*/  SHFL.DOWN PT, R24, R21, 0x4, R18 ;  /* 0x0880000015187989 */ /* 0x00042200000e0012 */
[----:B------:R-:W-:Y:S05]  /*3db0*/  @P0 BRA `(.L_x_1586) ;  /* 0x0000000000ac0947 */ /* 0x000fea0003800000 */
[----:B---3--:R-:W-:Y:S01]  /*3dc0*/  ISETP.GE.AND P0, PT, R5, R14, PT ;  /* 0x0000000e0500720c */ /* 0x008fe20003f06270 */
        /* <DEDUP_REMOVED lines=18> */
.L_x_1588:
[----:B------:R-:W-:Y:S05]  /*3ef0*/  BSYNC.RECONVERGENT B2 ;  /* 0x0000000000027941 */ /* 0x000fea0003800200 */
.L_x_1587:
[----:B------:R-:W-:Y:S02]  /*3f00*/  IMAD.MOV.U32 R17, RZ, RZ, R22 ;  /* 0x000000ffff117224 */ /* 0x000fe400078e0016 */
        /* <DEDUP_REMOVED lines=22> */
.L_x_1586:
[----:B------:R-:W-:Y:S05]  /*4070*/  BSYNC.RECONVERGENT B1 ;  /* 0x0000000000017941 */ /* 0x000fea0003800200 */
.L_x_1585:
[----:B--2---:R-:W-:Y:S01]  /*4080*/  VIADD R11, R3, 0x8 ;  /* 0x00000008030b7836 */ /* 0x004fe20000000000 */
[----:B------:R2:W2:Y:S01]  /*4090*/  SHFL.DOWN PT, R12, R5, 0x8, R18 ;  /* 0x09000000050c7989 */ /* 0x0004a200000e0012 */
[----:B------:R-:W-:Y:S01]  /*40a0*/  BSSY.RECONVERGENT B1, `(.L_x_1589) ;  /* 0x0000036000017945 */ /* 0x000fe20003800200 */
[----:B------:R-:W-:Y:S02]  /*40b0*/  IMAD.MOV.U32 R15, RZ, RZ, R9 ;  /* 0x000000ffff0f7224 */ /* 0x000fe400078e0009 */
[----:B------:R-:W-:Y:S01]  /*40c0*/  ISETP.GT.AND P0, PT, R11, R18, PT ;  /* 0x000000120b00720c */ /* 0x000fe20003f04270 */
[----:B---3--:R3:W2:Y:S01]  /*40d0*/  SHFL.DOWN PT, R14, R7, 0x8, R18 ;  /* 0x09000000070e7989 */ /* 0x0086a200000e0012 */
[----:B------:R-:W-:Y:S02]  /*40e0*/  IMAD.MOV.U32 R21, RZ, RZ, R17 ;  /* 0x000000ffff157224 */ /* 0x000fe400078e0011 */
[----:B-1----:R-:W-:Y:S01]  /*40f0*/  IMAD.MOV.U32 R23, RZ, RZ, R19 ;  /* 0x000000ffff177224 */ /* 0x002fe200078e0013 */
[----:B------:R3:W1:Y:S04]  /*4100*/  SHFL.DOWN PT, R25, R6, 0x8, R18 ;  /* 0x0900000006197989 */ /* 0x00066800000e0012 */
[----:B------:R3:W1:Y:S04]  /*4110*/  SHFL.DOWN PT, R16, R9, 0x8, R18 ;  /* 0x0900000009107989 */ /* 0x00066800000e0012 */
[----:B0-----:R3:W0:Y:S04]  /*4120*/  SHFL.DOWN PT, R20, R17, 0x8, R18 ;  /* 0x0900000011147989 */ /* 0x00162800000e0012 */
[----:B------:R3:W0:Y:S01]  /*4130*/  SHFL.DOWN PT, R22, R19, 0x8, R18 ;  /* 0x0900000013167989 */ /* 0x00062200000e0012 */
[----:B------:R-:W-:Y:S05]  /*4140*/  @P0 BRA `(.L_x_1590) ;  /* 0x0000000000ac0947 */ /* 0x000fea0003800000 */
[----:B--2---:R-:W-:Y:S01]  /*4150*/  ISETP.GE.AND P0, PT, R5, R12, PT ;  /* 0x0000000c0500720c */ /* 0x004fe20003f06270 */
[----:B------:R-:W-:Y:S01]  /*4160*/  BSSY.RECONVERGENT B2, `(.L_x_1591) ;  /* 0x0000012000027945 */ /* 0x000fe20003800200 */
[----:B-1----:R-:W-:Y:S01]  /*4170*/  ISETP.GE.AND P2, PT, R9, R16, PT ;  /* 0x000000100900720c */ /* 0x002fe20003f46270 */
[----:B----4-:R-:W-:Y:S02]  /*4180*/  IMAD.MOV.U32 R8, RZ, RZ, R5 ;  /* 0x000000ffff087224 */ /* 0x010fe400078e0005 */
        /* <DEDUP_REMOVED lines=15> */
.L_x_1592:
[----:B------:R-:W-:Y:S05]  /*4280*/  BSYNC.RECONVERGENT B2 ;  /* 0x0000000000027941 */ /* 0x000fea0003800200 */
.L_x_1591:
        /* <DEDUP_REMOVED lines=23> */
.L_x_1590:
[----:B------:R-:W-:Y:S05]  /*4400*/  BSYNC.RECONVERGENT B1 ;  /* 0x0000000000017941 */ /* 0x000fea0003800200 */
.L_x_1589:
[----:B---3--:R-:W-:Y:S01]  /*4410*/  VIADD R9, R3, 0x10 ;  /* 0x0000001003097836 */ /* 0x008fe20000000000 */
[----:B-1----:R1:W3:Y:S01]  /*4420*/  SHFL.DOWN PT, R16, R5, 0x10, R18 ;  /* 0x0a00000005107989 */ /* 0x0022e200000e0012 */
[----:B------:R-:W-:Y:S01]  /*4430*/  BSSY.RECONVERGENT B1, `(.L_x_1593) ;  /* 0x0000036000017945 */ /* 0x000fe20003800200 */
[----:B----4-:R-:W-:Y:S02]  /*4440*/  IMAD.MOV.U32 R8, RZ, RZ, R15 ;  /* 0x000000ffff087224 */ /* 0x010fe400078e000f */
[----:B------:R-:W-:Y:S01]  /*4450*/  ISETP.GT.AND P0, PT, R9, R18, PT ;  /* 0x000000120900720c */ /* 0x000fe20003f04270 */
[----:B0-----:R1:W0:Y:S01]  /*4460*/  SHFL.DOWN PT, R20, R7, 0x10, R18 ;  /* 0x0a00000007147989 */ /* 0x00122200000e0012 */
[----:B------:R-:W-:Y:S02]  /*4470*/  IMAD.MOV.U32 R10, RZ, RZ, R21 ;  /* 0x000000ffff0a7224 */ /* 0x000fe400078e0015 */
[----:B------:R-:W-:Y:S01]  /*4480*/  IMAD.MOV.U32 R11, RZ, RZ, R23 ;  /* 0x000000ffff0b7224 */ /* 0x000fe200078e0017 */
[----:B------:R1:W4:Y:S04]  /*4490*/  SHFL.DOWN PT, R17, R6, 0x10, R18 ;  /* 0x0a00000006117989 */ /* 0x00032800000e0012 */
[----:B------:R1:W0:Y:S04]  /*44a0*/  SHFL.DOWN PT, R22, R15, 0x10, R18 ;  /* 0x0a0000000f167989 */ /* 0x00022800000e0012 */
[----:B------:R1:W0:Y:S04]  /*44b0*/  SHFL.DOWN PT, R24, R21, 0x10, R18 ;  /* 0x0a00000015187989 */ /* 0x00022800000e0012 */
[----:B------:R1:W0:Y:S01]  /*44c0*/  SHFL.DOWN PT, R26, R23, 0x10, R18 ;  /* 0x0a000000171a7989 */ /* 0x00022200000e0012 */
[----:B------:R-:W-:Y:S05]  /*44d0*/  @P0 BRA `(.L_x_1594) ;  /* 0x0000000000ac0947 */ /* 0x000fea0003800000 */
[----:B---3--:R-:W-:Y:S01]  /*44e0*/  ISETP.GE.AND P0, PT, R5, R16, PT ;  /* 0x000000100500720c */ /* 0x008fe20003f06270 */
[----:B------:R-:W-:Y:S01]  /*44f0*/  BSSY.RECONVERGENT B2, `(.L_x_1595) ;  /* 0x0000012000027945 */ /* 0x000fe20003800200 */
[----:B0-----:R-:W-:Y:S01]  /*4500*/  ISETP.GE.AND P2, PT, R15, R22, PT ;  /* 0x000000160f00720c */ /* 0x001fe20003f46270 */
[----:B------:R-:W-:Y:S02]  /*4510*/  IMAD.MOV.U32 R9, RZ, RZ, R5 ;  /* 0x000000ffff097224 */ /* 0x000fe400078e0005 */
[----:B--2---:R-:W-:Y:S02]  /*4520*/  IMAD.MOV.U32 R12, RZ, RZ, R7 ;  /* 0x000000ffff0c7224 */ /* 0x004fe400078e0007 */
[----:B------:R-:W-:Y:S02]  /*4530*/  IMAD.MOV.U32 R8, RZ, RZ, R22 ;  /* 0x000000ffff087224 */ /* 0x000fe400078e0016 */
[----:B------:R-:W-:-:S04]  /*4540*/  IMAD.MOV.U32 R14, RZ, RZ, R6 ;  /* 0x000000ffff0e7224 */ /* 0x000fc800078e0006 */
[----:B------:R-:W-:Y:S05]  /*4550*/  @!P0 BRA `(.L_x_1596) ;  /* 0x00000000002c8947 */ /* 0x000fea0003800000 */
[----:B------:R-:W-:Y:S01]  /*4560*/  ISETP.GE.AND P3, PT, R16, R5, PT ;  /* 0x000000051000720c */ /* 0x000fe20003f66270 */
[----:B------:R-:W-:Y:S02]  /*4570*/  IMAD.MOV.U32 R9, RZ, RZ, R16 ;  /* 0x000000ffff097224 */ /* 0x000fe400078e0010 */
[----:B------:R-:W-:Y:S02]  /*4580*/  IMAD.MOV.U32 R12, RZ, RZ, R20 ;  /* 0x000000ffff0c7224 */ /* 0x000fe400078e0014 */
        /* <DEDUP_REMOVED lines=8> */
.L_x_1596:
[----:B------:R-:W-:Y:S05]  /*4610*/  BSYNC.RECONVERGENT B2 ;  /* 0x0000000000027941 */ /* 0x000fea0003800200 */
.L_x_1595:
[----:B------:R-:W-:Y:S02]  /*4620*/  IMAD.MOV.U32 R10, RZ, RZ, R24 ;  /* 0x000000ffff0a7224 */ /* 0x000fe400078e0018 */
[----:B------:R-:W-:Y:S02]  /*4630*/  IMAD.MOV.U32 R11, RZ, RZ, R26 ;  /* 0x000000ffff0b7224 */ /* 0x000fe400078e001a */
[----:B-1----:R-:W-:Y:S02]  /*4640*/  IMAD.MOV.U32 R5, RZ, RZ, R9 ;  /* 0x000000ffff057224 */ /* 0x002fe400078e0009 */
        /* <DEDUP_REMOVED lines=20> */
.L_x_1594:
[----:B------:R-:W-:Y:S05]  /*4790*/  BSYNC.RECONVERGENT B1 ;  /* 0x0000000000017941 */ /* 0x000fea0003800200 */
.L_x_1593:
[----:B------:R-:W-:Y:S01]  /*47a0*/  ISETP.NE.AND P0, PT, R3, RZ, PT ;  /* 0x000000ff0300720c */ /* 0x000fe20003f05270 */
[----:B------:R-:W-:-:S12]  /*47b0*/  BSSY.RECONVERGENT B1, `(.L_x_1597) ;  /* 0x000000b000017945 */ /* 0x000fd80003800200 */
[----:B------:R-:W-:Y:S05]  /*47c0*/  @P0 BRA `(.L_x_1598) ;  /* 0x0000000000240947 */ /* 0x000fea0003800000 */
[----:B------:R-:W5:Y:S01]  /*47d0*/  S2UR UR5, SR_CgaCtaId ;  /* 0x00000000000579c3 */ /* 0x000f620000008800 */
[----:B------:R-:W-:Y:S01]  /*47e0*/  UMOV UR4, 0x400 ;  /* 0x0000040000047882 */ /* 0x000fe20000000000 */
[----:B--2---:R-:W-:Y:S02]  /*47f0*/  IMAD.MOV.U32 R14, RZ, RZ, R7 ;  /* 0x000000ffff0e7224 */ /* 0x004fe400078e0007 */
[----:B-1----:R-:W-:Y:S01]  /*4800*/  IMAD.MOV.U32 R15, RZ, RZ, R6 ;  /* 0x000000ffff0f7224 */ /* 0x002fe200078e0006 */
[----:B-----5:R-:W-:-:S09]  /*4810*/  ULEA UR4, UR5, UR4, 0x18 ;  /* 0x0000000405047291 */ /* 0x020fd2000f8ec0ff */
[----:B------:R1:W-:Y:S04]  /*4820*/  STS.64 [R4+UR4+0x10], R14 ;  /* 0x0000100e04007988 */ /* 0x0003e80008000a04 */
[----:B------:R1:W-:Y:S04]  /*4830*/  STS.64 [R4+UR4+0x20], R10 ;  /* 0x0000200a04007988 */ /* 0x0003e80008000a04 */
[----:B------:R1:W-:Y:S04]  /*4840*/  STS [R4+UR4+0x8], R5 ;  /* 0x0000080504007988 */ /* 0x0003e80008000804 */
[----:B------:R1:W-:Y:S02]  /*4850*/  STS [R4+UR4+0x18], R8 ;  /* 0x0000180804007988 */ /* 0x0003e40008000804 */
.L_x_1598:
[----:B------:R-:W-:Y:S05]  /*4860*/  BSYNC.RECONVERGENT B1 ;  /* 0x0000000000017941 */ /* 0x000fea0003800200 */
.L_x_1597:
[----:B------:R-:W-:Y:S01]  /*4870*/  BAR.SYNC.DEFER_BLOCKING 0x0 ;  /* 0x0000000000007b1d */ /* 0x000fe20000010000 */
[----:B------:R-:W-:-:S13]  /*4880*/  ISETP.NE.AND P1, PT, R13, RZ, PT ;  /* 0x000000ff0d00720c */ /* 0x000fda0003f25270 */
[----:B------:R-:W-:Y:S05]  /*4890*/  @P1 BRA `(.L_x_1550) ;  /* 0x0000005400041947 */ /* 0x000fea0003800000 */
[----:B------:R-:W-:Y:S01]  /*48a0*/  ISETP.GE.AND P0, PT, R2, 0x21, PT ;  /* 0x000000210200780c */ /* 0x000fe20003f06270 */
[----:B------:R-:W-:Y:S02]  /*48b0*/  IMAD.MOV.U32 R3, RZ, RZ, R5 ;  /* 0x000000ffff037224 */ /* 0x000fe400078e0005 */
[----:B------:R-:W-:Y:S02]  /*48c0*/  IMAD.MOV.U32 R9, RZ, RZ, R7 ;  /* 0x000000ffff097224 */ /* 0x000fe400078e0007 */
[----:B-1----:R-:W-:Y:S02]  /*48d0*/  IMAD.MOV.U32 R4, RZ, RZ, R6 ;  /* 0x000000ffff047224 */ /* 0x002fe400078e0006 */
[----:B---3--:R-:W-:Y:S02]  /*48e0*/  IMAD.MOV.U32 R16, RZ, RZ, R8 ;  /* 0x000000ffff107224 */ /* 0x008fe400078e0008 */
[----:B--2---:R-:W-:Y:S02]  /*48f0*/  IMAD.MOV.U32 R14, RZ, RZ, R10 ;  /* 0x000000ffff0e7224 */ /* 0x004fe400078e000a */
[----:B------:R-:W-:-:S02]  /*4900*/  IMAD.MOV.U32 R15, RZ, RZ, R11 ;  /* 0x000000ffff0f7224 */ /* 0x000fc400078e000b */
[----:B------:R-:W-:Y:S05]  /*4910*/  @!P0 BRA `(.L_x_1599) ;  /* 0x0000000000b48947 */ /* 0x000fea0003800000 */
[----:B------:R-:W1:Y:S01]  /*4920*/  S2R R4, SR_CgaCtaId ;  /* 0x0000000000047919 */ /* 0x000e620000008800 */
[----:B------:R-:W-:Y:S01]  /*4930*/  MOV R3, 0x400 ;  /* 0x0000040000037802 */ /* 0x000fe20000000f00 */
[----:B------:R-:W-:Y:S01]  /*4940*/  BSSY.RECONVERGENT B1, `(.L_x_1600) ;  /* 0x0000017000017945 */ /* 0x000fe20003800200 */
[----:B------:R-:W-:Y:S02]  /*4950*/  IMAD.MOV.U32 R9, RZ, RZ, R7 ;  /* 0x000000ffff097224 */ /* 0x000fe400078e0007 */
[----:B-1----:R-:W-:Y:S01]  /*4960*/  LEA R14, R4, R3, 0x18 ;  /* 0x00000003040e7211 */ /* 0x002fe200078ec0ff */
[----:B------:R-:W-:Y:S02]  /*4970*/  IMAD.MOV.U32 R3, RZ, RZ, R5 ;  /* 0x000000ffff037224 */ /* 0x000fe400078e0005 */
[----:B------:R-:W-:Y:S02]  /*4980*/  IMAD.MOV.U32 R4, RZ, RZ, R6 ;  /* 0x000000ffff047224 */ /* 0x000fe400078e0006 */
[----:B------:R-:W1:Y:S04]  /*4990*/  LDS R16, [R14+0x28] ;  /* 0x000028000e107984 */ /* 0x000e680000000800 */
[----:B----4-:R-:W2:Y:S04]  /*49a0*/  LDS R17, [R14+0x38] ;  /* 0x000038000e117984 */ /* 0x010ea80000000800 */
[----:B------:R3:W4:Y:S01]  /*49b0*/  LDS.64 R12, [R14+0x40] ;  /* 0x000040000e0c7984 */ /* 0x0007220000000a00 */
[----:B-1----:R-:W-:-:S02]  /*49c0*/  ISETP.GE.AND P0, PT, R5, R16, PT ;  /* 0x000000100500720c */ /* 0x002fc40003f06270 */
[----:B--2---:R-:W-:-:S11]  /*49d0*/  ISETP.GE.AND P3, PT, R8, R17, PT ;  /* 0x000000110800720c */ /* 0x004fd60003f66270 */
[----:B---34-:R-:W-:Y:S05]  /*49e0*/  @!P0 BRA `(.L_x_1601) ;  /* 0x0000000000308947 */ /* 0x018fea0003800000 */
[----:B------:R-:W1:Y:S01]  /*49f0*/  LDS.64 R14, [R14+0x30] ;  /* 0x000030000e0e7984 */ /* 0x000e620000000a00 */
[----:B------:R-:W-:Y:S01]  /*4a00*/  ISETP.GE.AND P4, PT, R16, R5, PT ;  /* 0x000000051000720c */ /* 0x000fe20003f86270 */
[----:B------:R-:W-:-:S12]  /*4a10*/  IMAD.MOV.U32 R3, RZ, RZ, R16 ;  /* 0x000000ffff037224 */ /* 0x000fd800078e0010 */
[CC--:B-1----:R-:W-:Y:S01]  /*4a20*/  @P4 ISETP.GE.U32.AND P0, PT, R7.reuse, R14.reuse, PT ;  /* 0x0000000e0700420c */ /* 0x0c2fe20003f06070 */
        /* <DEDUP_REMOVED lines=8> */
.L_x_1601:
[----:B------:R-:W-:Y:S05]  /*4ab0*/  BSYNC.RECONVERGENT B1 ;  /* 0x0000000000017941 */ /* 0x000fea0003800200 */
.L_x_1600:
        /* <DEDUP_REMOVED lines=18> */
.L_x_1602:
[----:B------:R-:W-:Y:S05]  /*4be0*/  BSYNC.RECONVERGENT B1 ;  /* 0x0000000000017941 */ /* 0x000fea0003800200 */
.L_x_1599:
[----:B------:R-:W-:Y:S01]  /*4bf0*/  ISETP.GE.AND P0, PT, R2, 0x41, PT ;  /* 0x000000410200780c */ /* 0x000fe20003f06270 */
[----:B------:R-:W-:Y:S02]  /*4c00*/  IMAD.MOV.U32 R10, RZ, RZ, R3 ;  /* 0x000000ffff0a7224 */ /* 0x000fe400078e0003 */
[----:B------:R-:W-:Y:S02]  /*4c10*/  IMAD.MOV.U32 R11, RZ, RZ, R9 ;  /* 0x000000ffff0b7224 */ /* 0x000fe400078e0009 */
[----:B------:R-:W-:Y:S02]  /*4c20*/  IMAD.MOV.U32 R8, RZ, RZ, R4 ;  /* 0x000000ffff087224 */ /* 0x000fe400078e0004 */
[----:B------:R-:W-:Y:S02]  /*4c30*/  IMAD.MOV.U32 R12, RZ, RZ, R16 ;  /* 0x000000ffff0c7224 */ /* 0x000fe400078e0010 */
[----:B------:R-:W-:Y:S02]  /*4c40*/  IMAD.MOV.U32 R13, RZ, RZ, R14 ;  /* 0x000000ffff0d7224 */ /* 0x000fe400078e000e */
[----:B------:R-:W-:-:S02]  /*4c50*/  IMAD.MOV.U32 R18, RZ, RZ, R15 ;  /* 0x000000ffff127224 */ /* 0x000fc400078e000f */
[----:B------:R-:W-:Y:S05]  /*4c60*/  @!P0 BRA `(.L_x_1603) ;  /* 0x0000000000b48947 */ /* 0x000fea0003800000 */
[----:B------:R-:W1:Y:S01]  /*4c70*/  S2R R6, SR_CgaCtaId ;  /* 0x0000000000067919 */ /* 0x000e620000008800 */
[----:B------:R-:W-:Y:S01]  /*4c80*/  MOV R5, 0x400 ;  /* 0x0000040000057802 */ /* 0x000fe20000000f00 */
[----:B------:R-:W-:Y:S01]  /*4c90*/  BSSY.RECONVERGENT B1, `(.L_x_1604) ;  /* 0x0000017000017945 */ /* 0x000fe20003800200 */
[----:B------:R-:W-:Y:S02]  /*4ca0*/  IMAD.MOV.U32 R10, RZ, RZ, R3 ;  /* 0x000000ffff0a7224 */ /* 0x000fe400078e0003 */
[----:B------:R-:W-:Y:S02]  /*4cb0*/  IMAD.MOV.U32 R11, RZ, RZ, R9 ;  /* 0x000000ffff0b7224 */ /* 0x000fe400078e0009 */
[----:B------:R-:W-:Y:S01]  /*4cc0*/  IMAD.MOV.U32 R8, RZ, RZ, R4 ;  /* 0x000000ffff087224 */ /* 0x000fe200078e0004 */
[----:B-1----:R-:W-:-:S05]  /*4cd0*/  LEA R13, R6, R5, 0x18 ;  /* 0x00000005060d7211 */ /* 0x002fca00078ec0ff */
[----:B------:R-:W1:Y:S04]  /*4ce0*/  LDS R12, [R13+0x48] ;  /* 0x000048000d0c7984 */ /* 0x000e680000000800 */
[----:B------:R-:W2:Y:S04]  /*4cf0*/  LDS R5, [R13+0x58] ;  /* 0x000058000d057984 */ /* 0x000ea80000000800 */
[----:B------:R3:W0:Y:S01]  /*4d00*/  LDS.64 R6, [R13+0x60] ;  /* 0x000060000d067984 */ /* 0x0006220000000a00 */
[----:B-1----:R-:W-:Y:S02]  /*4d10*/  ISETP.GE.AND P0, PT, R3, R12, PT ;  /* 0x0000000c0300720c */ /* 0x002fe40003f06270 */
[----:B--2---:R-:W-:-:S11]  /*4d20*/  ISETP.GE.AND P3, PT, R16, R5, PT ;  /* 0x000000051000720c */ /* 0x004fd60003f66270 */
[----:B0--3--:R-:W-:Y:S05]  /*4d30*/  @!P0 BRA `(.L_x_1605) ;  /* 0x0000000000308947 */ /* 0x009fea0003800000 */
        /* <DEDUP_REMOVED lines=12> */
.L_x_1605:
[----:B------:R-:W-:Y:S05]  /*4e00*/  BSYNC.RECONVERGENT B1 ;  /* 0x0000000000017941 */ /* 0x000fea0003800200 */
.L_x_1604:
        /* <DEDUP_REMOVED lines=18> */
.L_x_1606:
[----:B------:R-:W-:Y:S05]  /*4f30*/  BSYNC.RECONVERGENT B1 ;  /* 0x0000000000017941 */ /* 0x000fea0003800200 */
.L_x_1603:
        /* <DEDUP_REMOVED lines=12> */
[----:B------:R-:W-:Y:S01]  /*5000*/  IMAD.MOV.U32 R7, RZ, RZ, R8 ;  /* 0x000000ffff077224 */ /* 0x000fe200078e0008 */
[----:B-1----:R-:W-:Y:S01]  /*5010*/  LEA R14, R4, R3, 0x18 ;  /* 0x00000003040e7211 */ /* 0x002fe200078ec0ff */
[----:B------:R-:W-:-:S04]  /*5020*/  IMAD.MOV.U32 R3, RZ, RZ, R10 ;  /* 0x000000ffff037224 */ /* 0x000fc800078e000a */
[----:B------:R-:W1:Y:S04]  /*5030*/  LDS R9, [R14+0x68] ;  /* 0x000068000e097984 */ /* 0x000e680000000800 */
[----:B----4-:R-:W2:Y:S04]  /*5040*/  LDS R17, [R14+0x78] ;  /* 0x000078000e117984 */ /* 0x010ea80000000800 */
[----:B------:R3:W4:Y:S01]  /*5050*/  LDS.64 R4, [R14+0x80] ;  /* 0x000080000e047984 */ /* 0x0007220000000a00 */
[----:B-1----:R-:W-:Y:S02]  /*5060*/  ISETP.GE.AND P0, PT, R10, R9, PT ;  /* 0x000000090a00720c */ /* 0x002fe40003f06270 */
[----:B--2---:R-:W-:-:S11]  /*5070*/  ISETP.GE.AND P3, PT, R12, R17, PT ;  /* 0x000000110c00720c */ /* 0x004fd60003f66270 */
[----:B---34-:R-:W-:Y:S05]  /*5080*/  @!P0 BRA `(.L_x_1609) ;  /* 0x0000000000288947 */ /* 0x018fea0003800000 */
[----:B------:R-:W1:Y:S01]  /*5090*/  LDS.64 R6, [R14+0x70] ;  /* 0x000070000e067984 */ /* 0x000e620000000a00 */
[----:B------:R-:W-:Y:S01]  /*50a0*/  ISETP.GE.AND P4, PT, R9, R10, PT ;  /* 0x0000000a0900720c */ /* 0x000fe20003f86270 */
[----:B------:R-:W-:-:S12]  /*50b0*/  IMAD.MOV.U32 R3, RZ, RZ, R9 ;  /* 0x000000ffff037224 */ /* 0x000fd800078e0009 */
[CC--:B-1----:R-:W-:Y:S02]  /*50c0*/  @P4 ISETP.GE.U32.AND P0, PT, R11.reuse, R6.reuse, PT ;  /* 0x000000060b00420c */ /* 0x0c2fe40003f06070 */
[CC--:B------:R-:W-:Y:S02]  /*50d0*/  @P4 ISETP.LT.U32.AND P2, PT, R11.reuse, R6.reuse, PT ;  /* 0x000000060b00420c */ /* 0x0c0fe40003f41070 */
[CC--:B------:R-:W-:Y:S02]  /*50e0*/  @P4 ISETP.GE.AND.EX P0, PT, R8.reuse, R7.reuse, PT, P0 ;  /* 0x000000070800420c */ /* 0x0c0fe40003f06300 */
[----:B------:R-:W-:Y:S02]  /*50f0*/  @P4 ISETP.LT.AND.EX P2, PT, R8, R7, PT, P2 ;  /* 0x000000070800420c */ /* 0x000fe40003f41320 */
[----:B------:R-:W-:Y:S02]  /*5100*/  @P4 SEL R3, R10, R9, !P0 ;  /* 0x000000090a034207 */ /* 0x000fe40004000000 */
[----:B------:R-:W-:-:S02]  /*5110*/  @P4 SEL R6, R11, R6, P2 ;  /* 0x000000060b064207 */ /* 0x000fc40001000000 */
[----:B------:R-:W-:-:S07]  /*5120*/  @P4 SEL R7, R8, R7, P2 ;  /* 0x0000000708074207 */ /* 0x000fce0001000000 */
.L_x_1609:
[----:B------:R-:W-:Y:S05]  /*5130*/  BSYNC.RECONVERGENT B1 ;  /* 0x0000000000017941 */ /* 0x000fea0003800200 */
.L_x_1608:
        /* <DEDUP_REMOVED lines=18> */
.L_x_1610:
[----:B------:R-:W-:Y:S05]  /*5260*/  BSYNC.RECONVERGENT B1 ;  /* 0x0000000000017941 */ /* 0x000fea0003800200 */
.L_x_1607:
        /* <DEDUP_REMOVED lines=31> */
.L_x_1613:
[----:B------:R-:W-:Y:S05]  /*5460*/  BSYNC.RECONVERGENT B1 ;  /* 0x0000000000017941 */ /* 0x000fea0003800200 */
.L_x_1612:
        /* <DEDUP_REMOVED lines=18> */
.L_x_1614:
[----:B------:R-:W-:Y:S05]  /*5590*/  BSYNC.RECONVERGENT B1 ;  /* 0x0000000000017941 */ /* 0x000fea0003800200 */
.L_x_1611:
        /* <DEDUP_REMOVED lines=25> */
[-C--:B------:R-:W-:Y:S02]  /*5730*/  @P4 ISETP.LT.U32.AND P2, PT, R10, R6.reuse, PT ;  /* 0x000000060a00420c */ /* 0x080fe40003f41070 */
[CC--:B------:R-:W-:Y:S02]  /*5740*/  @P4 ISETP.GE.AND.EX P0, PT, R11.reuse, R7.reuse, PT, P0 ;  /* 0x000000070b00420c */ /* 0x0c0fe40003f06300 */
[----:B------:R-:W-:Y:S02]  /*5750*/  @P4 ISETP.LT.AND.EX P2, PT, R11, R7, PT, P2 ;  /* 0x000000070b00420c */ /* 0x000fe40003f41320 */
[----:B------:R-:W-:Y:S02]  /*5760*/  @P4 SEL R3, R8, R9, !P0 ;  /* 0x0000000908034207 */ /* 0x000fe40004000000 */
[----:B------:R-:W-:-:S02]  /*5770*/  @P4 SEL R6, R10, R6, P2 ;  /* 0x000000060a064207 */ /* 0x000fc40001000000 */
[----:B------:R-:W-:-:S07]  /*5780*/  @P4 SEL R7, R11, R7, P2 ;  /* 0x000000070b074207 */ /* 0x000fce0001000000 */
.L_x_1617:
[----:B------:R-:W-:Y:S05]  /*5790*/  BSYNC.RECONVERGENT B1 ;  /* 0x0000000000017941 */ /* 0x000fea0003800200 */
.L_x_1616:
        /* <DEDUP_REMOVED lines=18> */
.L_x_1618:
[----:B------:R-:W-:Y:S05]  /*58c0*/  BSYNC.RECONVERGENT B1 ;  /* 0x0000000000017941 */ /* 0x000fea0003800200 */
.L_x_1615:
[----:B------:R-:W-:Y:S01]  /*58d0*/  ISETP.GE.AND P0, PT, R2, 0xc1, PT ;  /* 0x000000c10200780c */ /* 0x000fe20003f06270 */
[----:B------:R-:W-:Y:S02]  /*58e0*/  IMAD.MOV.U32 R12, RZ, RZ, R3 ;  /* 0x000000ffff0c7224 */ /* 0x000fe400078e0003 */
[----:B------:R-:W-:Y:S02]  /*58f0*/  IMAD.MOV.U32 R13, RZ, RZ, R6 ;  /* 0x000000ffff0d7224 */ /* 0x000fe400078e0006 */
[----:B------:R-:W-:Y:S02]  /*5900*/  IMAD.MOV.U32 R9, RZ, RZ, R7 ;  /* 0x000000ffff097224 */ /* 0x000fe400078e0007 */
[----:B------:R-:W-:Y:S02]  /*5910*/  IMAD.MOV.U32 R19, RZ, RZ, R14 ;  /* 0x000000ffff137224 */ /* 0x000fe400078e000e */
[----:B----4-:R-:W-:Y:S02]  /*5920*/  IMAD.MOV.U32 R17, RZ, RZ, R15 ;  /* 0x000000ffff117224 */ /* 0x010fe400078e000f */
        /* <DEDUP_REMOVED lines=11> */
[----:B------:R3:W4:Y:S01]  /*59e0*/  LDS.64 R4, [R8+0xe0] ;  /* 0x0000e00008047984 */ /* 0x0007220000000a00 */
[----:B-1----:R-:W-:Y:S02]  /*59f0*/  ISETP.GE.AND P0, PT, R3, R10, PT ;  /* 0x0000000a0300720c */ /* 0x002fe40003f06270 */
[----:B--2---:R-:W-:-:S11]  /*5a00*/  ISETP.GE.AND P3, PT, R14, R11, PT ;  /* 0x0000000b0e00720c */ /* 0x004fd60003f66270 */
[----:B---34-:R-:W-:Y:S05]  /*5a10*/  @!P0 BRA `(.L_x_1621) ;  /* 0x00000000002c8947 */ /* 0x018fea0003800000 */
[----:B------:R-:W1:Y:S01]  /*5a20*/  LDS.64 R8, [R8+0xd0] ;  /* 0x0000d00008087984 */ /* 0x000e620000000a00 */
[----:B------:R-:W-:Y:S01]  /*5a30*/  ISETP.GE.AND P4, PT, R10, R3, PT ;  /* 0x000000030a00720c */ /* 0x000fe20003f86270 */
[----:B------:R-:W-:-:S12]  /*5a40*/  IMAD.MOV.U32 R12, RZ, RZ, R10 ;  /* 0x000000ffff0c7224 */ /* 0x000fd800078e000a */
[CC--:B-1----:R-:W-:Y:S01]  /*5a50*/  @P4 ISETP.GE.U32.AND P0, PT, R6.reuse, R8.reuse, PT ;  /* 0x000000080600420c */ /* 0x0c2fe20003f06070 */
[----:B------:R-:W-:Y:S01]  /*5a60*/  IMAD.MOV.U32 R13, RZ, RZ, R8 ;  /* 0x000000ffff0d7224 */ /* 0x000fe200078e0008 */
[C---:B------:R-:W-:Y:S02]  /*5a70*/  @P4 ISETP.LT.U32.AND P2, PT, R6.reuse, R8, PT ;  /* 0x000000080600420c */ /* 0x040fe40003f41070 */
[CC--:B------:R-:W-:Y:S02]  /*5a80*/  @P4 ISETP.GE.AND.EX P0, PT, R7.reuse, R9.reuse, PT, P0 ;  /* 0x000000090700420c */ /* 0x0c0fe40003f06300 */
[----:B------:R-:W-:Y:S02]  /*5a90*/  @P4 ISETP.LT.AND.EX P2, PT, R7, R9, PT, P2 ;  /* 0x000000090700420c */ /* 0x000fe40003f41320 */
[----:B------:R-:W-:Y:S02]  /*5aa0*/  @P4 SEL R12, R3, R10, !P0 ;  /* 0x0000000a030c4207 */ /* 0x000fe40004000000 */
[----:B------:R-:W-:-:S02]  /*5ab0*/  @P4 SEL R13, R6, R8, P2 ;  /* 0x00000008060d4207 */ /* 0x000fc40001000000 */
[----:B------:R-:W-:-:S07]  /*5ac0*/  @P4 SEL R9, R7, R9, P2 ;  /* 0x0000000907094207 */ /* 0x000fce0001000000 */
.L_x_1621:
[----:B------:R-:W-:Y:S05]  /*5ad0*/  BSYNC.RECONVERGENT B1 ;  /* 0x0000000000017941 */ /* 0x000fea0003800200 */
.L_x_1620:
        /* <DEDUP_REMOVED lines=18> */
.L_x_1622:
[----:B------:R-:W-:Y:S05]  /*5c00*/  BSYNC.RECONVERGENT B1 ;  /* 0x0000000000017941 */ /* 0x000fea0003800200 */
.L_x_1619:
        /* <DEDUP_REMOVED lines=33> */
.L_x_1624:
[----:B------:R-:W-:Y:S05]  /*5e20*/  BSYNC.RECONVERGENT B1 ;  /* 0x0000000000017941 */ /* 0x000fea0003800200 */
.L_x_1623:
        /* <DEDUP_REMOVED lines=19> */
.L_x_1500:
[----:B------:R-:W0:Y:S01]  /*5f60*/  S2R R9, SR_TID.X ;  /* 0x0000000000097919 */ /* 0x000e220000002100 */
[----:B------:R-:W1:Y:S02]  /*5f70*/  LDCU.128 UR12, c[0x0][0x380] ;  /* 0x00007000ff0c77ac */ /* 0x000e640008000c00 */
[----:B-1----:R-:W-:Y:S01]  /*5f80*/  IMAD.U32 R19, RZ, RZ, UR12 ;  /* 0x0000000cff137e24 */ /* 0x002fe2000f8e00ff */
[----:B0-----:R-:W-:Y:S01]  /*5f90*/  IADD3 R2, P0, PT, R18, R9, RZ ;  /* 0x0000000912027210 */ /* 0x001fe20007f1e0ff */
[----:B------:R-:W-:-:S04]  /*5fa0*/  IMAD.U32 R18, RZ, RZ, UR13 ;  /* 0x0000000dff127e24 */ /* 0x000fc8000f8e00ff */
[----:B------:R-:W-:Y:S01]  /*5fb0*/  IMAD.X R11, RZ, RZ, RZ, P0 ;  /* 0x000000ffff0b7224 */ /* 0x000fe200000e06ff */
[----:B------:R-:W-:-:S04]  /*5fc0*/  LEA R4, P0, R2, R19, 0x2 ;  /* 0x0000001302047211 */ /* 0x000fc800078010ff */
[----:B------:R-:W-:-:S05]  /*5fd0*/  LEA.HI.X R5, R2, R18, R11, 0x2, P0 ;  /* 0x0000001202057211 */ /* 0x000fca00000f140b */
[----:B------:R-:W2:Y:S04]  /*5fe0*/  LDG.E R8, desc[UR10][R4.64] ;  /* 0x0000000a04087981 */ /* 0x000ea8000c1e1900 */
[----:B------:R-:W2:Y:S01]  /*5ff0*/  LDG.E R7, desc[UR10][R4.64+0x400] ;  /* 0x0004000a04077981 */ /* 0x000ea2000c1e1900 */
[----:B------:R-:W-:Y:S01]  /*6000*/  IMAD.U32 R17, RZ, RZ, UR14 ;  /* 0x0000000eff117e24 */ /* 0x000fe2000f8e00ff */
[----:B------:R-:W-:Y:S01]  /*6010*/  ISETP.LE.U32.AND P0, PT, R3, UR6, PT ;  /* 0x0000000603007c0c */ /* 0x000fe2000bf03070 */
[----:B------:R-:W-:-:S03]  /*6020*/  IMAD.U32 R16, RZ, RZ, UR15 ;  /* 0x0000000fff107e24 */ /* 0x000fc6000f8e00ff */
[----:B------:R-:W-:Y:S02]  /*6030*/  IADD3 R13, P1, PT, R2, R17, RZ ;  /* 0x00000011020d7210 */ /* 0x000fe40007f3e0ff */
[----:B------:R-:W-:-:S03]  /*6040*/  ISETP.GE.U32.AND.EX P0, PT, RZ, R20, PT, P0 ;  /* 0x00000014ff00720c */ /* 0x000fc60003f06100 */
[----:B------:R-:W-:Y:S01]  /*6050*/  IMAD.X R11, R11, 0x1, R16, P1 ;  /* 0x000000010b0b7824 */ /* 0x000fe200008e0610 */
[----:B------:R-:W-:-:S05]  /*6060*/  IADD3 R2, P1, PT, R13, 0x100, RZ ;  /* 0x000001000d027810 */ /* 0x000fca0007f3e0ff */
[----:B------:R-:W-:Y:S01]  /*6070*/  IMAD.X R10, RZ, RZ, R11, P1 ;  /* 0x000000ffff0a7224 */ /* 0x000fe200008e060b */
[----:B--2---:R-:W-:Y:S02]  /*6080*/  ISETP.GE.AND P2, PT, R7, R8, PT ;  /* 0x000000080700720c */ /* 0x004fe40003f46270 */
[CC--:B------:R-:W-:Y:S02]  /*6090*/  ISETP.GE.AND P1, PT, R8.reuse, R7.reuse, PT ;  /* 0x000000070800720c */ /* 0x0c0fe40003f26270 */
[CC--:B------:R-:W-:Y:S02]  /*60a0*/  VIMNMX R5, PT, PT, R8.reuse, R7.reuse, PT ;  /* 0x0000000708057248 */ /* 0x0c0fe40003fe0100 */
[----:B------:R-:W-:Y:S02]  /*60b0*/  VIMNMX R8, PT, PT, R8, R7, !PT ;  /* 0x0000000708087248 */ /* 0x000fe40007fe0100 */
[CC--:B------:R-:W-:Y:S02]  /*60c0*/  SEL R7, R2.reuse, R13.reuse, !P2 ;  /* 0x0000000d02077207 */ /* 0x0c0fe40005000000 */
[----:B------:R-:W-:-:S02]  /*60d0*/  SEL R4, R2, R13, !P1 ;  /* 0x0000000d02047207 */ /* 0x000fc40004800000 */
[CC--:B------:R-:W-:Y:S02]  /*60e0*/  SEL R6, R10.reuse, R11.reuse, !P2 ;  /* 0x0000000b0a067207 */ /* 0x0c0fe40005000000 */
        /* <DEDUP_REMOVED lines=14> */
[----:B------:R-:W-:-:S06]  /*61d0*/  IMAD.MOV.U32 R13, RZ, RZ, 0x0 ;  /* 0x00000000ff0d7424 */ /* 0x000fcc00078e00ff */
[----:B------:R-:W2:Y:S01]  /*61e0*/  ATOMG.E.ADD.64.STRONG.GPU PT, R12, desc[UR10][R10.64], R12 ;  /* 0x8000000c0a0c79a8 */ /* 0x000ea200081ef50a */
[----:B------:R-:W0:Y:S01]  /*61f0*/  S2UR UR5, SR_CgaCtaId ;  /* 0x00000000000579c3 */ /* 0x000e220000008800 */
[----:B------:R-:W-:Y:S02]  /*6200*/  UMOV UR4, 0x400 ;  /* 0x0000040000047882 */ /* 0x000fe40000000000 */
[----:B0-----:R-:W-:Y:S01]  /*6210*/  ULEA UR4, UR5, UR4, 0x18 ;  /* 0x0000000405047291 */ /* 0x001fe2000f8ec0ff */
[----:B--2---:R-:W-:-:S05]  /*6220*/  IADD3 R14, P0, PT, R12, UR6, RZ ;  /* 0x000000060c0e7c10 */ /* 0x004fca000ff1e0ff */
[----:B------:R-:W-:-:S05]  /*6230*/  IMAD.X R15, RZ, RZ, R13, P0 ;  /* 0x000000ffff0f7224 */ /* 0x000fca00000e060d */
[----:B------:R0:W-:Y:S03]  /*6240*/  STS.64 [UR4+0x128], R14 ;  /* 0x0001280eff007988 */ /* 0x0001e60008000a04 */
.L_x_1627:
[----:B------:R-:W-:Y:S05]  /*6250*/  BSYNC.RECONVERGENT B1 ;  /* 0x0000000000017941 */ /* 0x000fea0003800200 */
.L_x_1626:
[----:B------:R-:W1:Y:S08]  /*6260*/  S2UR UR5, SR_CgaCtaId ;  /* 0x00000000000579c3 */ /* 0x000e700000008800 */
[----:B------:R-:W-:Y:S06]  /*6270*/  BAR.SYNC.DEFER_BLOCKING 0x0 ;  /* 0x0000000000007b1d */ /* 0x000fec0000010000 */
[----:B------:R-:W-:-:S02]  /*6280*/  UMOV UR4, 0x400 ;  /* 0x0000040000047882 */ /* 0x000fc40000000000 */
[----:B-1----:R-:W-:-:S06]  /*6290*/  ULEA UR4, UR5, UR4, 0x18 ;  /* 0x0000000405047291 */ /* 0x002fcc000f8ec0ff */
[----:B0-----:R-:W-:-:S05]  /*62a0*/  IMAD.U32 R15, RZ, RZ, UR4 ;  /* 0x00000004ff0f7e24 */ /* 0x001fca000f8e00ff */
[----:B------:R-:W0:Y:S02]  /*62b0*/  LDS.64 R12, [R15+0x128] ;  /* 0x000128000f0c7984 */ /* 0x000e240000000a00 */
        /* <DEDUP_REMOVED lines=10> */
[----:B------:R-:W1:Y:S06]  /*6360*/  LDCU.128 UR12, c[0x0][0x380] ;  /* 0x00007000ff0c77ac */ /* 0x000e6c0008000c00 */
.L_x_1635:
        /* <DEDUP_REMOVED lines=10> */
[----:B------:R1:W5:Y:S01]  /*6410*/  LDG.E R8, desc[UR10][R2.64+0x400] ;  /* 0x0004000a02087981 */ /* 0x000362000c1e1900 */
[----:B------:R-:W-:Y:S01]  /*6420*/  IADD3 R25, P0, PT, R4, R17, RZ ;  /* 0x0000001104197210 */ /* 0x000fe20007f1e0ff */
[----:B------:R-:W-:-:S04]  /*6430*/  IMAD.MOV.U32 R23, RZ, RZ, R6 ;  /* 0x000000ffff177224 */ /* 0x000fc800078e0006 */
[----:B------:R-:W-:Y:S02]  /*6440*/  IMAD.X R27, R13, 0x1, R16, P0 ;  /* 0x000000010d1b7824 */ /* 0x000fe400000e0610 */
        /* <DEDUP_REMOVED lines=19> */
.L_x_1630:
[----:B0-----:R-:W-:Y:S05]  /*6580*/  BSYNC.RECONVERGENT B2 ;  /* 0x0000000000027941 */ /* 0x001fea0003800200 */
.L_x_1629:
        /* <DEDUP_REMOVED lines=9> */
[----:B------:R-:W-:-:S04]  /*6620*/  IMAD.MOV.U32 R6, RZ, RZ, R23 ;  /* 0x000000ffff067224 */ /* 0x000fc800078e0017 */
[----:B------:R-:W-:Y:S08]  /*6630*/  @!P1 BRA `(.L_x_1632) ;  /* 0x00000000002c9947 */ /* 0x000ff00003800000 */
        /* <DEDUP_REMOVED lines=11> */
.L_x_1632:
[----:B------:R-:W-:Y:S05]  /*66f0*/  BSYNC.RECONVERGENT B2 ;  /* 0x0000000000027941 */ /* 0x000fea0003800200 */
.L_x_1631:
[----:B------:R-:W-:Y:S01]  /*6700*/  BAR.SYNC.DEFER_BLOCKING 0x0 ;  /* 0x0000000000007b1d */ /* 0x000fe20000010000 */
[----:B------:R-:W-:Y:S02]  /*6710*/  ISETP.NE.AND P1, PT, R9, RZ, PT ;  /* 0x000000ff0900720c */ /* 0x000fe40003f25270 */
[----:B------:R-:W-:Y:S02]  /*6720*/  @P3 SEL R27, R22, R27, P0 ;  /* 0x0000001b161b3207 */ /* 0x000fe40000000000 */
[----:B------:R-:W-:Y:S01]  /*6730*/  @P4 ISETP.GE.U32.AND P0, PT, R25, R4, PT ;  /* 0x000000041900420c */ /* 0x000fe20003f06070 */
[----:B------:R-:W-:Y:S03]  /*6740*/  BSSY.RECONVERGENT B2, `(.L_x_1633) ;  /* 0x0000011000027945 */ /* 0x000fe60003800200 */
[----:B------:R-:W-:-:S04]  /*6750*/  @P4 ISETP.GE.AND.EX P0, PT, R27, R2, PT, P0 ;  /* 0x000000021b00420c */ /* 0x000fc80003f06300 */
[----:B------:R-:W-:-:S04]  /*6760*/  @P4 ISETP.LT.OR P0, PT, R8, R12, !P0 ;  /* 0x0000000c0800420c */ /* 0x000fc80004701670 */
[----:B------:R-:W-:Y:S02]  /*6770*/  @P4 SEL R8, R12, R8, P0 ;  /* 0x000000080c084207 */ /* 0x000fe40000000000 */
[----:B------:R-:W-:Y:S02]  /*6780*/  @P4 SEL R4, R25, R4, P0 ;  /* 0x0000000419044207 */ /* 0x000fe40000000000 */
[----:B------:R-:W-:Y:S01]  /*6790*/  @P4 SEL R2, R27, R2, P0 ;  /* 0x000000021b024207 */ /* 0x000fe20000000000 */
[----:B------:R-:W-:Y:S06]  /*67a0*/  @P1 BRA `(.L_x_1634) ;  /* 0x0000000000281947 */ /* 0x000fec0003800000 */
[----:B------:R-:W-:Y:S02]  /*67b0*/  IMAD.MOV.U32 R20, RZ, RZ, 0x200 ;  /* 0x00000200ff147424 */ /* 0x000fe400078e00ff */
        /* <DEDUP_REMOVED lines=9> */
.L_x_1634:
[----:B------:R-:W-:Y:S05]  /*6850*/  BSYNC.RECONVERGENT B2 ;  /* 0x0000000000027941 */ /* 0x000fea0003800200 */
.L_x_1633:
[----:B------:R-:W-:Y:S01]  /*6860*/  BAR.SYNC.DEFER_BLOCKING 0x0 ;  /* 0x0000000000007b1d */ /* 0x000fe20000010000 */
[----:B------:R-:W-:Y:S02]  /*6870*/  IMAD.U32 R3, RZ, RZ, UR8 ;  /* 0x00000008ff037e24 */ /* 0x000fe4000f8e00ff */
[----:B------:R-:W-:Y:S02]  /*6880*/  IMAD.U32 R20, RZ, RZ, UR9 ;  /* 0x00000009ff147e24 */ /* 0x000fe4000f8e00ff */
        /* <DEDUP_REMOVED lines=10> */
.L_x_1628:
        /* <DEDUP_REMOVED lines=18> */
[C---:B------:R-:W-:Y:S02]  /*6a50*/  IADD3 R17, P0, PT, R14.reuse, R17, RZ ;  /* 0x000000110e117210 */ /* 0x040fe40007f1e0ff */
[----:B------:R-:W-:Y:S02]  /*6a60*/  LOP3.LUT R15, R11, 0x3, RZ, 0xc0, !PT ;  /* 0x000000030b0f7812 */ /* 0x000fe400078ec0ff */
[----:B------:R-:W-:Y:S01]  /*6a70*/  LEA.HI.X R11, R14, R18, R19, 0x2, P1 ;  /* 0x000000120e0b7211 */ /* 0x000fe200008f1413 */
[----:B------:R-:W-:-:S02]  /*6a80*/  IMAD.X R19, R19, 0x1, R16, P0 ;  /* 0x0000000113137824 */ /* 0x000fc400000e0610 */
[----:B------:R-:W-:Y:S02]  /*6a90*/  IMAD.MOV.U32 R14, RZ, RZ, R9 ;  /* 0x000000ffff0e7224 */ /* 0x000fe400078e0009 */
[----:B------:R-:W-:-:S07]  /*6aa0*/  IMAD.MOV R15, RZ, RZ, -R15 ;  /* 0x000000ffff0f7224 */ /* 0x000fce00078e0a0f */
.L_x_1643:
        /* <DEDUP_REMOVED lines=25> */
.L_x_1640:
[----:B------:R-:W-:Y:S05]  /*6c40*/  BSYNC.RECONVERGENT B3 ;  /* 0x0000000000037941 */ /* 0x000fea0003800200 */
.L_x_1639:
        /* <DEDUP_REMOVED lines=15> */
.L_x_1642:
[----:B------:R-:W-:Y:S05]  /*6d40*/  BSYNC.RECONVERGENT B3 ;  /* 0x0000000000037941 */ /* 0x000fea0003800200 */
.L_x_1641:
[----:B------:R-:W-:Y:S01]  /*6d50*/  IADD3 R17, P0, PT, R17, 0x100, RZ ;  /* 0x0000010011117810 */ /* 0x000fe20007f1e0ff */
[----:B------:R-:W-:Y:S01]  /*6d60*/  VIADD R14, R14, 0x100 ;  /* 0x000001000e0e7836 */ /* 0x000fe20000000000 */
[----:B------:R-:W-:-:S03]  /*6d70*/  IADD3 R10, P1, PT, R10, 0x400, RZ ;  /* 0x000004000a0a7810 */ /* 0x000fc60007f3e0ff */
[----:B------:R-:W-:Y:S02]  /*6d80*/  IMAD.X R19, RZ, RZ, R19, P0 ;  /* 0x000000ffff137224 */ /* 0x000fe400000e0613 */
[----:B------:R-:W-:Y:S01]  /*6d90*/  IMAD.X R11, RZ, RZ, R11, P1 ;  /* 0x000000ffff0b7224 */ /* 0x000fe200008e060b */
[----:B------:R-:W-:Y:S07]  /*6da0*/  @P2 BRA `(.L_x_1643) ;  /* 0xfffffffc00402947 */ /* 0x000fee000383ffff */
.L_x_1638:
[----:B------:R-:W-:Y:S05]  /*6db0*/  BSYNC.RECONVERGENT B1 ;  /* 0x0000000000017941 */ /* 0x000fea0003800200 */
.L_x_1637:
[----:B------:R-:W-:-:S13]  /*6dc0*/  ISETP.GE.U32.AND P0, PT, R3, 0x300, PT ;  /* 0x000003000300780c */ /* 0x000fda0003f06070 */
[----:B------:R-:W-:Y:S05]  /*6dd0*/  @!P0 BRA `(.L_x_1636) ;  /* 0x0000000800a88947 */ /* 0x000fea0003800000 */
[----:B------:R-:W-:-:S07]  /*6de0*/  VIADD R3, R14, 0x200 ;  /* 0x000002000e037836 */ /* 0x000fce0000000000 */
.L_x_1660:
        /* <DEDUP_REMOVED lines=31> */
.L_x_1645:
[----:B------:R-:W-:Y:S05]  /*6fe0*/  BSYNC.RECONVERGENT B1 ;  /* 0x0000000000017941 */ /* 0x000fea0003800200 */
.L_x_1644:
        /* <DEDUP_REMOVED lines=17> */
.L_x_1647:
[----:B------:R-:W-:Y:S05]  /*7100*/  BSYNC.RECONVERGENT B1 ;  /* 0x0000000000017941 */ /* 0x000fea0003800200 */
.L_x_1646:
[----:B-----5:R-:W-:Y:S01]  /*7110*/  ISETP.GE.AND P0, PT, R22, R17, PT ;  /* 0x000000111600720c */ /* 0x020fe20003f06270 */
        /* <DEDUP_REMOVED lines=18> */
.L_x_1649:
[----:B------:R-:W-:Y:S05]  /*7240*/  BSYNC.RECONVERGENT B1 ;  /* 0x0000000000017941 */ /* 0x000fea0003800200 */
.L_x_1648:
        /* <DEDUP_REMOVED lines=17> */
.L_x_1651:
[----:B------:R-:W-:Y:S05]  /*7360*/  BSYNC.RECONVERGENT B1 ;  /* 0x0000000000017941 */ /* 0x000fea0003800200 */
.L_x_1650:
        /* <DEDUP_REMOVED lines=19> */
.L_x_1653:
[----:B------:R-:W-:Y:S05]  /*74a0*/  BSYNC.RECONVERGENT B1 ;  /* 0x0000000000017941 */ /* 0x000fea0003800200 */
.L_x_1652:
[----:B------:R-:W-:Y:S01]  /*74b0*/  ISETP.GE.AND P0, PT, R7, R16, PT ;  /* 0x000000100700720c */ /* 0x000fe20003f06270 */
[----:B------:R-:W-:Y:S01]  /*74c0*/  BSSY.RECONVERGENT B1, `(.L_x_1654) ;  /* 0x0000011000017945 */ /* 0x000fe20003800200 */
[----:B------:R-:W-:Y:S02]  /*74d0*/  VIADD R5, R3, 0x100 ;  /* 0x0000010003057836 */ /* 0x000fe40000000000 */
[----:B------:R-:W-:Y:S02]  /*74e0*/  IMAD.MOV.U32 R17, RZ, RZ, R6 ;  /* 0x000000ffff117224 */ /* 0x000fe400078e0006 */
[----:B------:R-:W-:Y:S02]  /*74f0*/  IMAD.MOV.U32 R14, RZ, RZ, R25 ;  /* 0x000000ffff0e7224 */ /* 0x000fe400078e0019 */
[----:B------:R-:W-:-:S05]  /*7500*/  IMAD.MOV.U32 R15, RZ, RZ, R16 ;  /* 0x000000ffff0f7224 */ /* 0x000fca00078e0010 */
        /* <DEDUP_REMOVED lines=12> */
.L_x_1655:
[----:B------:R-:W-:Y:S05]  /*75d0*/  BSYNC.RECONVERGENT B1 ;  /* 0x0000000000017941 */ /* 0x000fea0003800200 */
.L_x_1654:
        /* <DEDUP_REMOVED lines=19> */
.L_x_1657:
[----:B------:R-:W-:Y:S05]  /*7710*/  BSYNC.RECONVERGENT B1 ;  /* 0x0000000000017941 */ /* 0x000fea0003800200 */
.L_x_1656:
        /* <DEDUP_REMOVED lines=17> */
.L_x_1659:
[----:B------:R-:W-:Y:S05]  /*7830*/  BSYNC.RECONVERGENT B1 ;  /* 0x0000000000017941 */ /* 0x000fea0003800200 */
.L_x_1658:
[C---:B------:R-:W-:Y:S02]  /*7840*/  VIADD R11, R3.reuse, 0x200 ;  /* 0x00000200030b7836 */ /* 0x040fe40000000000 */
[----:B------:R-:W-:-:S03]  /*7850*/  VIADD R3, R3, 0x400 ;  /* 0x0000040003037836 */ /* 0x000fc60000000000 */
[----:B------:R-:W-:-:S13]  /*7860*/  ISETP.GE.AND P0, PT, R11, R20, PT ;  /* 0x000000140b00720c */ /* 0x000fda0003f06270 */
[----:B------:R-:W-:Y:S05]  /*7870*/  @!P0 BRA `(.L_x_1660) ;  /* 0xfffffff4005c8947 */ /* 0x000fea000383ffff */
.L_x_1636:
[----:B------:R-:W-:Y:S05]  /*7880*/  BSYNC.RECONVERGENT B2 ;  /* 0x0000000000027941 */ /* 0x000fea0003800200 */
.L_x_1625:
        /* <DEDUP_REMOVED lines=32> */
.L_x_1664:
[----:B------:R-:W-:Y:S05]  /*7a90*/  BSYNC.RECONVERGENT B2 ;  /* 0x0000000000027941 */ /* 0x000fea0003800200 */
.L_x_1663:
        /* <DEDUP_REMOVED lines=23> */
.L_x_1662:
[----:B------:R-:W-:Y:S05]  /*7c10*/  BSYNC.RECONVERGENT B1 ;  /* 0x0000000000017941 */ /* 0x000fea0003800200 */
.L_x_1661:
[----:B------:R-:W-:Y:S01]  /*7c20*/  ISETP.GT.AND P0, PT, R13, 0x1d, PT ;  /* 0x0000001d0d00780c */ /* 0x000fe20003f04270 */
[----:B------:R0:W2:Y:S01]  /*7c30*/  SHFL.DOWN PT, R16, R5, 0x2, 0x1f ;  /* 0x08401f0005107f89 */ /* 0x0000a200000e0000 */
[----:B------:R-:W-:Y:S01]  /*7c40*/  BSSY.RECONVERGENT B1, `(.L_x_1665) ;  /* 0x0000035000017945 */ /* 0x000fe20003800200 */
[----:B-1----:R-:W-:Y:S02]  /*7c50*/  IMAD.MOV.U32 R8, RZ, RZ, R11 ;  /* 0x000000ffff087224 */ /* 0x002fe400078e000b */
[----:B------:R0:W1:Y:S01]  /*7c60*/  SHFL.DOWN PT, R18, R7, 0x2, 0x1f ;  /* 0x08401f0007127f89 */ /* 0x00006200000e0000 */
[----:B------:R-:W-:Y:S02]  /*7c70*/  IMAD.MOV.U32 R4, RZ, RZ, R10 ;  /* 0x000000ffff047224 */ /* 0x000fe400078e000a */
[----:B------:R-:W-:Y:S01]  /*7c80*/  IMAD.MOV.U32 R2, RZ, RZ, R3 ;  /* 0x000000ffff027224 */ /* 0x000fe200078e0003 */
[----:B------:R0:W3:Y:S04]  /*7c90*/  SHFL.DOWN PT, R17, R6, 0x2, 0x1f ;  /* 0x08401f0006117f89 */ /* 0x0000e800000e0000 */
        /* <DEDUP_REMOVED lines=23> */
.L_x_1668:
[----:B------:R-:W-:Y:S05]  /*7e10*/  BSYNC.RECONVERGENT B2 ;  /* 0x0000000000027941 */ /* 0x000fea0003800200 */
.L_x_1667:
        /* <DEDUP_REMOVED lines=23> */
.L_x_1666:
[----:B------:R-:W-:Y:S05]  /*7f90*/  BSYNC.RECONVERGENT B1 ;  /* 0x0000000000017941 */ /* 0x000fea0003800200 */
.L_x_1665:
[----:B------:R-:W-:Y:S01]  /*7fa0*/  ISETP.GT.AND P0, PT, R13, 0x1b, PT ;  /* 0x0000001b0d00780c */ /* 0x000fe20003f04270 */
[----:B--2---:R2:W2:Y:S01]  /*7fb0*/  SHFL.DOWN PT, R16, R5, 0x4, 0x1f ;  /* 0x08801f0005107f89 */ /* 0x0044a200000e0000 */
[----:B------:R-:W-:Y:S01]  /*7fc0*/  BSSY.RECONVERGENT B1, `(.L_x_1669) ;  /* 0x0000035000017945 */ /* 0x000fe20003800200 */
[----:B0-----:R-:W-:Y:S02]  /*7fd0*/  IMAD.MOV.U32 R11, RZ, RZ, R8 ;  /* 0x000000ffff0b7224 */ /* 0x001fe400078e0008 */
[----:B-1----:R0:W1:Y:S01]  /*7fe0*/  SHFL.DOWN PT, R18, R7, 0x4, 0x1f ;  /* 0x08801f0007127f89 */ /* 0x00206200000e0000 */
[----:B------:R-:W-:Y:S02]  /*7ff0*/  IMAD.MOV.U32 R10, RZ, RZ, R4 ;  /* 0x000000ffff0a7224 */ /* 0x000fe400078e0004 */
[----:B------:R-:W-:Y:S01]  /*8000*/  IMAD.MOV.U32 R3, RZ, RZ, R2 ;  /* 0x000000ffff037224 */ /* 0x000fe200078e0002 */
[----:B---3--:R0:W3:Y:S04]  /*8010*/  SHFL.DOWN PT, R17, R6, 0x4, 0x1f ;  /* 0x08801f0006117f89 */ /* 0x0080e800000e0000 */
[----:B------:R0:W0:Y:S04]  /*8020*/  SHFL.DOWN PT, R19, R8, 0x4, 0x1f ;  /* 0x08801f0008137f89 */ /* 0x00002800000e0000 */
[----:B------:R0:W0:Y:S04]  /*8030*/  SHFL.DOWN PT, R21, R4, 0x4, 0x1f ;  /* 0x08801f0004157f89 */ /* 0x00002800000e0000 */
[----:B------:R0:W0:Y:S01]  /*8040*/  SHFL.DOWN PT, R23, R2, 0x4, 0x1f ;  /* 0x08801f0002177f89 */ /* 0x00002200000e0000 */
[----:B------:R-:W-:Y:S05]  /*8050*/  @P0 BRA `(.L_x_1670) ;  /* 0x0000000000ac0947 */ /* 0x000fea0003800000 */
[----:B--2---:R-:W-:Y:S01]  /*8060*/  ISETP.GE.AND P0, PT, R5, R16, PT ;  /* 0x000000100500720c */ /* 0x004fe20003f06270 */
        /* <DEDUP_REMOVED lines=18> */
.L_x_1672:
[----:B------:R-:W-:Y:S05]  /*8190*/  BSYNC.RECONVERGENT B2 ;  /* 0x0000000000027941 */ /* 0x000fea0003800200 */
.L_x_1671:
        /* <DEDUP_REMOVED lines=23> */
.L_x_1670:
[----:B------:R-:W-:Y:S05]  /*8310*/  BSYNC.RECONVERGENT B1 ;  /* 0x0000000000017941 */ /* 0x000fea0003800200 */
.L_x_1669:
[----:B------:R-:W-:Y:S01]  /*8320*/  ISETP.GT.AND P0, PT, R13, 0x17, PT ;  /* 0x000000170d00780c */ /* 0x000fe20003f04270 */
[----:B--2---:R2:W2:Y:S01]  /*8330*/  SHFL.DOWN PT, R16, R5, 0x8, 0x1f ;  /* 0x09001f0005107f89 */ /* 0x0044a200000e0000 */
[----:B------:R-:W-:Y:S01]  /*8340*/  BSSY.RECONVERGENT B1, `(.L_x_1673) ;  /* 0x0000035000017945 */ /* 0x000fe20003800200 */
[----:B------:R-:W-:Y:S02]  /*8350*/  IMAD.MOV.U32 R12, RZ, RZ, R11 ;  /* 0x000000ffff0c7224 */ /* 0x000fe400078e000b */
[----:B-1----:R1:W1:Y:S01]  /*8360*/  SHFL.DOWN PT, R18, R7, 0x8, 0x1f ;  /* 0x09001f0007127f89 */ /* 0x00226200000e0000 */
[----:B0-----:R-:W-:Y:S02]  /*8370*/  IMAD.MOV.U32 R4, RZ, RZ, R10 ;  /* 0x000000ffff047224 */ /* 0x001fe400078e000a */
[----:B------:R-:W-:Y:S01]  /*8380*/  IMAD.MOV.U32 R2, RZ, RZ, R3 ;  /* 0x000000ffff027224 */ /* 0x000fe200078e0003 */
[----:B---3--:R0:W3:Y:S04]  /*8390*/  SHFL.DOWN PT, R17, R6, 0x8, 0x1f ;  /* 0x09001f0006117f89 */ /* 0x0080e800000e0000 */
        /* <DEDUP_REMOVED lines=23> */
.L_x_1676:
[----:B------:R-:W-:Y:S05]  /*8510*/  BSYNC.RECONVERGENT B2 ;  /* 0x0000000000027941 */ /* 0x000fea0003800200 */
.L_x_1675:
[----:B0-----:R-:W-:Y:S02]  /*8520*/  IMAD.MOV.U32 R4, RZ, RZ, R19 ;  /* 0x000000ffff047224 */ /* 0x001fe400078e0013 */
[----:B------:R-:W-:Y:S02]  /*8530*/  IMAD.MOV.U32 R2, RZ, RZ, R22 ;  /* 0x000000ffff027224 */ /* 0x000fe400078e0016 */
[----:B------:R-:W-:Y:S02]  /*8540*/  IMAD.MOV.U32 R5, RZ, RZ, R8 ;  /* 0x000000ffff057224 */ /* 0x000fe400078e0008 */
[----:B-1----:R-:W-:Y:S02]  /*8550*/  IMAD.MOV.U32 R7, RZ, RZ, R14 ;  /* 0x000000ffff077224 */ /* 0x002fe400078e000e */
        /* <DEDUP_REMOVED lines=19> */
.L_x_1674:
[----:B------:R-:W-:Y:S05]  /*8690*/  BSYNC.RECONVERGENT B1 ;  /* 0x0000000000017941 */ /* 0x000fea0003800200 */
.L_x_1673:
        /* <DEDUP_REMOVED lines=31> */
.L_x_1680:
[----:B------:R-:W-:Y:S05]  /*8890*/  BSYNC.RECONVERGENT B2 ;  /* 0x0000000000027941 */ /* 0x000fea0003800200 */
.L_x_1679:
[----:B------:R-:W-:Y:S02]  /*88a0*/  IMAD.MOV.U32 R10, RZ, RZ, R21 ;  /* 0x000000ffff0a7224 */ /* 0x000fe400078e0015 */
        /* <DEDUP_REMOVED lines=22> */
.L_x_1678:
[----:B------:R-:W-:Y:S05]  /*8a10*/  BSYNC.RECONVERGENT B1 ;  /* 0x0000000000017941 */ /* 0x000fea0003800200 */
.L_x_1677:
[----:B------:R-:W-:Y:S01]  /*8a20*/  ISETP.NE.AND P0, PT, R13, RZ, PT ;  /* 0x000000ff0d00720c */ /* 0x000fe20003f05270 */
[----:B------:R-:W-:-:S12]  /*8a30*/  BSSY.RECONVERGENT B1, `(.L_x_1681) ;  /* 0x000000d000017945 */ /* 0x000fd80003800200 */
[----:B------:R-:W-:Y:S05]  /*8a40*/  @P0 BRA `(.L_x_1682) ;  /* 0x00000000002c0947 */ /* 0x000fea0003800000 */
[----:B0-----:R-:W0:Y:S01]  /*8a50*/  S2R R4, SR_CgaCtaId ;  /* 0x0000000000047919 */ /* 0x001e220000008800 */
[----:B------:R-:W-:Y:S02]  /*8a60*/  MOV R3, 0x400 ;  /* 0x0000040000037802 */ /* 0x000fe40000000f00 */
[----:B------:R-:W-:Y:S02]  /*8a70*/  LOP3.LUT R2, R9, 0x3e0, RZ, 0xc0, !PT ;  /* 0x000003e009027812 */ /* 0x000fe400078ec0ff */
[----:B0-----:R-:W-:-:S05]  /*8a80*/  LEA R3, R4, R3, 0x18 ;  /* 0x0000000304037211 */ /* 0x001fca00078ec0ff */
[----:B------:R-:W-:Y:S02]  /*8a90*/  IMAD.IADD R13, R2, 0x1, R3 ;  /* 0x00000001020d7824 */ /* 0x000fe400078e0203 */
[----:B------:R-:W-:Y:S02]  /*8aa0*/  IMAD.MOV.U32 R2, RZ, RZ, R7 ;  /* 0x000000ffff027224 */ /* 0x000fe400078e0007 */
[----:B------:R-:W-:Y:S01]  /*8ab0*/  IMAD.MOV.U32 R3, RZ, RZ, R6 ;  /* 0x000000ffff037224 */ /* 0x000fe200078e0006 */
[----:B------:R0:W-:Y:S04]  /*8ac0*/  STS.64 [R13+0x20], R10 ;  /* 0x0000200a0d007388 */ /* 0x0001e80000000a00 */
[----:B------:R0:W-:Y:S04]  /*8ad0*/  STS.64 [R13+0x10], R2 ;  /* 0x000010020d007388 */ /* 0x0001e80000000a00 */
[----:B------:R0:W-:Y:S04]  /*8ae0*/  STS [R13+0x8], R5 ;  /* 0x000008050d007388 */ /* 0x0001e80000000800 */
[----:B------:R0:W-:Y:S02]  /*8af0*/  STS [R13+0x18], R8 ;  /* 0x000018080d007388 */ /* 0x0001e40000000800 */
.L_x_1682:
[----:B------:R-:W-:Y:S05]  /*8b00*/  BSYNC.RECONVERGENT B1 ;  /* 0x0000000000017941 */ /* 0x000fea0003800200 */
.L_x_1681:
[----:B------:R-:W-:Y:S01]  /*8b10*/  BAR.SYNC.DEFER_BLOCKING 0x0 ;  /* 0x0000000000007b1d */ /* 0x000fe20000010000 */
[----:B------:R-:W-:-:S13]  /*8b20*/  ISETP.NE.AND P1, PT, R9, RZ, PT ;  /* 0x000000ff0900720c */ /* 0x000fda0003f25270 */
[----:B------:R-:W-:Y:S05]  /*8b30*/  @P1 BRA `(.L_x_1550) ;  /* 0x00000010005c1947 */ /* 0x000fea0003800000 */
[----:B0-----:R-:W0:Y:S01]  /*8b40*/  S2R R3, SR_CgaCtaId ;  /* 0x0000000000037919 */ /* 0x001e220000008800 */
[----:B------:R-:W-:Y:S01]  /*8b50*/  MOV R4, 0x400 ;  /* 0x0000040000047802 */ /* 0x000fe20000000f00 */
[----:B------:R-:W-:Y:S01]  /*8b60*/  BSSY.RECONVERGENT B1, `(.L_x_1683) ;  /* 0x0000019000017945 */ /* 0x000fe20003800200 */
[----:B--2---:R-:W-:Y:S02]  /*8b70*/  IMAD.MOV.U32 R16, RZ, RZ, R5 ;  /* 0x000000ffff107224 */ /* 0x004fe400078e0005 */
[----:B------:R-:W-:Y:S02]  /*8b80*/  IMAD.MOV.U32 R15, RZ, RZ, R7 ;  /* 0x000000ffff0f7224 */ /* 0x000fe400078e0007 */
[----:B------:R-:W-:Y:S01]  /*8b90*/  IMAD.MOV.U32 R14, RZ, RZ, R6 ;  /* 0x000000ffff0e7224 */ /* 0x000fe200078e0006 */
[----:B0-----:R-:W-:-:S05]  /*8ba0*/  LEA R4, R3, R4, 0x18 ;  /* 0x0000000403047211 */ /* 0x001fca00078ec0ff */
[----:B-1----:R-:W0:Y:S04]  /*8bb0*/  LDS R18, [R4+0x28] ;  /* 0x0000280004127984 */ /* 0x002e280000000800 */
[----:B------:R-:W1:Y:S04]  /*8bc0*/  LDS R9, [R4+0x38] ;  /* 0x0000380004097984 */ /* 0x000e680000000800 */
[----:B------:R2:W2:Y:S04]  /*8bd0*/  LDS R19, [R4+0x48] ;  /* 0x0000480004137984 */ /* 0x0004a80000000800 */
[----:B---3--:R3:W2:Y:S04]  /*8be0*/  LDS R17, [R4+0x58] ;  /* 0x0000580004117984 */ /* 0x0086a80000000800 */
[----:B------:R3:W2:Y:S01]  /*8bf0*/  LDS.64 R12, [R4+0x40] ;  /* 0x00004000040c7984 */ /* 0x0006a20000000a00 */
        /* <DEDUP_REMOVED lines=15> */
.L_x_1684:
[----:B------:R-:W-:Y:S05]  /*8cf0*/  BSYNC.RECONVERGENT B1 ;  /* 0x0000000000017941 */ /* 0x000fea0003800200 */
.L_x_1683:
        /* <DEDUP_REMOVED lines=18> */
.L_x_1686:
[----:B------:R-:W-:Y:S05]  /*8e20*/  BSYNC.RECONVERGENT B1 ;  /* 0x0000000000017941 */ /* 0x000fea0003800200 */
.L_x_1685:
[----:B------:R0:W1:Y:S01]  /*8e30*/  LDS R22, [R4+0x68] ;  /* 0x0000680004167984 */ /* 0x0000620000000800 */
[----:B------:R-:W-:Y:S01]  /*8e40*/  ISETP.GE.AND P0, PT, R16, R19, PT ;  /* 0x000000131000720c */ /* 0x000fe20003f06270 */
[----:B------:R-:W-:Y:S01]  /*8e50*/  BSSY.RECONVERGENT B1, `(.L_x_1687) ;  /* 0x0000015000017945 */ /* 0x000fe20003800200 */
[----:B------:R-:W-:Y:S01]  /*8e60*/  IMAD.MOV.U32 R21, RZ, RZ, R16 ;  /* 0x000000ffff157224 */ /* 0x000fe200078e0010 */
[----:B----4-:R0:W2:Y:S01]  /*8e70*/  LDS R20, [R4+0x78] ;  /* 0x0000780004147984 */ /* 0x0100a20000000800 */
        /* <DEDUP_REMOVED lines=18> */
.L_x_1688:
[----:B------:R-:W-:Y:S05]  /*8fa0*/  BSYNC.RECONVERGENT B1 ;  /* 0x0000000000017941 */ /* 0x000fea0003800200 */
.L_x_1687:
        /* <DEDUP_REMOVED lines=17> */
.L_x_1690:
[----:B------:R-:W-:Y:S05]  /*90c0*/  BSYNC.RECONVERGENT B1 ;  /* 0x0000000000017941 */ /* 0x000fea0003800200 */
.L_x_1689:
        /* <DEDUP_REMOVED lines=18> */
.L_x_1692:
[----:B------:R-:W-:Y:S05]  /*91f0*/  BSYNC.RECONVERGENT B1 ;  /* 0x0000000000017941 */ /* 0x000fea0003800200 */
.L_x_1691:
        /* <DEDUP_REMOVED lines=17> */
.L_x_1694:
[----:B------:R-:W-:Y:S05]  /*9310*/  BSYNC.RECONVERGENT B1 ;  /* 0x0000000000017941 */ /* 0x000fea0003800200 */
.L_x_1693:
        /* <DEDUP_REMOVED lines=18> */
.L_x_1696:
[----:B------:R-:W-:Y:S05]  /*9440*/  BSYNC.RECONVERGENT B1 ;  /* 0x0000000000017941 */ /* 0x000fea0003800200 */
.L_x_1695:
        /* <DEDUP_REMOVED lines=26> */
.L_x_1698:
[----:B------:R-:W-:Y:S05]  /*95f0*/  BSYNC.RECONVERGENT B1 ;  /* 0x0000000000017941 */ /* 0x000fea0003800200 */
.L_x_1697:
        /* <DEDUP_REMOVED lines=16> */
.L_x_1700:
[----:B------:R-:W-:Y:S05]  /*9700*/  BSYNC.RECONVERGENT B1 ;  /* 0x0000000000017941 */ /* 0x000fea0003800200 */
.L_x_1699:
        /* <DEDUP_REMOVED lines=17> */
.L_x_1702:
[----:B------:R-:W-:Y:S05]  /*9820*/  BSYNC.RECONVERGENT B1 ;  /* 0x0000000000017941 */ /* 0x000fea0003800200 */
.L_x_1701:
        /* <DEDUP_REMOVED lines=18> */
.L_x_1704:
[----:B------:R-:W-:Y:S05]  /*9950*/  BSYNC.RECONVERGENT B1 ;  /* 0x0000000000017941 */ /* 0x000fea0003800200 */
.L_x_1703:
        /* <DEDUP_REMOVED lines=17> */
.L_x_1706:
[----:B------:R-:W-:Y:S05]  /*9a70*/  BSYNC.RECONVERGENT B1 ;  /* 0x0000000000017941 */ /* 0x000fea0003800200 */
.L_x_1705:
        /* <DEDUP_REMOVED lines=18> */
.L_x_1708:
[----:B------:R-:W-:Y:S05]  /*9ba0*/  BSYNC.RECONVERGENT B1 ;  /* 0x0000000000017941 */ /* 0x000fea0003800200 */
.L_x_1707:
        /* <DEDUP_REMOVED lines=16> */
.L_x_1550:
[----:B------:R-:W-:Y:S05]  /*9cb0*/  BSYNC.RECONVERGENT B0 ;  /* 0x0000000000007941 */ /* 0x000fea0003800200 */
.L_x_1499:
[----:B------:R-:W-:Y:S05]  /*9cc0*/  @P1 EXIT ;  /* 0x000000000000194d */ /* 0x000fea0003800000 */
[----:B0-2---:R-:W0:Y:S01]  /*9cd0*/  LDC.64 R2, c[0x0][0x398] ;  /* 0x0000e600ff027b82 */ /* 0x005e220000000a00 */
[----:B-1----:R-:W-:-:S04]  /*9ce0*/  LOP3.LUT R7, R7, R6, RZ, 0x3c, !PT ;  /* 0x0000000607077212 */ /* 0x002fc800078e3cff */
[----:B------:R-:W-:-:S04]  /*9cf0*/  LOP3.LUT R6, R7, R6, RZ, 0x3c, !PT ;  /* 0x0000000607067212 */ /* 0x000fc800078e3cff */
[----:B------:R-:W-:Y:S01]  /*9d00*/  LOP3.LUT R7, R7, R6, RZ, 0x3c, !PT ;  /* 0x0000000607077212 */ /* 0x000fe200078e3cff */
[----:B0-----:R-:W-:-:S05]  /*9d10*/  IMAD.WIDE.U32 R2, R0, 0x20, R2 ;  /* 0x0000002000027825 */ /* 0x001fca00078e0002 */
[----:B------:R-:W-:Y:S04]  /*9d20*/  STG.E.64 desc[UR10][R2.64+0x8], R6 ;  /* 0x0000080602007986 */ /* 0x000fe8000c101b0a */
[----:B------:R-:W-:Y:S04]  /*9d30*/  STG.E.64 desc[UR10][R2.64+0x18], R10 ;  /* 0x0000180a02007986 */ /* 0x000fe8000c101b0a */
[----:B------:R-:W-:Y:S04]  /*9d40*/  STG.E desc[UR10][R2.64], R5 ;  /* 0x0000000502007986 */ /* 0x000fe8000c10190a */
[----:B------:R-:W-:Y:S01]  /*9d50*/  STG.E desc[UR10][R2.64+0x10], R8 ;  /* 0x0000100802007986 */ /* 0x000fe2000c10190a */
[----:B------:R-:W-:Y:S05]  /*9d60*/  EXIT ;  /* 0x000000000000794d */ /* 0x000fea0003800000 */
.L_x_1709:
        /* <DEDUP_REMOVED lines=9> */
.L_x_2554:


//--------------------- .text._ZN6thrust24THRUST_300001_SM_1000_NS8cuda_cub4core6detail13_kernel_agentINS1_8__reduce11ReduceAgentINS0_18transform_iteratorINS1_9__extrema12arg_minmax_fIilN4cuda3std3__44lessIiEEE15duplicate_tupleENS0_12zip_iteratorINSC_5tupleIJNS0_6detail15normal_iteratorINS0_10device_ptrIiEEEENS0_17counting_iteratorIlNS0_11use_defaultESP_SP_EEEEEEENSI_IJNSI_IJilEEEST_EEESU_EEPSU_SU_lSF_EEJSV_SW_lSF_EEEvDpT0_ --------------------------
	.section	.text._ZN6thrust24THRUST_300001_SM_1000_NS8cuda_cub4core6detail13_kernel_agentINS1_8__reduce11ReduceAgentINS0_18transform_iteratorINS1_9__extrema12arg_minmax_fIilN4cuda3std3__44lessIiEEE15duplicate_tupleENS0_12zip_iteratorINSC_5tupleIJNS0_6detail15normal_iteratorINS0_10device_ptrIiEEEENS0_17counting_iteratorIlNS0_11use_defaultESP_SP_EEEEEEENSI_IJNSI_IJilEEEST_EEESU_EEPSU_SU_lSF_EEJSV_SW_lSF_EEEvDpT0_,"ax",@progbits
	.align	128
        .global         _ZN6thrust24THRUST_300001_SM_1000_NS8cuda_cub4core6detail13_kernel_agentINS1_8__reduce11ReduceAgentINS0_18transform_iteratorINS1_9__extrema12arg_minmax_fIilN4cuda3std3__44lessIiEEE15duplicate_tupleENS0_12zip_iteratorINSC_5tupleIJNS0_6detail15normal_iteratorINS0_10device_ptrIiEEEENS0_17counting_iteratorIlNS0_11use_defaultESP_SP_EEEEEEENSI_IJNSI_IJilEEEST_EEESU_EEPSU_SU_lSF_EEJSV_SW_lSF_EEEvDpT0_
        .type           _ZN6thrust24THRUST_300001_SM_1000_NS8cuda_cub4core6detail13_kernel_agentINS1_8__reduce11ReduceAgentINS0_18transform_iteratorINS1_9__extrema12arg_minmax_fIilN4cuda3std3__44lessIiEEE15duplicate_tupleENS0_12zip_iteratorINSC_5tupleIJNS0_6detail15normal_iteratorINS0_10device_ptrIiEEEENS0_17counting_iteratorIlNS0_11use_defaultESP_SP_EEEEEEENSI_IJNSI_IJilEEEST_EEESU_EEPSU_SU_lSF_EEJSV_SW_lSF_EEEvDpT0_,@function
        .size           _ZN6thrust24THRUST_300001_SM_1000_NS8cuda_cub4core6detail13_kernel_agentINS1_8__reduce11ReduceAgentINS0_18transform_iteratorINS1_9__extrema12arg_minmax_fIilN4cuda3std3__44lessIiEEE15duplicate_tupleENS0_12zip_iteratorINSC_5tupleIJNS0_6detail15normal_iteratorINS0_10device_ptrIiEEEENS0_17counting_iteratorIlNS0_11use_defaultESP_SP_EEEEEEENSI_IJNSI_IJilEEEST_EEESU_EEPSU_SU_lSF_EEJSV_SW_lSF_EEEvDpT0_,(.L_x_2555 - _ZN6thrust24THRUST_300001_SM_1000_NS8cuda_cub4core6detail13_kernel_agentINS1_8__reduce11ReduceAgentINS0_18transform_iteratorINS1_9__extrema12arg_minmax_fIilN4cuda3std3__44lessIiEEE15duplicate_tupleENS0_12zip_iteratorINSC_5tupleIJNS0_6detail15normal_iteratorINS0_10device_ptrIiEEEENS0_17counting_iteratorIlNS0_11use_defaultESP_SP_EEEEEEENSI_IJNSI_IJilEEEST_EEESU_EEPSU_SU_lSF_EEJSV_SW_lSF_EEEvDpT0_)
        .other          _ZN6thrust24THRUST_300001_SM_1000_NS8cuda_cub4core6detail13_kernel_agentINS1_8__reduce11ReduceAgentINS0_18transform_iteratorINS1_9__extrema12arg_minmax_fIilN4cuda3std3__44lessIiEEE15duplicate_tupleENS0_12zip_iteratorINSC_5tupleIJNS0_6detail15normal_iteratorINS0_10device_ptrIiEEEENS0_17counting_iteratorIlNS0_11use_defaultESP_SP_EEEEEEENSI_IJNSI_IJilEEEST_EEESU_EEPSU_SU_lSF_EEJSV_SW_lSF_EEEvDpT0_,@"STO_CUDA_ENTRY STV_DEFAULT"
_ZN6thrust24THRUST_300001_SM_1000_NS8cuda_cub4core6detail13_kernel_agentINS1_8__reduce11ReduceAgentINS0_18transform_iteratorINS1_9__extrema12arg_minmax_fIilN4cuda3std3__44lessIiEEE15duplicate_tupleENS0_12zip_iteratorINSC_5tupleIJNS0_6detail15normal_iteratorINS0_10device_ptrIiEEEENS0_17counting_iteratorIlNS0_11use_defaultESP_SP_EEEEEEENSI_IJNSI_IJilEEEST_EEESU_EEPSU_SU_lSF_EEJSV_SW_lSF_EEEvDpT0_:
.text._ZN6thrust24THRUST_300001_SM_1000_NS8cuda_cub4core6detail13_kernel_agentINS1_8__reduce11ReduceAgentINS0_18transform_iteratorINS1_9__extrema12arg_minmax_fIilN4cuda3std3__44lessIiEEE15duplicate_tupleENS0_12zip_iteratorINSC_5tupleIJNS0_6detail15normal_iteratorINS0_10device_ptrIiEEEENS0_17counting_iteratorIlNS0_11use_defaultESP_SP_EEEEEEENSI_IJNSI_IJilEEEST_EEESU_EEPSU_SU_lSF_EEJSV_SW_lSF_EEEvDpT0_:
        /* <DEDUP_REMOVED lines=11> */
[----:B------:R-:W-:Y:S01]  /*00b0*/  IMAD.MOV.U32 R10, RZ, RZ, RZ ;  /* 0x000000ffff0a7224 */ /* 0x000fe200078e00ff */
[----:B------:R-:W2:Y:S01]  /*00c0*/  LDCU UR5, c[0x0][0x3a0] ;  /* 0x00007400ff0577ac */ /* 0x000ea20008000800 */
[----:B-1----:R-:W-:-:S13]  /*00d0*/  ISETP.GE.AND P0, PT, R7, UR4, PT ;  /* 0x0000000407007c0c */ /* 0x002fda000bf06270 */
[----:B------:R-:W1:Y:S08]  /*00e0*/  @!P0 LDC.64 R2, c[0x0][0x380] ;  /* 0x0000e000ff028b82 */ /* 0x000e700000000a00 */
[----:B------:R-:W3:Y:S01]  /*00f0*/  @!P0 LDC.64 R4, c[0x0][0x388] ;  /* 0x0000e200ff048b82 */ /* 0x000ee20000000a00 */
[----:B-1----:R-:W-:-:S05]  /*0100*/  @!P0 IMAD.WIDE.U32 R2, R7, 0x4, R2 ;  /* 0x0000000407028825 */ /* 0x002fca00078e0002 */
[----:B0-----:R-:W4:Y:S01]  /*0110*/  @!P0 LDG.E R10, desc[UR6][R2.64] ;  /* 0x00000006020a8981 */ /* 0x001f22000c1e1900 */
[----:B------:R-:W-:Y:S01]  /*0120*/  IMAD.MOV.U32 R8, RZ, RZ, R7 ;  /* 0x000000ffff087224 */ /* 0x000fe200078e0007 */
[----:B------:R-:W-:Y:S01]  /*0130*/  BSSY.RECONVERGENT B2, `(.L_x_1712) ;  /* 0x00000fd000027945 */ /* 0x000fe20003800200 */
[C---:B------:R-:W-:Y:S02]  /*0140*/  @!P0 VIADD R8, R7.reuse, 0x100 ;  /* 0x0000010007088836 */ /* 0x040fe40000000000 */
[----:B------:R-:W-:Y:S01]  /*0150*/  IMAD.MOV.U32 R6, RZ, RZ, RZ ;  /* 0x000000ffff067224 */ /* 0x000fe200078e00ff */
[----:B---3--:R-:W-:Y:S01]  /*0160*/  @!P0 IADD3 R6, P2, PT, R7, R4, RZ ;  /* 0x0000000407068210 */ /* 0x008fe20007f5e0ff */
[----:B------:R-:W-:Y:S01]  /*0170*/  IMAD.MOV.U32 R0, RZ, RZ, RZ ;  /* 0x000000ffff007224 */ /* 0x000fe200078e00ff */
[----:B------:R-:W-:-:S03]  /*0180*/  ISETP.GE.AND P1, PT, R8, UR4, PT ;  /* 0x0000000408007c0c */ /* 0x000fc6000bf26270 */
[----:B------:R-:W-:Y:S02]  /*0190*/  @!P0 IMAD.X R0, RZ, RZ, R5, P2 ;  /* 0x000000ffff008224 */ /* 0x000fe400010e0605 */
[----:B------:R-:W-:Y:S02]  /*01a0*/  IMAD.MOV.U32 R13, RZ, RZ, R6 ;  /* 0x000000ffff0d7224 */ /* 0x000fe400078e0006 */
[----:B------:R-:W-:Y:S02]  /*01b0*/  IMAD.MOV.U32 R11, RZ, RZ, R0 ;  /* 0x000000ffff0b7224 */ /* 0x000fe400078e0000 */
[----:B----4-:R-:W-:-:S04]  /*01c0*/  IMAD.MOV.U32 R12, RZ, RZ, R10 ;  /* 0x000000ffff0c7224 */ /* 0x010fc800078e000a */
[----:B--2---:R-:W-:Y:S05]  /*01d0*/  @P1 BRA `(.L_x_1713) ;  /* 0x0000000c00c81947 */ /* 0x004fea0003800000 */
[----:B------:R-:W-:Y:S01]  /*01e0*/  LOP3.LUT R4, RZ, R8, RZ, 0x33, !PT ;  /* 0x00000008ff047212 */ /* 0x000fe200078e33ff */
[----:B------:R-:W-:Y:S01]  /*01f0*/  BSSY.RECONVERGENT B1, `(.L_x_1714) ;  /* 0x0000047000017945 */ /* 0x000fe20003800200 */
[----:B------:R-:W-:Y:S02]  /*0200*/  IMAD.MOV.U32 R12, RZ, RZ, R10 ;  /* 0x000000ffff0c7224 */ /* 0x000fe400078e000a */
[----:B------:R-:W-:Y:S02]  /*0210*/  IMAD.MOV.U32 R13, RZ, RZ, R6 ;  /* 0x000000ffff0d7224 */ /* 0x000fe400078e0006 */
[----:B------:R-:W-:Y:S02]  /*0220*/  VIADD R4, R4, UR4 ;  /* 0x0000000404047c36 */ /* 0x000fe40008000000 */
[----:B------:R-:W-:-:S03]  /*0230*/  IMAD.MOV.U32 R11, RZ, RZ, R0 ;  /* 0x000000ffff0b7224 */ /* 0x000fc600078e0000 */
[----:B------:R-:W-:-:S04]  /*0240*/  LOP3.LUT R2, R4, 0x300, RZ, 0xc0, !PT ;  /* 0x0000030004027812 */ /* 0x000fc800078ec0ff */
[----:B------:R-:W-:-:S13]  /*0250*/  ISETP.NE.AND P0, PT, R2, 0x300, PT ;  /* 0x000003000200780c */ /* 0x000fda0003f05270 */
[----:B------:R-:W-:Y:S05]  /*0260*/  @!P0 BRA `(.L_x_1715) ;  /* 0x0000000000fc8947 */ /* 0x000fea0003800000 */
[----:B------:R-:W0:Y:S01]  /*0270*/  LDC.64 R2, c[0x0][0x380] ;  /* 0x0000e000ff027b82 */ /* 0x000e220000000a00 */
[----:B------:R-:W1:Y:S01]  /*0280*/  LDCU.64 UR8, c[0x0][0x388] ;  /* 0x00007100ff0877ac */ /* 0x000e620008000a00 */
[----:B------:R-:W-:Y:S01]  /*0290*/  LEA.HI R5, R4, 0x1, RZ, 0x18 ;  /* 0x0000000104057811 */ /* 0x000fe200078fc0ff */
[----:B------:R-:W-:Y:S02]  /*02a0*/  IMAD.MOV.U32 R12, RZ, RZ, R10 ;  /* 0x000000ffff0c7224 */ /* 0x000fe400078e000a */
[----:B------:R-:W-:Y:S01]  /*02b0*/  IMAD.MOV.U32 R13, RZ, RZ, R6 ;  /* 0x000000ffff0d7224 */ /* 0x000fe200078e0006 */
[----:B------:R-:W-:Y:S01]  /*02c0*/  LOP3.LUT R5, R5, 0x3, RZ, 0xc0, !PT ;  /* 0x0000000305057812 */ /* 0x000fe200078ec0ff */
[----:B------:R-:W-:-:S04]  /*02d0*/  IMAD.MOV.U32 R11, RZ, RZ, R0 ;  /* 0x000000ffff0b7224 */ /* 0x000fc800078e0000 */
[----:B------:R-:W-:Y:S01]  /*02e0*/  IMAD.MOV R5, RZ, RZ, -R5 ;  /* 0x000000ffff057224 */ /* 0x000fe200078e0a05 */
[C---:B-1----:R-:W-:Y:S01]  /*02f0*/  IADD3 R15, P0, PT, R8.reuse, UR8, RZ ;  /* 0x00000008080f7c10 */ /* 0x042fe2000ff1e0ff */
[----:B0-----:R-:W-:-:S04]  /*0300*/  IMAD.WIDE.U32 R2, R8, 0x4, R2 ;  /* 0x0000000408027825 */ /* 0x001fc800078e0002 */
[----:B------:R-:W-:Y:S02]  /*0310*/  IMAD.MOV.U32 R9, RZ, RZ, R2 ;  /* 0x000000ffff097224 */ /* 0x000fe400078e0002 */
[----:B------:R-:W-:Y:S02]  /*0320*/  IMAD.MOV.U32 R14, RZ, RZ, R3 ;  /* 0x000000ffff0e7224 */ /* 0x000fe400078e0003 */
[----:B------:R-:W-:-:S07]  /*0330*/  IMAD.X R16, RZ, RZ, UR9, P0 ;  /* 0x00000009ff107e24 */ /* 0x000fce00080e06ff */
.L_x_1720:
[----:B------:R-:W-:Y:S02]  /*0340*/  IMAD.MOV.U32 R2, RZ, RZ, R9 ;  /* 0x000000ffff027224 */ /* 0x000fe400078e0009 */
        /* <DEDUP_REMOVED lines=26> */
.L_x_1717:
[----:B------:R-:W-:Y:S05]  /*04f0*/  BSYNC.RECONVERGENT B3 ;  /* 0x0000000000037941 */ /* 0x000fea0003800200 */
.L_x_1716:
        /* <DEDUP_REMOVED lines=15> */
.L_x_1719:
[----:B------:R-:W-:Y:S05]  /*05f0*/  BSYNC.RECONVERGENT B3 ;  /* 0x0000000000037941 */ /* 0x000fea0003800200 */
.L_x_1718:
[----:B------:R-:W-:Y:S01]  /*0600*/  IADD3 R15, P0, PT, R15, 0x100, RZ ;  /* 0x000001000f0f7810 */ /* 0x000fe20007f1e0ff */
[----:B------:R-:W-:Y:S01]  /*0610*/  VIADD R8, R8, 0x100 ;  /* 0x0000010008087836 */ /* 0x000fe20000000000 */
[----:B------:R-:W-:-:S03]  /*0620*/  IADD3 R9, P1, PT, R9, 0x400, RZ ;  /* 0x0000040009097810 */ /* 0x000fc60007f3e0ff */
[----:B------:R-:W-:Y:S02]  /*0630*/  IMAD.X R16, RZ, RZ, R16, P0 ;  /* 0x000000ffff107224 */ /* 0x000fe400000e0610 */
[----:B------:R-:W-:Y:S01]  /*0640*/  IMAD.X R14, RZ, RZ, R14, P1 ;  /* 0x000000ffff0e7224 */ /* 0x000fe200008e060e */
[----:B------:R-:W-:Y:S07]  /*0650*/  @P2 BRA `(.L_x_1720) ;  /* 0xfffffffc00382947 */ /* 0x000fee000383ffff */
.L_x_1715:
[----:B------:R-:W-:Y:S05]  /*0660*/  BSYNC.RECONVERGENT B1 ;  /* 0x0000000000017941 */ /* 0x000fea0003800200 */
.L_x_1714:
[----:B------:R-:W-:-:S13]  /*0670*/  ISETP.GE.U32.AND P0, PT, R4, 0x300, PT ;  /* 0x000003000400780c */ /* 0x000fda0003f06070 */
[----:B------:R-:W-:Y:S05]  /*0680*/  @!P0 BRA `(.L_x_1713) ;  /* 0x00000008009c8947 */ /* 0x000fea0003800000 */
[----:B------:R-:W0:Y:S01]  /*0690*/  LDC.64 R2, c[0x0][0x380] ;  /* 0x0000e000ff027b82 */ /* 0x000e220000000a00 */
[----:B------:R-:W-:-:S07]  /*06a0*/  VIADD R9, R8, 0x200 ;  /* 0x0000020008097836 */ /* 0x000fce0000000000 */
[----:B------:R-:W1:Y:S02]  /*06b0*/  LDC.64 R4, c[0x0][0x388] ;  /* 0x0000e200ff047b82 */ /* 0x000e640000000a00 */
.L_x_1737:
[----:B------:R-:W-:-:S04]  /*06c0*/  VIADD R21, R9, 0xfffffe00 ;  /* 0xfffffe0009157836 */ /* 0x000fc80000000000 */
[----:B0-----:R-:W-:-:S05]  /*06d0*/  IMAD.WIDE R16, R21, 0x4, R2 ;  /* 0x0000000415107825 */ /* 0x001fca00078e0202 */
[----:B------:R-:W2:Y:S04]  /*06e0*/  LDG.E R23, desc[UR6][R16.64] ;  /* 0x0000000610177981 */ /* 0x000ea8000c1e1900 */
[----:B------:R0:W5:Y:S04]  /*06f0*/  LDG.E R15, desc[UR6][R16.64+0x400] ;  /* 0x00040006100f7981 */ /* 0x000168000c1e1900 */
[----:B------:R0:W5:Y:S04]  /*0700*/  LDG.E R8, desc[UR6][R16.64+0x800] ;  /* 0x0008000610087981 */ /* 0x000168000c1e1900 */
[----:B------:R0:W5:Y:S01]  /*0710*/  LDG.E R14, desc[UR6][R16.64+0xc00] ;  /* 0x000c0006100e7981 */ /* 0x000162000c1e1900 */
[----:B-1----:R-:W-:Y:S01]  /*0720*/  IADD3 R22, P1, PT, R21, R4, RZ ;  /* 0x0000000415167210 */ /* 0x002fe20007f3e0ff */
[----:B------:R-:W-:Y:S01]  /*0730*/  BSSY.RECONVERGENT B1, `(.L_x_1721) ;  /* 0x0000013000017945 */ /* 0x000fe20003800200 */
[----:B------:R-:W-:-:S02]  /*0740*/  IMAD.MOV.U32 R20, RZ, RZ, R13 ;  /* 0x000000ffff147224 */ /* 0x000fc400078e000d */
[----:B------:R-:W-:Y:S01]  /*0750*/  IMAD.MOV.U32 R19, RZ, RZ, R11 ;  /* 0x000000ffff137224 */ /* 0x000fe200078e000b */
[----:B------:R-:W-:Y:S01]  /*0760*/  LEA.HI.X.SX32 R21, R21, R5, 0x1, P1 ;  /* 0x0000000515157211 */ /* 0x000fe200008f0eff */
[----:B------:R-:W-:Y:S01]  /*0770*/  IMAD.MOV.U32 R18, RZ, RZ, R12 ;  /* 0x000000ffff127224 */ /* 0x000fe200078e000c */
        /* <DEDUP_REMOVED lines=14> */
.L_x_1722:
[----:B------:R-:W-:Y:S05]  /*0860*/  BSYNC.RECONVERGENT B1 ;  /* 0x0000000000017941 */ /* 0x000fea0003800200 */
.L_x_1721:
        /* <DEDUP_REMOVED lines=17> */
.L_x_1724:
[----:B------:R-:W-:Y:S05]  /*0980*/  BSYNC.RECONVERGENT B1 ;  /* 0x0000000000017941 */ /* 0x000fea0003800200 */
.L_x_1723:
[----:B-----5:R-:W-:Y:S01]  /*0990*/  ISETP.GE.AND P0, PT, R18, R15, PT ;  /* 0x0000000f1200720c */ /* 0x020fe20003f06270 */
[----:B------:R-:W-:Y:S01]  /*09a0*/  BSSY.RECONVERGENT B1, `(.L_x_1725) ;  /* 0x0000012000017945 */ /* 0x000fe20003800200 */
[C---:B------:R-:W-:Y:S01]  /*09b0*/  IADD3 R6, P1, PT, R16.reuse, R4, RZ ;  /* 0x0000000410067210 */ /* 0x040fe20007f3e0ff */
[----:B------:R-:W-:Y:S02]  /*09c0*/  IMAD.MOV.U32 R0, RZ, RZ, R20 ;  /* 0x000000ffff007224 */ /* 0x000fe400078e0014 */
[----:B------:R-:W-:Y:S01]  /*09d0*/  IMAD.MOV.U32 R17, RZ, RZ, R18 ;  /* 0x000000ffff117224 */ /* 0x000fe200078e0012 */
[----:B------:R-:W-:Y:S01]  /*09e0*/  LEA.HI.X.SX32 R10, R16, R5, 0x1, P1 ;  /* 0x00000005100a7211 */ /* 0x000fe200008f0eff */
        /* <DEDUP_REMOVED lines=13> */
.L_x_1726:
[----:B------:R-:W-:Y:S05]  /*0ac0*/  BSYNC.RECONVERGENT B1 ;  /* 0x0000000000017941 */ /* 0x000fea0003800200 */
.L_x_1725:
        /* <DEDUP_REMOVED lines=17> */
.L_x_1728:
[----:B------:R-:W-:Y:S05]  /*0be0*/  BSYNC.RECONVERGENT B1 ;  /* 0x0000000000017941 */ /* 0x000fea0003800200 */
.L_x_1727:
[----:B------:R-:W-:Y:S01]  /*0bf0*/  ISETP.GE.AND P0, PT, R17, R8, PT ;  /* 0x000000081100720c */ /* 0x000fe20003f06270 */
        /* <DEDUP_REMOVED lines=18> */
.L_x_1730:
[----:B------:R-:W-:Y:S05]  /*0d20*/  BSYNC.RECONVERGENT B1 ;  /* 0x0000000000017941 */ /* 0x000fea0003800200 */
.L_x_1729:
        /* <DEDUP_REMOVED lines=18> */
.L_x_1732:
[----:B------:R-:W-:Y:S05]  /*0e50*/  BSYNC.RECONVERGENT B1 ;  /* 0x0000000000017941 */ /* 0x000fea0003800200 */
.L_x_1731:
        /* <DEDUP_REMOVED lines=19> */
.L_x_1734:
[----:B------:R-:W-:Y:S05]  /*0f90*/  BSYNC.RECONVERGENT B1 ;  /* 0x0000000000017941 */ /* 0x000fea0003800200 */
.L_x_1733:
        /* <DEDUP_REMOVED lines=17> */
.L_x_1736:
[----:B------:R-:W-:Y:S05]  /*10b0*/  BSYNC.RECONVERGENT B1 ;  /* 0x0000000000017941 */ /* 0x000fea0003800200 */
.L_x_1735:
[C---:B------:R-:W-:Y:S02]  /*10c0*/  VIADD R8, R9.reuse, 0x200 ;  /* 0x0000020009087836 */ /* 0x040fe40000000000 */
[----:B------:R-:W-:-:S03]  /*10d0*/  VIADD R9, R9, 0x400 ;  /* 0x0000040009097836 */ /* 0x000fc60000000000 */
[----:B------:R-:W-:-:S13]  /*10e0*/  ISETP.GE.AND P0, PT, R8, UR5, PT ;  /* 0x0000000508007c0c */ /* 0x000fda000bf06270 */
[----:B------:R-:W-:Y:S05]  /*10f0*/  @!P0 BRA `(.L_x_1737) ;  /* 0xfffffff400708947 */ /* 0x000fea000383ffff */
.L_x_1713:
[----:B------:R-:W-:Y:S05]  /*1100*/  BSYNC.RECONVERGENT B2 ;  /* 0x0000000000027941 */ /* 0x000fea0003800200 */
.L_x_1712:
        /* <DEDUP_REMOVED lines=38> */
.L_x_1742:
[----:B------:R-:W-:Y:S05]  /*1370*/  BSYNC.RECONVERGENT B2 ;  /* 0x0000000000027941 */ /* 0x000fea0003800200 */
.L_x_1741:
        /* <DEDUP_REMOVED lines=14> */
.L_x_1740:
[----:B------:R-:W-:Y:S05]  /*1460*/  BSYNC.RECONVERGENT B1 ;  /* 0x0000000000017941 */ /* 0x000fea0003800200 */
.L_x_1739:
        /* <DEDUP_REMOVED lines=21> */
[----:B-1----:R-:W-:Y:S02]  /*15c0*/  IMAD.MOV.U32 R12, RZ, RZ, R18 ;  /* 0x000000ffff0c7224 */ /* 0x002fe400078e0012 */
        /* <DEDUP_REMOVED lines=9> */
.L_x_1746:
[----:B------:R-:W-:Y:S05]  /*1660*/  BSYNC.RECONVERGENT B2 ;  /* 0x0000000000027941 */ /* 0x000fea0003800200 */
.L_x_1745:
        /* <DEDUP_REMOVED lines=23> */
.L_x_1744:
[----:B------:R-:W-:Y:S05]  /*17e0*/  BSYNC.RECONVERGENT B1 ;  /* 0x0000000000017941 */ /* 0x000fea0003800200 */
.L_x_1743:
        /* <DEDUP_REMOVED lines=31> */
.L_x_1750:
[----:B------:R-:W-:Y:S05]  /*19e0*/  BSYNC.RECONVERGENT B2 ;  /* 0x0000000000027941 */ /* 0x000fea0003800200 */
.L_x_1749:
        /* <DEDUP_REMOVED lines=23> */
.L_x_1748:
[----:B------:R-:W-:Y:S05]  /*1b60*/  BSYNC.RECONVERGENT B1 ;  /* 0x0000000000017941 */ /* 0x000fea0003800200 */
.L_x_1747:
        /* <DEDUP_REMOVED lines=31> */
.L_x_1754:
[----:B------:R-:W-:Y:S05]  /*1d60*/  BSYNC.RECONVERGENT B2 ;  /* 0x0000000000027941 */ /* 0x000fea0003800200 */
.L_x_1753:
        /* <DEDUP_REMOVED lines=23> */
.L_x_1752:
[----:B------:R-:W-:Y:S05]  /*1ee0*/  BSYNC.RECONVERGENT B1 ;  /* 0x0000000000017941 */ /* 0x000fea0003800200 */
.L_x_1751:
        /* <DEDUP_REMOVED lines=31> */
.L_x_1758:
[----:B------:R-:W-:Y:S05]  /*20e0*/  BSYNC.RECONVERGENT B2 ;  /* 0x0000000000027941 */ /* 0x000fea0003800200 */
.L_x_1757:
        /* <DEDUP_REMOVED lines=23> */
.L_x_1756:
[----:B------:R-:W-:Y:S05]  /*2260*/  BSYNC.RECONVERGENT B1 ;  /* 0x0000000000017941 */ /* 0x000fea0003800200 */
.L_x_1755:
[----:B------:R-:W-:Y:S01]  /*2270*/  ISETP.NE.AND P0, PT, R14, RZ, PT ;  /* 0x000000ff0e00720c */ /* 0x000fe20003f05270 */
[----:B------:R-:W-:-:S12]  /*2280*/  BSSY.RECONVERGENT B1, `(.L_x_1759) ;  /* 0x000000d000017945 */ /* 0x000fd80003800200 */
[----:B------:R-:W-:Y:S05]  /*2290*/  @P0 BRA `(.L_x_1760) ;  /* 0x00000000002c0947 */ /* 0x000fea0003800000 */
[----:B0-----:R-:W0:Y:S01]  /*22a0*/  S2R R11, SR_CgaCtaId ;  /* 0x00000000000b7919 */ /* 0x001e220000008800 */
[----:B------:R-:W-:Y:S01]  /*22b0*/  MOV R6, 0x400 ;  /* 0x0000040000067802 */ /* 0x000fe20000000f00 */
[----:B------:R-:W-:Y:S01]  /*22c0*/  IMAD.MOV.U32 R10, RZ, RZ, R9 ;  /* 0x000000ffff0a7224 */ /* 0x000fe200078e0009 */
        /* <DEDUP_REMOVED lines=8> */
.L_x_1760:
[----:B------:R-:W-:Y:S05]  /*2350*/  BSYNC.RECONVERGENT B1 ;  /* 0x0000000000017941 */ /* 0x000fea0003800200 */
.L_x_1759:
[----:B------:R-:W-:Y:S01]  /*2360*/  BAR.SYNC.DEFER_BLOCKING 0x0 ;  /* 0x0000000000007b1d */ /* 0x000fe20000010000 */
[----:B------:R-:W-:-:S13]  /*2370*/  ISETP.NE.AND P2, PT, R7, RZ, PT ;  /* 0x000000ff0700720c */ /* 0x000fda0003f45270 */
[----:B------:R-:W-:Y:S05]  /*2380*/  @P2 BRA `(.L_x_1761) ;  /* 0x0000007400502947 */ /* 0x000fea0003800000 */
[----:B------:R-:W5:Y:S01]  /*2390*/  S2R R7, SR_CgaCtaId ;  /* 0x0000000000077919 */ /* 0x000f620000008800 */
[----:B------:R-:W-:Y:S01]  /*23a0*/  MOV R4, 0x400 ;  /* 0x0000040000047802 */ /* 0x000fe20000000f00 */
[----:B------:R-:W-:Y:S01]  /*23b0*/  BSSY.RECONVERGENT B1, `(.L_x_1762) ;  /* 0x0000016000017945 */ /* 0x000fe20003800200 */
[----:B-1----:R-:W-:Y:S02]  /*23c0*/  IMAD.MOV.U32 R18, RZ, RZ, R5 ;  /* 0x000000ffff127224 */ /* 0x002fe400078e0005 */
[----:B----4-:R-:W-:Y:S02]  /*23d0*/  IMAD.MOV.U32 R17, RZ, RZ, R9 ;  /* 0x000000ffff117224 */ /* 0x010fe400078e0009 */
[----:B--2---:R-:W-:Y:S01]  /*23e0*/  IMAD.MOV.U32 R16, RZ, RZ, R8 ;  /* 0x000000ffff107224 */ /* 0x004fe200078e0008 */
[----:B-----5:R-:W-:-:S05]  /*23f0*/  LEA R4, R7, R4, 0x18 ;  /* 0x0000000407047211 */ /* 0x020fca00078ec0ff */
[----:B0-----:R-:W0:Y:S04]  /*2400*/  LDS R6, [R4+0x28] ;  /* 0x0000280004067984 */ /* 0x001e280000000800 */
        /* <DEDUP_REMOVED lines=16> */
.L_x_1763:
[----:B------:R-:W-:Y:S05]  /*2510*/  BSYNC.RECONVERGENT B1 ;  /* 0x0000000000017941 */ /* 0x000fea0003800200 */
.L_x_1762:
[----:B---3--:R-:W0:Y:S01]  /*2520*/  LDS.64 R14, [R4+0x40] ;  /* 0x00004000040e7984 */ /* 0x008e220000000a00 */
        /* <DEDUP_REMOVED lines=8> */
[----:B------:R0:W1:Y:S04]  /*25b0*/  LDS R5, [R4+0xa8] ;  /* 0x0000a80004057984 */ /* 0x0000680000000800 */
        /* <DEDUP_REMOVED lines=18> */
.L_x_1765:
[----:B------:R-:W-:Y:S05]  /*26e0*/  BSYNC.RECONVERGENT B1 ;  /* 0x0000000000017941 */ /* 0x000fea0003800200 */
.L_x_1764:
        /* <DEDUP_REMOVED lines=18> */
.L_x_1767:
[----:B------:R-:W-:Y:S05]  /*2810*/  BSYNC.RECONVERGENT B1 ;  /* 0x0000000000017941 */ /* 0x000fea0003800200 */
.L_x_1766:
        /* <DEDUP_REMOVED lines=17> */
.L_x_1769:
[----:B------:R-:W-:Y:S05]  /*2930*/  BSYNC.RECONVERGENT B1 ;  /* 0x0000000000017941 */ /* 0x000fea0003800200 */
.L_x_1768:
        /* <DEDUP_REMOVED lines=16> */
.L_x_1771:
[----:B------:R-:W-:Y:S05]  /*2a40*/  BSYNC.RECONVERGENT B1 ;  /* 0x0000000000017941 */ /* 0x000fea0003800200 */
.L_x_1770:
        /* <DEDUP_REMOVED lines=17> */
.L_x_1773:
[----:B------:R-:W-:Y:S05]  /*2b60*/  BSYNC.RECONVERGENT B1 ;  /* 0x0000000000017941 */ /* 0x000fea0003800200 */
.L_x_1772:
        /* <DEDUP_REMOVED lines=18> */
.L_x_1775:
[----:B------:R-:W-:Y:S05]  /*2c90*/  BSYNC.RECONVERGENT B1 ;  /* 0x0000000000017941 */ /* 0x000fea0003800200 */
.L_x_1774:
        /* <DEDUP_REMOVED lines=26> */
.L_x_1777:
[----:B------:R-:W-:Y:S05]  /*2e40*/  BSYNC.RECONVERGENT B1 ;  /* 0x0000000000017941 */ /* 0x000fea0003800200 */
.L_x_1776:
        /* <DEDUP_REMOVED lines=16> */
.L_x_1779:
[----:B------:R-:W-:Y:S05]  /*2f50*/  BSYNC.RECONVERGENT B1 ;  /* 0x0000000000017941 */ /* 0x000fea0003800200 */
.L_x_1778:
        /* <DEDUP_REMOVED lines=17> */
.L_x_1781:
[----:B------:R-:W-:Y:S05]  /*3070*/  BSYNC.RECONVERGENT B1 ;  /* 0x0000000000017941 */ /* 0x000fea0003800200 */
.L_x_1780:
        /* <DEDUP_REMOVED lines=16> */
.L_x_1783:
[----:B------:R-:W-:Y:S05]  /*3180*/  BSYNC.RECONVERGENT B1 ;  /* 0x0000000000017941 */ /* 0x000fea0003800200 */
.L_x_1782:
        /* <DEDUP_REMOVED lines=17> */
.L_x_1785:
[----:B------:R-:W-:Y:S05]  /*32a0*/  BSYNC.RECONVERGENT B1 ;  /* 0x0000000000017941 */ /* 0x000fea0003800200 */
.L_x_1784:
        /* <DEDUP_REMOVED lines=18> */
.L_x_1787:
[----:B------:R-:W-:Y:S05]  /*33d0*/  BSYNC.RECONVERGENT B1 ;  /* 0x0000000000017941 */ /* 0x000fea0003800200 */
.L_x_1786:
        /* <DEDUP_REMOVED lines=11> */
[----:B------:R-:W-:Y:S02]  /*3490*/  ISETP.LT.U32.AND P1, PT, R19, R6, PT ;  /* 0x000000061300720c */ /* 0x000fe40003f21070 */
[CC--:B------:R-:W-:Y:S02]  /*34a0*/  ISETP.GE.AND.EX P0, PT, R16.reuse, R7.reuse, PT, P0 ;  /* 0x000000071000720c */ /* 0x0c0fe40003f06300 */
[----:B------:R-:W-:Y:S02]  /*34b0*/  ISETP.LT.AND.EX P1, PT, R16, R7, PT, P1 ;  /* 0x000000071000720c */ /* 0x000fe40003f21310 */
[----:B------:R-:W-:Y:S02]  /*34c0*/  SEL R0, R13, R14, !P0 ;  /* 0x0000000e0d007207 */ /* 0x000fe40004000000 */
[----:B------:R-:W-:-:S02]  /*34d0*/  SEL R2, R19, R6, P1 ;  /* 0x0000000613027207 */ /* 0x000fc40000800000 */
[----:B------:R-:W-:Y:S01]  /*34e0*/  SEL R3, R16, R7, P1 ;  /* 0x0000000710037207 */ /* 0x000fe20000800000 */
[----:B------:R-:W-:Y:S06]  /*34f0*/  BRA `(.L_x_1761) ;  /* 0x0000006000f47947 */ /* 0x000fec0003800000 */
.L_x_1738:
        /* <DEDUP_REMOVED lines=41> */
.L_x_1791:
[----:B------:R-:W-:Y:S05]  /*3790*/  BSYNC.RECONVERGENT B2 ;  /* 0x0000000000027941 */ /* 0x000fea0003800200 */
.L_x_1790:
        /* <DEDUP_REMOVED lines=14> */
.L_x_1789:
[----:B------:R-:W-:Y:S05]  /*3880*/  BSYNC.RECONVERGENT B1 ;  /* 0x0000000000017941 */ /* 0x000fea0003800200 */
.L_x_1788:
        /* <DEDUP_REMOVED lines=8> */
[----:B0-----:R0:W0:Y:S04]  /*3910*/  SHFL.DOWN PT, R21, R8, 0x2, R16 ;  /* 0x0840000008157989 */ /* 0x00102800000e0010 */
[----:B----4-:R4:W0:Y:S04]  /*3920*/  SHFL.DOWN PT, R18, R17, 0x2, R16 ;  /* 0x0840000011127989 */ /* 0x01082800000e0010 */
[----:B------:R4:W0:Y:S04]  /*3930*/  SHFL.DOWN PT, R20, R15, 0x2, R16 ;  /* 0x084000000f147989 */ /* 0x00082800000e0010 */
[----:B------:R4:W0:Y:S01]  /*3940*/  SHFL.DOWN PT, R22, R3, 0x2, R16 ;  /* 0x0840000003167989 */ /* 0x00082200000e0010 */
[----:B------:R-:W-:Y:S05]  /*3950*/  @P0 BRA `(.L_x_1793) ;  /* 0x0000000000ac0947 */ /* 0x000fea0003800000 */
[----:B--2---:R-:W-:Y:S01]  /*3960*/  ISETP.GE.AND P0, PT, R5, R10, PT ;  /* 0x0000000a0500720c */ /* 0x004fe20003f06270 */
[----:B------:R-:W-:Y:S01]  /*3970*/  BSSY.RECONVERGENT B2, `(.L_x_1794) ;  /* 0x0000012000027945 */ /* 0x000fe20003800200 */
[----:B0-----:R-:W-:Y:S01]  /*3980*/  ISETP.GE.AND P2, PT, R17, R18, PT ;  /* 0x000000121100720c */ /* 0x001fe20003f46270 */
[----:B------:R-:W-:Y:S02]  /*3990*/  IMAD.MOV.U32 R0, RZ, RZ, R5 ;  /* 0x000000ffff007224 */ /* 0x000fe400078e0005 */
[----:B---3--:R-:W-:Y:S02]  /*39a0*/  IMAD.MOV.U32 R2, RZ, RZ, R9 ;  /* 0x000000ffff027224 */ /* 0x008fe400078e0009 */
        /* <DEDUP_REMOVED lines=14> */
.L_x_1795:
[----:B------:R-:W-:Y:S05]  /*3a90*/  BSYNC.RECONVERGENT B2 ;  /* 0x0000000000027941 */ /* 0x000fea0003800200 */
.L_x_1794:
        /* <DEDUP_REMOVED lines=23> */
.L_x_1793:
[----:B------:R-:W-:Y:S05]  /*3c10*/  BSYNC.RECONVERGENT B1 ;  /* 0x0000000000017941 */ /* 0x000fea0003800200 */
.L_x_1792:
[----:B----4-:R-:W-:Y:S01]  /*3c20*/  VIADD R3, R14, 0x4 ;  /* 0x000000040e037836 */ /* 0x010fe20000000000 */
[----:B--2---:R2:W4:Y:S01]  /*3c30*/  SHFL.DOWN PT, R10, R5, 0x4, R16 ;  /* 0x08800000050a7989 */ /* 0x00452200000e0010 */
[----:B------:R-:W-:Y:S01]  /*3c40*/  BSSY.RECONVERGENT B1, `(.L_x_1796) ;  /* 0x0000036000017945 */ /* 0x000fe20003800200 */
[----:B------:R-:W-:Y:S02]  /*3c50*/  IMAD.MOV.U32 R17, RZ, RZ, R19 ;  /* 0x000000ffff117224 */ /* 0x000fe400078e0013 */
[----:B------:R-:W-:Y:S01]  /*3c60*/  ISETP.GT.AND P0, PT, R3, R16, PT ;  /* 0x000000100300720c */ /* 0x000fe20003f04270 */
[----:B-1----:R2:W1:Y:S01]  /*3c70*/  SHFL.DOWN PT, R12, R9, 0x4, R16 ;  /* 0x08800000090c7989 */ /* 0x00246200000e0010 */
[----:B------:R-:W-:Y:S02]  /*3c80*/  IMAD.MOV.U32 R15, RZ, RZ, R13 ;  /* 0x000000ffff0f7224 */ /* 0x000fe400078e000d */
[----:B------:R-:W-:Y:S01]  /*3c90*/  IMAD.MOV.U32 R3, RZ, RZ, R11 ;  /* 0x000000ffff037224 */ /* 0x000fe200078e000b */
[----:B0-----:R2:W0:Y:S04]  /*3ca0*/  SHFL.DOWN PT, R21, R8, 0x4, R16 ;  /* 0x0880000008157989 */ /* 0x00142800000e0010 */
[----:B------:R2:W0:Y:S04]  /*3cb0*/  SHFL.DOWN PT, R18, R19, 0x4, R16 ;  /* 0x0880000013127989 */ /* 0x00042800000e0010 */
[----:B------:R2:W0:Y:S04]  /*3cc0*/  SHFL.DOWN PT, R20, R13, 0x4, R16 ;  /* 0x088000000d147989 */ /* 0x00042800000e0010 */
[----:B------:R2:W0:Y:S01]  /*3cd0*/  SHFL.DOWN PT, R22, R11, 0x4, R16 ;  /* 0x088000000b167989 */ /* 0x00042200000e0010 */
[----:B------:R-:W-:Y:S05]  /*3ce0*/  @P0 BRA `(.L_x_1797) ;  /* 0x0000000000ac0947 */ /* 0x000fea0003800000 */
[----:B----4-:R-:W-:Y:S01]  /*3cf0*/  ISETP.GE.AND P0, PT, R5, R10, PT ;  /* 0x0000000a0500720c */ /* 0x010fe20003f06270 */
        /* <DEDUP_REMOVED lines=18> */
.L_x_1799:
[----:B------:R-:W-:Y:S05]  /*3e20*/  BSYNC.RECONVERGENT B2 ;  /* 0x0000000000027941 */ /* 0x000fea0003800200 */
.L_x_1798:
        /* <DEDUP_REMOVED lines=23> */
.L_x_1797:
[----:B------:R-:W-:Y:S05]  /*3fa0*/  BSYNC.RECONVERGENT B1 ;  /* 0x0000000000017941 */ /* 0x000fea0003800200 */
.L_x_1796:
[----:B--2---:R-:W-:Y:S01]  /*3fb0*/  VIADD R11, R14, 0x8 ;  /* 0x000000080e0b7836 */ /* 0x004fe20000000000 */
[----:B----4-:R2:W4:Y:S01]  /*3fc0*/  SHFL.DOWN PT, R10, R5, 0x8, R16 ;  /* 0x09000000050a7989 */ /* 0x01052200000e0010 */
        /* <DEDUP_REMOVED lines=30> */
.L_x_1803:
[----:B------:R-:W-:Y:S05]  /*41b0*/  BSYNC.RECONVERGENT B2 ;  /* 0x0000000000027941 */ /* 0x000fea0003800200 */
.L_x_1802:
        /* <DEDUP_REMOVED lines=23> */
.L_x_1801:
[----:B------:R-:W-:Y:S05]  /*4330*/  BSYNC.RECONVERGENT B1 ;  /* 0x0000000000017941 */ /* 0x000fea0003800200 */
.L_x_1800:
[----:B--2---:R-:W-:Y:S01]  /*4340*/  VIADD R3, R14, 0x10 ;  /* 0x000000100e037836 */ /* 0x004fe20000000000 */
[----:B0-----:R0:W2:Y:S01]  /*4350*/  SHFL.DOWN PT, R18, R5, 0x10, R16 ;  /* 0x0a00000005127989 */ /* 0x0010a200000e0010 */
[----:B------:R-:W-:Y:S01]  /*4360*/  BSSY.RECONVERGENT B1, `(.L_x_1804) ;  /* 0x0000036000017945 */ /* 0x000fe20003800200 */
[----:B------:R-:W-:Y:S02]  /*4370*/  IMAD.MOV.U32 R0, RZ, RZ, R19 ;  /* 0x000000ffff007224 */ /* 0x000fe400078e0013 */
[----:B------:R-:W-:Y:S01]  /*4380*/  ISETP.GT.AND P0, PT, R3, R16, PT ;  /* 0x000000100300720c */ /* 0x000fe20003f04270 */
[----:B------:R0:W0:Y:S01]  /*4390*/  SHFL.DOWN PT, R20, R9, 0x10, R16 ;  /* 0x0a00000009147989 */ /* 0x00002200000e0010 */
[----:B---3--:R-:W-:Y:S02]  /*43a0*/  IMAD.MOV.U32 R2, RZ, RZ, R13 ;  /* 0x000000ffff027224 */ /* 0x008fe400078e000d */
[----:B------:R-:W-:Y:S01]  /*43b0*/  IMAD.MOV.U32 R3, RZ, RZ, R11 ;  /* 0x000000ffff037224 */ /* 0x000fe200078e000b */
[----:B------:R3:W0:Y:S04]  /*43c0*/  SHFL.DOWN PT, R15, R8, 0x10, R16 ;  /* 0x0a000000080f7989 */ /* 0x00062800000e0010 */
[----:B------:R3:W0:Y:S04]  /*43d0*/  SHFL.DOWN PT, R22, R19, 0x10, R16 ;  /* 0x0a00000013167989 */ /* 0x00062800000e0010 */
[----:B------:R3:W0:Y:S04]  /*43e0*/  SHFL.DOWN PT, R24, R13, 0x10, R16 ;  /* 0x0a0000000d187989 */ /* 0x00062800000e0010 */
[----:B------:R3:W0:Y:S01]  /*43f0*/  SHFL.DOWN PT, R26, R11, 0x10, R16 ;  /* 0x0a0000000b1a7989 */ /* 0x00062200000e0010 */
[----:B------:R-:W-:Y:S05]  /*4400*/  @P0 BRA `(.L_x_1805) ;  /* 0x0000000000ac0947 */ /* 0x000fea0003800000 */
[----:B--2---:R-:W-:Y:S01]  /*4410*/  ISETP.GE.AND P0, PT, R5, R18, PT ;  /* 0x000000120500720c */ /* 0x004fe20003f06270 */
[----:B------:R-:W-:Y:S01]  /*4420*/  BSSY.RECONVERGENT B2, `(.L_x_1806) ;  /* 0x0000012000027945 */ /* 0x000fe20003800200 */
[----:B0-----:R-:W-:Y:S01]  /*4430*/  ISETP.GE.AND P2, PT, R19, R22, PT ;  /* 0x000000161300720c */ /* 0x001fe20003f46270 */
[----:B------:R-:W-:Y:S02]  /*4440*/  IMAD.MOV.U32 R6, RZ, RZ, R5 ;  /* 0x000000ffff067224 */ /* 0x000fe400078e0005 */
[----:B----4-:R-:W-:Y:S02]  /*4450*/  IMAD.MOV.U32 R10, RZ, RZ, R9 ;  /* 0x000000ffff0a7224 */ /* 0x010fe400078e0009 */
[----:B------:R-:W-:Y:S02]  /*4460*/  IMAD.MOV.U32 R0, RZ, RZ, R22 ;  /* 0x000000ffff007224 */ /* 0x000fe400078e0016 */
[----:B-1----:R-:W-:-:S04]  /*4470*/  IMAD.MOV.U32 R12, RZ, RZ, R8 ;  /* 0x000000ffff0c7224 */ /* 0x002fc800078e0008 */
        /* <DEDUP_REMOVED lines=12> */
.L_x_1807:
[----:B------:R-:W-:Y:S05]  /*4540*/  BSYNC.RECONVERGENT B2 ;  /* 0x0000000000027941 */ /* 0x000fea0003800200 */
.L_x_1806:
[----:B------:R-:W-:Y:S02]  /*4550*/  IMAD.MOV.U32 R2, RZ, RZ, R24 ;  /* 0x000000ffff027224 */ /* 0x000fe400078e0018 */
[----:B------:R-:W-:Y:S02]  /*4560*/  IMAD.MOV.U32 R3, RZ, RZ, R26 ;  /* 0x000000ffff037224 */ /* 0x000fe400078e001a */
        /* <DEDUP_REMOVED lines=21> */
.L_x_1805:
[----:B------:R-:W-:Y:S05]  /*46c0*/  BSYNC.RECONVERGENT B1 ;  /* 0x0000000000017941 */ /* 0x000fea0003800200 */
.L_x_1804:
[----:B------:R-:W-:Y:S01]  /*46d0*/  ISETP.NE.AND P0, PT, R14, RZ, PT ;  /* 0x000000ff0e00720c */ /* 0x000fe20003f05270 */
[----:B------:R-:W-:-:S12]  /*46e0*/  BSSY.RECONVERGENT B1, `(.L_x_1808) ;  /* 0x000000b000017945 */ /* 0x000fd80003800200 */
[----:B------:R-:W-:Y:S05]  /*46f0*/  @P0 BRA `(.L_x_1809) ;  /* 0x0000000000240947 */ /* 0x000fea0003800000 */
[----:B------:R-:W5:Y:S01]  /*4700*/  S2UR UR5, SR_CgaCtaId ;  /* 0x00000000000579c3 */ /* 0x000f620000008800 */
[----:B------:R-:W-:Y:S01]  /*4710*/  UMOV UR4, 0x400 ;  /* 0x0000040000047882 */ /* 0x000fe20000000000 */
[----:B----4-:R-:W-:Y:S02]  /*4720*/  IMAD.MOV.U32 R10, RZ, RZ, R9 ;  /* 0x000000ffff0a7224 */ /* 0x010fe400078e0009 */
[----:B---3--:R-:W-:Y:S01]  /*4730*/  IMAD.MOV.U32 R11, RZ, RZ, R8 ;  /* 0x000000ffff0b7224 */ /* 0x008fe200078e0008 */
[----:B-----5:R-:W-:-:S09]  /*4740*/  ULEA UR4, UR5, UR4, 0x18 ;  /* 0x0000000405047291 */ /* 0x020fd2000f8ec0ff */
[----:B------:R3:W-:Y:S04]  /*4750*/  STS.64 [R4+UR4+0x10], R10 ;  /* 0x0000100a04007988 */ /* 0x0007e80008000a04 */
[----:B------:R3:W-:Y:S04]  /*4760*/  STS.64 [R4+UR4+0x20], R2 ;  /* 0x0000200204007988 */ /* 0x0007e80008000a04 */
[----:B------:R3:W-:Y:S04]  /*4770*/  STS [R4+UR4+0x8], R5 ;  /* 0x0000080504007988 */ /* 0x0007e80008000804 */
[----:B------:R3:W-:Y:S02]  /*4780*/  STS [R4+UR4+0x18], R0 ;  /* 0x0000180004007988 */ /* 0x0007e40008000804 */
.L_x_1809:
[----:B------:R-:W-:Y:S05]  /*4790*/  BSYNC.RECONVERGENT B1 ;  /* 0x0000000000017941 */ /* 0x000fea0003800200 */
.L_x_1808:
[----:B------:R-:W-:Y:S01]  /*47a0*/  BAR.SYNC.DEFER_BLOCKING 0x0 ;  /* 0x0000000000007b1d */ /* 0x000fe20000010000 */
[----:B------:R-:W-:-:S13]  /*47b0*/  ISETP.NE.AND P2, PT, R7, RZ, PT ;  /* 0x000000ff0700720c */ /* 0x000fda0003f45270 */
[----:B------:R-:W-:Y:S05]  /*47c0*/  @P2 BRA `(.L_x_1761) ;  /* 0x0000005000402947 */ /* 0x000fea0003800000 */
[----:B------:R-:W-:Y:S01]  /*47d0*/  UISETP.GE.AND UP0, UPT, UR8, 0x21, UPT ;  /* 0x000000210800788c */ /* 0x000fe2000bf06270 */
[----:B---3--:R-:W-:Y:S02]  /*47e0*/  IMAD.MOV.U32 R4, RZ, RZ, R5 ;  /* 0x000000ffff047224 */ /* 0x008fe400078e0005 */
[----:B------:R-:W-:Y:S02]  /*47f0*/  IMAD.MOV.U32 R13, RZ, RZ, R9 ;  /* 0x000000ffff0d7224 */ /* 0x000fe400078e0009 */
[----:B-1----:R-:W-:Y:S02]  /*4800*/  IMAD.MOV.U32 R12, RZ, RZ, R8 ;  /* 0x000000ffff0c7224 */ /* 0x002fe400078e0008 */
[----:B------:R-:W-:Y:S02]  /*4810*/  IMAD.MOV.U32 R14, RZ, RZ, R0 ;  /* 0x000000ffff0e7224 */ /* 0x000fe400078e0000 */
[----:B------:R-:W-:Y:S02]  /*4820*/  IMAD.MOV.U32 R6, RZ, RZ, R2 ;  /* 0x000000ffff067224 */ /* 0x000fe400078e0002 */
[----:B------:R-:W-:Y:S01]  /*4830*/  IMAD.MOV.U32 R7, RZ, RZ, R3 ;  /* 0x000000ffff077224 */ /* 0x000fe200078e0003 */
[----:B------:R-:W-:Y:S06]  /*4840*/  BRA.U !UP0, `(.L_x_1810) ;  /* 0x0000000108b47547 */ /* 0x000fec000b800000 */
        /* <DEDUP_REMOVED lines=8> */
[----:B0-----:R-:W0:Y:S04]  /*48d0*/  LDS R15, [R7+0x38] ;  /* 0x00003800070f7984 */ /* 0x001e280000000800 */
[----:B----4-:R3:W4:Y:S01]  /*48e0*/  LDS.64 R10, [R7+0x40] ;  /* 0x00004000070a7984 */ /* 0x0107220000000a00 */
[----:B-1----:R-:W-:Y:S02]  /*48f0*/  ISETP.GE.AND P0, PT, R5, R6, PT ;  /* 0x000000060500720c */ /* 0x002fe40003f06270 */
[----:B0-----:R-:W-:-:S11]  /*4900*/  ISETP.GE.AND P3, PT, R0, R15, PT ;  /* 0x0000000f0000720c */ /* 0x001fd60003f66270 */
[----:B---34-:R-:W-:Y:S05]  /*4910*/  @!P0 BRA `(.L_x_1812) ;  /* 0x0000000000308947 */ /* 0x018fea0003800000 */
        /* <DEDUP_REMOVED lines=12> */
.L_x_1812:
[----:B------:R-:W-:Y:S05]  /*49e0*/  BSYNC.RECONVERGENT B1 ;  /* 0x0000000000017941 */ /* 0x000fea0003800200 */
.L_x_1811:
        /* <DEDUP_REMOVED lines=18> */
.L_x_1813:
[----:B------:R-:W-:Y:S05]  /*4b10*/  BSYNC.RECONVERGENT B1 ;  /* 0x0000000000017941 */ /* 0x000fea0003800200 */
.L_x_1810:
[----:B------:R-:W-:Y:S01]  /*4b20*/  UISETP.GE.AND UP0, UPT, UR8, 0x41, UPT ;  /* 0x000000410800788c */ /* 0x000fe2000bf06270 */
[----:B------:R-:W-:Y:S02]  /*4b30*/  IMAD.MOV.U32 R8, RZ, RZ, R4 ;  /* 0x000000ffff087224 */ /* 0x000fe400078e0004 */
[----:B0-----:R-:W-:Y:S02]  /*4b40*/  IMAD.MOV.U32 R5, RZ, RZ, R13 ;  /* 0x000000ffff057224 */ /* 0x001fe400078e000d */
[----:B------:R-:W-:Y:S02]  /*4b50*/  IMAD.MOV.U32 R0, RZ, RZ, R12 ;  /* 0x000000ffff007224 */ /* 0x000fe400078e000c */
[----:B------:R-:W-:Y:S02]  /*4b60*/  IMAD.MOV.U32 R9, RZ, RZ, R14 ;  /* 0x000000ffff097224 */ /* 0x000fe400078e000e */
[----:B------:R-:W-:Y:S02]  /*4b70*/  IMAD.MOV.U32 R11, RZ, RZ, R6 ;  /* 0x000000ffff0b7224 */ /* 0x000fe400078e0006 */
[----:B----4-:R-:W-:Y:S01]  /*4b80*/  IMAD.MOV.U32 R10, RZ, RZ, R7 ;  /* 0x000000ffff0a7224 */ /* 0x010fe200078e0007 */
        /* <DEDUP_REMOVED lines=9> */
[----:B------:R-:W1:Y:S04]  /*4c20*/  LDS R15, [R10+0x58] ;  /* 0x000058000a0f7984 */ /* 0x000e680000000800 */
[----:B------:R3:W4:Y:S01]  /*4c30*/  LDS.64 R2, [R10+0x60] ;  /* 0x000060000a027984 */ /* 0x0007220000000a00 */
[----:B0-----:R-:W-:Y:S02]  /*4c40*/  ISETP.GE.AND P0, PT, R4, R9, PT ;  /* 0x000000090400720c */ /* 0x001fe40003f06270 */
[----:B-1----:R-:W-:-:S11]  /*4c50*/  ISETP.GE.AND P3, PT, R14, R15, PT ;  /* 0x0000000f0e00720c */ /* 0x002fd60003f66270 */
[----:B---34-:R-:W-:Y:S05]  /*4c60*/  @!P0 BRA `(.L_x_1816) ;  /* 0x0000000000308947 */ /* 0x018fea0003800000 */
        /* <DEDUP_REMOVED lines=12> */
.L_x_1816:
[----:B------:R-:W-:Y:S05]  /*4d30*/  BSYNC.RECONVERGENT B1 ;  /* 0x0000000000017941 */ /* 0x000fea0003800200 */
.L_x_1815:
        /* <DEDUP_REMOVED lines=18> */
.L_x_1817:
[----:B------:R-:W-:Y:S05]  /*4e60*/  BSYNC.RECONVERGENT B1 ;  /* 0x0000000000017941 */ /* 0x000fea0003800200 */
.L_x_1814:
        /* <DEDUP_REMOVED lines=33> */
.L_x_1820:
[----:B------:R-:W-:Y:S05]  /*5080*/  BSYNC.RECONVERGENT B1 ;  /* 0x0000000000017941 */ /* 0x000fea0003800200 */
.L_x_1819:
        /* <DEDUP_REMOVED lines=18> */
.L_x_1821:
[----:B------:R-:W-:Y:S05]  /*51b0*/  BSYNC.RECONVERGENT B1 ;  /* 0x0000000000017941 */ /* 0x000fea0003800200 */
.L_x_1818:
        /* <DEDUP_REMOVED lines=33> */
.L_x_1824:
[----:B------:R-:W-:Y:S05]  /*53d0*/  BSYNC.RECONVERGENT B1 ;  /* 0x0000000000017941 */ /* 0x000fea0003800200 */
.L_x_1823:
        /* <DEDUP_REMOVED lines=18> */
.L_x_1825:
[----:B------:R-:W-:Y:S05]  /*5500*/  BSYNC.RECONVERGENT B1 ;  /* 0x0000000000017941 */ /* 0x000fea0003800200 */
.L_x_1822:
        /* <DEDUP_REMOVED lines=33> */
.L_x_1828:
[----:B------:R-:W-:Y:S05]  /*5720*/  BSYNC.RECONVERGENT B1 ;  /* 0x0000000000017941 */ /* 0x000fea0003800200 */
.L_x_1827:
        /* <DEDUP_REMOVED lines=18> */
.L_x_1829:
[----:B------:R-:W-:Y:S05]  /*5850*/  BSYNC.RECONVERGENT B1 ;  /* 0x0000000000017941 */ /* 0x000fea0003800200 */
.L_x_1826:
[----:B------:R-:W-:Y:S01]  /*5860*/  UISETP.GE.AND UP0, UPT, UR8, 0xc1, UPT ;  /* 0x000000c10800788c */ /* 0x000fe2000bf06270 */
[----:B------:R-:W-:Y:S02]  /*5870*/  IMAD.MOV.U32 R12, RZ, RZ, R6 ;  /* 0x000000ffff0c7224 */ /* 0x000fe400078e0006 */
[----:B------:R-:W-:Y:S02]  /*5880*/  IMAD.MOV.U32 R11, RZ, RZ, R7 ;  /* 0x000000ffff0b7224 */ /* 0x000fe400078e0007 */
[----:B------:R-:W-:Y:S02]  /*5890*/  IMAD.MOV.U32 R10, RZ, RZ, R4 ;  /* 0x000000ffff0a7224 */ /* 0x000fe400078e0004 */
[----:B------:R-:W-:Y:S02]  /*58a0*/  IMAD.MOV.U32 R16, RZ, RZ, R13 ;  /* 0x000000ffff107224 */ /* 0x000fe400078e000d */
[----:B------:R-:W-:Y:S02]  /*58b0*/  IMAD.MOV.U32 R17, RZ, RZ, R15 ;  /* 0x000000ffff117224 */ /* 0x000fe400078e000f */
[----:B--2---:R-:W-:Y:S01]  /*58c0*/  IMAD.MOV.U32 R18, RZ, RZ, R14 ;  /* 0x000000ffff127224 */ /* 0x004fe200078e000e */
        /* <DEDUP_REMOVED lines=26> */
.L_x_1832:
[----:B------:R-:W-:Y:S05]  /*5a70*/  BSYNC.RECONVERGENT B1 ;  /* 0x0000000000017941 */ /* 0x000fea0003800200 */
.L_x_1831:
        /* <DEDUP_REMOVED lines=18> */
.L_x_1833:
[----:B------:R-:W-:Y:S05]  /*5ba0*/  BSYNC.RECONVERGENT B1 ;  /* 0x0000000000017941 */ /* 0x000fea0003800200 */
.L_x_1830:
        /* <DEDUP_REMOVED lines=33> */
.L_x_1835:
[----:B------:R-:W-:Y:S05]  /*5dc0*/  BSYNC.RECONVERGENT B1 ;  /* 0x0000000000017941 */ /* 0x000fea0003800200 */
.L_x_1834:
        /* <DEDUP_REMOVED lines=19> */
.L_x_1711:
[----:B------:R-:W1:Y:S01]  /*5f00*/  S2R R4, SR_TID.X ;  /* 0x0000000000047919 */ /* 0x000e620000002100 */
[----:B------:R-:W1:Y:S01]  /*5f10*/  LDC.64 R2, c[0x0][0x380] ;  /* 0x0000e000ff027b82 */ /* 0x000e620000000a00 */
[----:B------:R-:W2:Y:S01]  /*5f20*/  LDCU.64 UR8, c[0x0][0x388] ;  /* 0x00007100ff0877ac */ /* 0x000ea20008000a00 */
[----:B-1----:R-:W-:-:S05]  /*5f30*/  IMAD.WIDE.U32 R2, R4, 0x4, R2 ;  /* 0x0000000404027825 */ /* 0x002fca00078e0002 */
[----:B0-----:R-:W3:Y:S04]  /*5f40*/  LDG.E R0, desc[UR6][R2.64] ;  /* 0x0000000602007981 */ /* 0x001ee8000c1e1900 */
[----:B------:R-:W3:Y:S01]  /*5f50*/  LDG.E R7, desc[UR6][R2.64+0x400] ;  /* 0x0004000602077981 */ /* 0x000ee2000c1e1900 */
[----:B--2---:R-:W-:Y:S01]  /*5f60*/  IADD3 R6, P2, PT, R4, UR8, RZ ;  /* 0x0000000804067c10 */ /* 0x004fe2000ff5e0ff */
[----:B------:R-:W-:Y:S01]  /*5f70*/  UISETP.GE.U32.AND UP0, UPT, UR4, 0x400, UPT ;  /* 0x000004000400788c */ /* 0x000fe2000bf06070 */
[----:B------:R-:W-:Y:S02]  /*5f80*/  IMAD.MOV.U32 R13, RZ, RZ, 0x200 ;  /* 0x00000200ff0d7424 */ /* 0x000fe400078e00ff */
[----:B------:R-:W-:Y:S01]  /*5f90*/  IMAD.MOV.U32 R12, RZ, RZ, RZ ;  /* 0x000000ffff0c7224 */ /* 0x000fe200078e00ff */
[----:B------:R-:W-:Y:S01]  /*5fa0*/  UISETP.GE.U32.AND.EX UP0, UPT, UR5, URZ, UPT, UP0 ;  /* 0x000000ff0500728c */ /* 0x000fe2000bf06100 */
[----:B---3--:R-:W-:-:S02]  /*5fb0*/  ISETP.GE.AND P0, PT, R0, R7, PT ;  /* 0x000000070000720c */ /* 0x008fc40003f06270 */
[----:B------:R-:W-:Y:S02]  /*5fc0*/  ISETP.GE.AND P1, PT, R7, R0, PT ;  /* 0x000000000700720c */ /* 0x000fe40003f26270 */
[CC--:B------:R-:W-:Y:S02]  /*5fd0*/  VIMNMX R5, PT, PT, R0.reuse, R7.reuse, PT ;  /* 0x0000000700057248 */ /* 0x0c0fe40003fe0100 */
[----:B------:R-:W-:Y:S01]  /*5fe0*/  VIMNMX R0, PT, PT, R0, R7, !PT ;  /* 0x0000000700007248 */ /* 0x000fe20007fe0100 */
[----:B------:R-:W-:Y:S01]  /*5ff0*/  IMAD.X R7, RZ, RZ, UR9, P2 ;  /* 0x00000009ff077e24 */ /* 0x000fe200090e06ff */
        /* <DEDUP_REMOVED lines=11> */
[----:B------:R-:W-:Y:S02]  /*60b0*/  IMAD.MOV.U32 R25, RZ, RZ, 0x200 ;  /* 0x00000200ff197424 */ /* 0x000fe400078e00ff */
[----:B------:R-:W-:-:S07]  /*60c0*/  IMAD.MOV.U32 R22, RZ, RZ, RZ ;  /* 0x000000ffff167224 */ /* 0x000fce00078e00ff */
.L_x_1841:
[----:B------:R-:W-:-:S04]  /*60d0*/  LEA R10, P0, R25, R2, 0x2 ;  /* 0x00000002190a7211 */ /* 0x000fc800078010ff */
[----:B------:R-:W-:-:S05]  /*60e0*/  LEA.HI.X R11, R25, R3, R22, 0x2, P0 ;  /* 0x00000003190b7211 */ /* 0x000fca00000f1416 */
[----:B------:R-:W2:Y:S04]  /*60f0*/  LDG.E R13, desc[UR6][R10.64] ;  /* 0x000000060a0d7981 */ /* 0x000ea8000c1e1900 */
[----:B------:R1:W5:Y:S01]  /*6100*/  LDG.E R0, desc[UR6][R10.64+0x400] ;  /* 0x000400060a007981 */ /* 0x000362000c1e1900 */
[----:B------:R-:W-:Y:S01]  /*6110*/  IADD3 R18, P0, PT, R25, R6, RZ ;  /* 0x0000000619127210 */ /* 0x000fe20007f1e0ff */
[----:B------:R-:W-:Y:S01]  /*6120*/  BSSY.RECONVERGENT B1, `(.L_x_1837) ;  /* 0x0000016000017945 */ /* 0x000fe20003800200 */
[----:B------:R-:W-:Y:S02]  /*6130*/  IMAD.MOV.U32 R17, RZ, RZ, R5 ;  /* 0x000000ffff117224 */ /* 0x000fe400078e0005 */
[----:B------:R-:W-:Y:S02]  /*6140*/  IMAD.MOV.U32 R19, RZ, RZ, R9 ;  /* 0x000000ffff137224 */ /* 0x000fe400078e0009 */
[----:B------:R-:W-:-:S02]  /*6150*/  IMAD.X R21, R22, 0x1, R7, P0 ;  /* 0x0000000116157824 */ /* 0x000fc400000e0607 */
        /* <DEDUP_REMOVED lines=18> */
.L_x_1838:
[----:B0-----:R-:W-:Y:S05]  /*6280*/  BSYNC.RECONVERGENT B1 ;  /* 0x0000000000017941 */ /* 0x001fea0003800200 */
.L_x_1837:
        /* <DEDUP_REMOVED lines=22> */
.L_x_1840:
[----:B------:R-:W-:Y:S05]  /*63f0*/  BSYNC.RECONVERGENT B1 ;  /* 0x0000000000017941 */ /* 0x000fea0003800200 */
.L_x_1839:
[----:B------:R-:W-:Y:S02]  /*6400*/  ISETP.GE.AND P2, PT, R13, R0, PT ;  /* 0x000000000d00720c */ /* 0x000fe40003f46270 */
[C---:B------:R-:W-:Y:S02]  /*6410*/  IADD3 R11, P4, PT, R25.reuse, 0x400, RZ ;  /* 0x00000400190b7810 */ /* 0x040fe40007f9e0ff */
[----:B------:R-:W-:Y:S02]  /*6420*/  IADD3 R10, P3, PT, R25, 0x200, RZ ;  /* 0x00000200190a7810 */ /* 0x000fe40007f7e0ff */
[----:B------:R-:W-:Y:S01]  /*6430*/  ISETP.GT.U32.AND P0, PT, R11, UR4, PT ;  /* 0x000000040b007c0c */ /* 0x000fe2000bf04070 */
[--C-:B------:R-:W-:Y:S02]  /*6440*/  IMAD.X R12, RZ, RZ, R22.reuse, P4 ;  /* 0x000000ffff0c7224 */ /* 0x100fe400020e0616 */
[----:B------:R-:W-:Y:S02]  /*6450*/  IMAD.X R11, RZ, RZ, R22, P3 ;  /* 0x000000ffff0b7224 */ /* 0x000fe400018e0616 */
[----:B------:R-:W-:Y:S01]  /*6460*/  IMAD.MOV.U32 R25, RZ, RZ, R10 ;  /* 0x000000ffff197224 */ /* 0x000fe200078e000a */
[----:B------:R-:W-:Y:S01]  /*6470*/  ISETP.GT.AND.EX P0, PT, R12, UR5, PT, P0 ;  /* 0x000000050c007c0c */ /* 0x000fe2000bf04300 */
[----:B------:R-:W-:Y:S01]  /*6480*/  IMAD.MOV.U32 R22, RZ, RZ, R11 ;  /* 0x000000ffff167224 */ /* 0x000fe200078e000b */
[----:B------:R-:W-:-:S04]  /*6490*/  @P2 ISETP.GE.U32.AND P1, PT, R18, R14, PT ;  /* 0x0000000e1200220c */ /* 0x000fc80003f26070 */
[----:B------:R-:W-:-:S04]  /*64a0*/  @P2 ISETP.GE.AND.EX P1, PT, R21, R15, PT, P1 ;  /* 0x0000000f1500220c */ /* 0x000fc80003f26310 */
[----:B------:R-:W-:-:S04]  /*64b0*/  @P2 ISETP.LT.OR P1, PT, R0, R13, !P1 ;  /* 0x0000000d0000220c */ /* 0x000fc80004f21670 */
[----:B------:R-:W-:Y:S02]  /*64c0*/  @P2 SEL R0, R13, R0, P1 ;  /* 0x000000000d002207 */ /* 0x000fe40000800000 */
[----:B------:R-:W-:Y:S02]  /*64d0*/  @P2 SEL R14, R18, R14, P1 ;  /* 0x0000000e120e2207 */ /* 0x000fe40000800000 */
[----:B------:R-:W-:Y:S01]  /*64e0*/  @P2 SEL R15, R21, R15, P1 ;  /* 0x0000000f150f2207 */ /* 0x000fe20000800000 */
[----:B------:R-:W-:Y:S02]  /*64f0*/  IMAD.MOV.U32 R12, RZ, RZ, R0 ;  /* 0x000000ffff0c7224 */ /* 0x000fe400078e0000 */
[----:B------:R-:W-:Y:S02]  /*6500*/  IMAD.MOV.U32 R23, RZ, RZ, R14 ;  /* 0x000000ffff177224 */ /* 0x000fe400078e000e */
[----:B------:R-:W-:Y:S01]  /*6510*/  IMAD.MOV.U32 R20, RZ, RZ, R15 ;  /* 0x000000ffff147224 */ /* 0x000fe200078e000f */
[----:B------:R-:W-:Y:S06]  /*6520*/  @!P0 BRA `(.L_x_1841) ;  /* 0xfffffff800e88947 */ /* 0x000fec000383ffff */
[----:B------:R-:W-:Y:S02]  /*6530*/  IMAD.MOV.U32 R13, RZ, RZ, R10 ;  /* 0x000000ffff0d7224 */ /* 0x000fe400078e000a */
[----:B------:R-:W-:-:S07]  /*6540*/  IMAD.MOV.U32 R12, RZ, RZ, R11 ;  /* 0x000000ffff0c7224 */ /* 0x000fce00078e000b */
.L_x_1836:
        /* <DEDUP_REMOVED lines=17> */
[----:B------:R-:W-:-:S03]  /*6660*/  LEA.HI R3, R7, 0x1, RZ, 0x18 ;  /* 0x0000000107037811 */ /* 0x000fc600078fc0ff */
[----:B------:R-:W-:Y:S01]  /*6670*/  IMAD.X R16, RZ, RZ, R12, P0 ;  /* 0x000000ffff107224 */ /* 0x000fe200000e060c */
[----:B------:R-:W-:-:S05]  /*6680*/  LOP3.LUT R3, R3, 0x3, RZ, 0xc0, !PT ;  /* 0x0000000303037812 */ /* 0x000fca00078ec0ff */
[----:B------:R-:W-:Y:S01]  /*6690*/  IMAD.MOV R11, RZ, RZ, -R3 ;  /* 0x000000ffff0b7224 */ /* 0x000fe200078e0a03 */
[C---:B0-----:R-:W-:Y:S02]  /*66a0*/  LEA R2, P1, R19.reuse, UR8, 0x2 ;  /* 0x0000000813027c11 */ /* 0x041fe4000f8210ff */
[C---:B------:R-:W-:Y:S02]  /*66b0*/  IADD3 R6, P0, PT, R19.reuse, UR10, RZ ;  /* 0x0000000a13067c10 */ /* 0x040fe4000ff1e0ff */
[----:B------:R-:W-:Y:S02]  /*66c0*/  LEA.HI.X R19, R19, UR9, R16, 0x2, P1 ;  /* 0x0000000913137c11 */ /* 0x000fe400088f1410 */
[----:B------:R-:W-:-:S09]  /*66d0*/  IADD3.X R16, PT, PT, R16, UR11, RZ, P0, !PT ;  /* 0x0000000b10107c10 */ /* 0x000fd200087fe4ff */
.L_x_1850:
        /* <DEDUP_REMOVED lines=26> */
.L_x_1847:
[----:B------:R-:W-:Y:S05]  /*6880*/  BSYNC.RECONVERGENT B3 ;  /* 0x0000000000037941 */ /* 0x000fea0003800200 */
.L_x_1846:
        /* <DEDUP_REMOVED lines=15> */
.L_x_1849:
[----:B------:R-:W-:Y:S05]  /*6980*/  BSYNC.RECONVERGENT B3 ;  /* 0x0000000000037941 */ /* 0x000fea0003800200 */
.L_x_1848:
[----:B------:R-:W-:Y:S01]  /*6990*/  IADD3 R6, P0, PT, R6, 0x100, RZ ;  /* 0x0000010006067810 */ /* 0x000fe20007f1e0ff */
[----:B------:R-:W-:Y:S01]  /*69a0*/  VIADD R10, R10, 0x100 ;  /* 0x000001000a0a7836 */ /* 0x000fe20000000000 */
[----:B------:R-:W-:-:S03]  /*69b0*/  IADD3 R2, P1, PT, R2, 0x400, RZ ;  /* 0x0000040002027810 */ /* 0x000fc60007f3e0ff */
[----:B------:R-:W-:Y:S02]  /*69c0*/  IMAD.X R16, RZ, RZ, R16, P0 ;  /* 0x000000ffff107224 */ /* 0x000fe400000e0610 */
[----:B------:R-:W-:Y:S01]  /*69d0*/  IMAD.X R19, RZ, RZ, R19, P1 ;  /* 0x000000ffff137224 */ /* 0x000fe200008e0613 */
[----:B------:R-:W-:Y:S07]  /*69e0*/  @P2 BRA `(.L_x_1850) ;  /* 0xfffffffc003c2947 */ /* 0x000fee000383ffff */
.L_x_1845:
[----:B------:R-:W-:Y:S05]  /*69f0*/  BSYNC.RECONVERGENT B1 ;  /* 0x0000000000017941 */ /* 0x000fea0003800200 */
.L_x_1844:
[----:B------:R-:W-:-:S13]  /*6a00*/  ISETP.GE.U32.AND P0, PT, R7, 0x300, PT ;  /* 0x000003000700780c */ /* 0x000fda0003f06070 */
[----:B------:R-:W-:Y:S05]  /*6a10*/  @!P0 BRA `(.L_x_1843) ;  /* 0x0000000800a88947 */ /* 0x000fea0003800000 */
[----:B------:R-:W0:Y:S01]  /*6a20*/  LDC.64 R6, c[0x0][0x380] ;  /* 0x0000e000ff067b82 */ /* 0x000e220000000a00 */
[----:B------:R-:W-:-:S07]  /*6a30*/  VIADD R19, R10, 0x200 ;  /* 0x000002000a137836 */ /* 0x000fce0000000000 */
[----:B------:R-:W1:Y:S02]  /*6a40*/  LDC.64 R2, c[0x0][0x388] ;  /* 0x0000e200ff027b82 */ /* 0x000e640000000a00 */
.L_x_1867:
[----:B------:R-:W-:-:S05]  /*6a50*/  VIADD R10, R19, 0xfffffe00 ;  /* 0xfffffe00130a7836 */ /* 0x000fca0000000000 */
[----:B------:R-:W-:-:S05]  /*6a60*/  IADD3 R21, P0, PT, R10, R13, RZ ;  /* 0x0000000d0a157210 */ /* 0x000fca0007f1e0ff */
        /* <DEDUP_REMOVED lines=27> */
.L_x_1852:
[----:B------:R-:W-:Y:S05]  /*6c20*/  BSYNC.RECONVERGENT B1 ;  /* 0x0000000000017941 */ /* 0x000fea0003800200 */
.L_x_1851:
        /* <DEDUP_REMOVED lines=17> */
.L_x_1854:
[----:B------:R-:W-:Y:S05]  /*6d40*/  BSYNC.RECONVERGENT B1 ;  /* 0x0000000000017941 */ /* 0x000fea0003800200 */
.L_x_1853:
        /* <DEDUP_REMOVED lines=19> */
.L_x_1856:
[----:B------:R-:W-:Y:S05]  /*6e80*/  BSYNC.RECONVERGENT B1 ;  /* 0x0000000000017941 */ /* 0x000fea0003800200 */
.L_x_1855:
        /* <DEDUP_REMOVED lines=17> */
.L_x_1858:
[----:B------:R-:W-:Y:S05]  /*6fa0*/  BSYNC.RECONVERGENT B1 ;  /* 0x0000000000017941 */ /* 0x000fea0003800200 */
.L_x_1857:
        /* <DEDUP_REMOVED lines=19> */
.L_x_1860:
[----:B------:R-:W-:Y:S05]  /*70e0*/  BSYNC.RECONVERGENT B1 ;  /* 0x0000000000017941 */ /* 0x000fea0003800200 */
.L_x_1859:
        /* <DEDUP_REMOVED lines=18> */
.L_x_1862:
[----:B------:R-:W-:Y:S05]  /*7210*/  BSYNC.RECONVERGENT B1 ;  /* 0x0000000000017941 */ /* 0x000fea0003800200 */
.L_x_1861:
        /* <DEDUP_REMOVED lines=19> */
.L_x_1864:
[----:B------:R-:W-:Y:S05]  /*7350*/  BSYNC.RECONVERGENT B1 ;  /* 0x0000000000017941 */ /* 0x000fea0003800200 */
.L_x_1863:
        /* <DEDUP_REMOVED lines=17> */
.L_x_1866:
[----:B------:R-:W-:Y:S05]  /*7470*/  BSYNC.RECONVERGENT B1 ;  /* 0x0000000000017941 */ /* 0x000fea0003800200 */
.L_x_1865:
[C---:B------:R-:W-:Y:S02]  /*7480*/  VIADD R10, R19.reuse, 0x200 ;  /* 0x00000200130a7836 */ /* 0x040fe40000000000 */
[----:B------:R-:W-:-:S03]  /*7490*/  VIADD R19, R19, 0x400 ;  /* 0x0000040013137836 */ /* 0x000fc60000000000 */
[----:B------:R-:W-:-:S13]  /*74a0*/  ISETP.GE.AND P0, PT, R10, R17, PT ;  /* 0x000000110a00720c */ /* 0x000fda0003f06270 */
[----:B------:R-:W-:Y:S05]  /*74b0*/  @!P0 BRA `(.L_x_1867) ;  /* 0xfffffff400648947 */ /* 0x000fea000383ffff */
.L_x_1843:
[----:B------:R-:W-:Y:S05]  /*74c0*/  BSYNC.RECONVERGENT B2 ;  /* 0x0000000000027941 */ /* 0x000fea0003800200 */
.L_x_1842:
        /* <DEDUP_REMOVED lines=32> */
.L_x_1871:
[----:B------:R-:W-:Y:S05]  /*76d0*/  BSYNC.RECONVERGENT B2 ;  /* 0x0000000000027941 */ /* 0x000fea0003800200 */
.L_x_1870:
        /* <DEDUP_REMOVED lines=23> */
.L_x_1869:
[----:B------:R-:W-:Y:S05]  /*7850*/  BSYNC.RECONVERGENT B1 ;  /* 0x0000000000017941 */ /* 0x000fea0003800200 */
.L_x_1868:
[----:B------:R-:W-:Y:S01]  /*7860*/  ISETP.GT.AND P0, PT, R13, 0x1d, PT ;  /* 0x0000001d0d00780c */ /* 0x000fe20003f04270 */
[----:B------:R0:W2:Y:S01]  /*7870*/  SHFL.DOWN PT, R16, R5, 0x2, 0x1f ;  /* 0x08401f0005107f89 */ /* 0x0000a200000e0000 */
[----:B------:R-:W-:Y:S01]  /*7880*/  BSSY.RECONVERGENT B1, `(.L_x_1872) ;  /* 0x0000035000017945 */ /* 0x000fe20003800200 */
[----:B------:R-:W-:Y:S02]  /*7890*/  IMAD.MOV.U32 R10, RZ, RZ, R6 ;  /* 0x000000ffff0a7224 */ /* 0x000fe400078e0006 */
[----:B-1----:R0:W1:Y:S01]  /*78a0*/  SHFL.DOWN PT, R18, R9, 0x2, 0x1f ;  /* 0x08401f0009127f89 */ /* 0x00206200000e0000 */
        /* <DEDUP_REMOVED lines=26> */
.L_x_1875:
[----:B------:R-:W-:Y:S05]  /*7a50*/  BSYNC.RECONVERGENT B2 ;  /* 0x0000000000027941 */ /* 0x000fea0003800200 */
.L_x_1874:
        /* <DEDUP_REMOVED lines=23> */
.L_x_1873:
[----:B------:R-:W-:Y:S05]  /*7bd0*/  BSYNC.RECONVERGENT B1 ;  /* 0x0000000000017941 */ /* 0x000fea0003800200 */
.L_x_1872:
        /* <DEDUP_REMOVED lines=31> */
.L_x_1879:
[----:B------:R-:W-:Y:S05]  /*7dd0*/  BSYNC.RECONVERGENT B2 ;  /* 0x0000000000027941 */ /* 0x000fea0003800200 */
.L_x_1878:
        /* <DEDUP_REMOVED lines=23> */
.L_x_1877:
[----:B------:R-:W-:Y:S05]  /*7f50*/  BSYNC.RECONVERGENT B1 ;  /* 0x0000000000017941 */ /* 0x000fea0003800200 */
.L_x_1876:
        /* <DEDUP_REMOVED lines=31> */
.L_x_1883:
[----:B------:R-:W-:Y:S05]  /*8150*/  BSYNC.RECONVERGENT B2 ;  /* 0x0000000000027941 */ /* 0x000fea0003800200 */
.L_x_1882:
        /* <DEDUP_REMOVED lines=23> */
.L_x_1881:
[----:B------:R-:W-:Y:S05]  /*82d0*/  BSYNC.RECONVERGENT B1 ;  /* 0x0000000000017941 */ /* 0x000fea0003800200 */
.L_x_1880:
        /* <DEDUP_REMOVED lines=9> */
[----:B----4-:R4:W0:Y:S04]  /*8370*/  SHFL.DOWN PT, R17, R10, 0x10, 0x1f ;  /* 0x0a001f000a117f89 */ /* 0x01082800000e0000 */
        /* <DEDUP_REMOVED lines=21> */
.L_x_1887:
[----:B------:R-:W-:Y:S05]  /*84d0*/  BSYNC.RECONVERGENT B2 ;  /* 0x0000000000027941 */ /* 0x000fea0003800200 */
.L_x_1886:
        /* <DEDUP_REMOVED lines=23> */
.L_x_1885:
[----:B------:R-:W-:Y:S05]  /*8650*/  BSYNC.RECONVERGENT B1 ;  /* 0x0000000000017941 */ /* 0x000fea0003800200 */
.L_x_1884:
[----:B------:R-:W-:Y:S01]  /*8660*/  ISETP.NE.AND P0, PT, R13, RZ, PT ;  /* 0x000000ff0d00720c */ /* 0x000fe20003f05270 */
[----:B------:R-:W-:-:S12]  /*8670*/  BSSY.RECONVERGENT B1, `(.L_x_1888) ;  /* 0x000000d000017945 */ /* 0x000fd80003800200 */
[----:B------:R-:W-:Y:S05]  /*8680*/  @P0 BRA `(.L_x_1889) ;  /* 0x00000000002c0947 */ /* 0x000fea0003800000 */
[----:B----4-:R-:W4:Y:S01]  /*8690*/  S2R R10, SR_CgaCtaId ;  /* 0x00000000000a7919 */ /* 0x010f220000008800 */
[----:B------:R-:W-:Y:S02]  /*86a0*/  MOV R7, 0x400 ;  /* 0x0000040000077802 */ /* 0x000fe40000000f00 */
[----:B------:R-:W-:Y:S02]  /*86b0*/  LOP3.LUT R6, R4, 0x3e0, RZ, 0xc0, !PT ;  /* 0x000003e004067812 */ /* 0x000fe400078ec0ff */
[----:B----4-:R-:W-:-:S05]  /*86c0*/  LEA R7, R10, R7, 0x18 ;  /* 0x000000070a077211 */ /* 0x010fca00078ec0ff */
[----:B0-----:R-:W-:Y:S02]  /*86d0*/  IMAD.IADD R11, R6, 0x1, R7 ;  /* 0x00000001060b7824 */ /* 0x001fe400078e0207 */
[----:B------:R-:W-:Y:S02]  /*86e0*/  IMAD.MOV.U32 R6, RZ, RZ, R9 ;  /* 0x000000ffff067224 */ /* 0x000fe400078e0009 */
[----:B------:R-:W-:Y:S01]  /*86f0*/  IMAD.MOV.U32 R7, RZ, RZ, R8 ;  /* 0x000000ffff077224 */ /* 0x000fe200078e0008 */
[----:B------:R0:W-:Y:S04]  /*8700*/  STS.64 [R11+0x20], R2 ;  /* 0x000020020b007388 */ /* 0x0001e80000000a00 */
[----:B------:R0:W-:Y:S04]  /*8710*/  STS.64 [R11+0x10], R6 ;  /* 0x000010060b007388 */ /* 0x0001e80000000a00 */
[----:B------:R0:W-:Y:S04]  /*8720*/  STS [R11+0x8], R5 ;  /* 0x000008050b007388 */ /* 0x0001e80000000800 */
[----:B------:R0:W-:Y:S02]  /*8730*/  STS [R11+0x18], R0 ;  /* 0x000018000b007388 */ /* 0x0001e40000000800 */
.L_x_1889:
[----:B------:R-:W-:Y:S05]  /*8740*/  BSYNC.RECONVERGENT B1 ;  /* 0x0000000000017941 */ /* 0x000fea0003800200 */
.L_x_1888:
[----:B------:R-:W-:Y:S01]  /*8750*/  BAR.SYNC.DEFER_BLOCKING 0x0 ;  /* 0x0000000000007b1d */ /* 0x000fe20000010000 */
[----:B------:R-:W-:-:S13]  /*8760*/  ISETP.NE.AND P2, PT, R4, RZ, PT ;  /* 0x000000ff0400720c */ /* 0x000fda0003f45270 */
[----:B------:R-:W-:Y:S05]  /*8770*/  @P2 BRA `(.L_x_1761) ;  /* 0x0000001000542947 */ /* 0x000fea0003800000 */
[----:B0---4-:R-:W0:Y:S01]  /*8780*/  S2R R7, SR_CgaCtaId ;  /* 0x0000000000077919 */ /* 0x011e220000008800 */
[----:B------:R-:W-:Y:S01]  /*8790*/  MOV R4, 0x400 ;  /* 0x0000040000047802 */ /* 0x000fe20000000f00 */
[----:B------:R-:W-:Y:S01]  /*87a0*/  BSSY.RECONVERGENT B1, `(.L_x_1890) ;  /* 0x0000016000017945 */ /* 0x000fe20003800200 */
[----:B-1----:R-:W-:Y:S02]  /*87b0*/  IMAD.MOV.U32 R18, RZ, RZ, R5 ;  /* 0x000000ffff127224 */ /* 0x002fe400078e0005 */
[----:B------:R-:W-:Y:S02]  /*87c0*/  IMAD.MOV.U32 R17, RZ, RZ, R9 ;  /* 0x000000ffff117224 */ /* 0x000fe400078e0009 */
[----:B--2---:R-:W-:Y:S01]  /*87d0*/  IMAD.MOV.U32 R16, RZ, RZ, R8 ;  /* 0x000000ffff107224 */ /* 0x004fe200078e0008 */
[----:B0-----:R-:W-:-:S05]  /*87e0*/  LEA R4, R7, R4, 0x18 ;  /* 0x0000000407047211 */ /* 0x001fca00078ec0ff */
        /* <DEDUP_REMOVED lines=17> */
.L_x_1891:
[----:B------:R-:W-:Y:S05]  /*8900*/  BSYNC.RECONVERGENT B1 ;  /* 0x0000000000017941 */ /* 0x000fea0003800200 */
.L_x_1890:
        /* <DEDUP_REMOVED lines=28> */
.L_x_1893:
[----:B------:R-:W-:Y:S05]  /*8ad0*/  BSYNC.RECONVERGENT B1 ;  /* 0x0000000000017941 */ /* 0x000fea0003800200 */
.L_x_1892:
        /* <DEDUP_REMOVED lines=18> */
.L_x_1895:
[----:B------:R-:W-:Y:S05]  /*8c00*/  BSYNC.RECONVERGENT B1 ;  /* 0x0000000000017941 */ /* 0x000fea0003800200 */
.L_x_1894:
        /* <DEDUP_REMOVED lines=17> */
.L_x_1897:
[----:B------:R-:W-:Y:S05]  /*8d20*/  BSYNC.RECONVERGENT B1 ;  /* 0x0000000000017941 */ /* 0x000fea0003800200 */
.L_x_1896:
        /* <DEDUP_REMOVED lines=16> */
.L_x_1899:
[----:B------:R-:W-:Y:S05]  /*8e30*/  BSYNC.RECONVERGENT B1 ;  /* 0x0000000000017941 */ /* 0x000fea0003800200 */
.L_x_1898:
        /* <DEDUP_REMOVED lines=17> */
.L_x_1901:
[----:B------:R-:W-:Y:S05]  /*8f50*/  BSYNC.RECONVERGENT B1 ;  /* 0x0000000000017941 */ /* 0x000fea0003800200 */
.L_x_1900:
        /* <DEDUP_REMOVED lines=18> */
.L_x_1903:
[----:B------:R-:W-:Y:S05]  /*9080*/  BSYNC.RECONVERGENT B1 ;  /* 0x0000000000017941 */ /* 0x000fea0003800200 */
.L_x_1902:
        /* <DEDUP_REMOVED lines=26> */
.L_x_1905:
[----:B------:R-:W-:Y:S05]  /*9230*/  BSYNC.RECONVERGENT B1 ;  /* 0x0000000000017941 */ /* 0x000fea0003800200 */
.L_x_1904:
        /* <DEDUP_REMOVED lines=16> */
.L_x_1907:
[----:B------:R-:W-:Y:S05]  /*9340*/  BSYNC.RECONVERGENT B1 ;  /* 0x0000000000017941 */ /* 0x000fea0003800200 */
.L_x_1906:
        /* <DEDUP_REMOVED lines=17> */
.L_x_1909:
[----:B------:R-:W-:Y:S05]  /*9460*/  BSYNC.RECONVERGENT B1 ;  /* 0x0000000000017941 */ /* 0x000fea0003800200 */
.L_x_1908:
        /* <DEDUP_REMOVED lines=16> */
.L_x_1911:
[----:B------:R-:W-:Y:S05]  /*9570*/  BSYNC.RECONVERGENT B1 ;  /* 0x0000000000017941 */ /* 0x000fea0003800200 */
.L_x_1910:
        /* <DEDUP_REMOVED lines=17> */
.L_x_1913:
[----:B------:R-:W-:Y:S05]  /*9690*/  BSYNC.RECONVERGENT B1 ;  /* 0x0000000000017941 */ /* 0x000fea0003800200 */
.L_x_1912:
        /* <DEDUP_REMOVED lines=18> */
.L_x_1915:
[----:B------:R-:W-:Y:S05]  /*97c0*/  BSYNC.RECONVERGENT B1 ;  /* 0x0000000000017941 */ /* 0x000fea0003800200 */
.L_x_1914:
        /* <DEDUP_REMOVED lines=16> */
.L_x_1761:
[----:B------:R-:W-:Y:S05]  /*98d0*/  BSYNC.RECONVERGENT B0 ;  /* 0x0000000000007941 */ /* 0x000fea0003800200 */
.L_x_1710:
[----:B------:R-:W-:Y:S05]  /*98e0*/  @P2 EXIT ;  /* 0x000000000000294d */ /* 0x000fea0003800000 */
[----:B0---4-:R-:W0:Y:S01]  /*98f0*/  LDC.64 R6, c[0x0][0x398] ;  /* 0x0000e600ff067b82 */ /* 0x011e220000000a00 */
[----:B-1----:R-:W-:-:S04]  /*9900*/  LOP3.LUT R9, R9, R8, RZ, 0x3c, !PT ;  /* 0x0000000809097212 */ /* 0x002fc800078e3cff */
[----:B---3--:R-:W-:-:S04]  /*9910*/  LOP3.LUT R8, R9, R8, RZ, 0x3c, !PT ;  /* 0x0000000809087212 */ /* 0x008fc800078e3cff */
[----:B------:R-:W-:-:S05]  /*9920*/  LOP3.LUT R9, R9, R8, RZ, 0x3c, !PT ;  /* 0x0000000809097212 */ /* 0x000fca00078e3cff */
[----:B0-----:R-:W-:Y:S04]  /*9930*/  STG.E.64 desc[UR6][R6.64+0x8], R8 ;  /* 0x0000080806007986 */ /* 0x001fe8000c101b06 */
[----:B------:R-:W-:Y:S04]  /*9940*/  STG.E.64 desc[UR6][R6.64+0x18], R2 ;  /* 0x0000180206007986 */ /* 0x000fe8000c101b06 */
[----:B------:R-:W-:Y:S04]  /*9950*/  STG.E desc[UR6][R6.64], R5 ;  /* 0x0000000506007986 */ /* 0x000fe8000c101906 */
[----:B------:R-:W-:Y:S01]  /*9960*/  STG.E desc[UR6][R6.64+0x10], R0 ;  /* 0x0000100006007986 */ /* 0x000fe2000c101906 */
[----:B------:R-:W-:Y:S05]  /*9970*/  EXIT ;  /* 0x000000000000794d */ /* 0x000fea0003800000 */
.L_x_1916:
        /* <DEDUP_REMOVED lines=16> */
.L_x_2555:


//--------------------- .text._ZN6thrust24THRUST_300001_SM_1000_NS8cuda_cub4core6detail13_kernel_agentINS1_8__reduce11ReduceAgentIPN4cuda3std3__45tupleIJNSA_IJilEEESB_EEESD_SC_iNS1_9__extrema12arg_minmax_fIilNS9_4lessIiEEEEEEJSD_SD_iSI_EEEvDpT0_ --------------------------
	.section	.text._ZN6thrust24THRUST_300001_SM_1000_NS8cuda_cub4core6detail13_kernel_agentINS1_8__reduce11ReduceAgentIPN4cuda3std3__45tupleIJNSA_IJilEEESB_EEESD_SC_iNS1_9__extrema12arg_minmax_fIilNS9_4lessIiEEEEEEJSD_SD_iSI_EEEvDpT0_,"ax",@progbits
	.align	128
        .global         _ZN6thrust24THRUST_300001_SM_1000_NS8cuda_cub4core6detail13_kernel_agentINS1_8__reduce11ReduceAgentIPN4cuda3std3__45tupleIJNSA_IJilEEESB_EEESD_SC_iNS1_9__extrema12arg_minmax_fIilNS9_4lessIiEEEEEEJSD_SD_iSI_EEEvDpT0_
        .type           _ZN6thrust24THRUST_300001_SM_1000_NS8cuda_cub4core6detail13_kernel_agentINS1_8__reduce11ReduceAgentIPN4cuda3std3__45tupleIJNSA_IJilEEESB_EEESD_SC_iNS1_9__extrema12arg_minmax_fIilNS9_4lessIiEEEEEEJSD_SD_iSI_EEEvDpT0_,@function
        .size           _ZN6thrust24THRUST_300001_SM_1000_NS8cuda_cub4core6detail13_kernel_agentINS1_8__reduce11ReduceAgentIPN4cuda3std3__45tupleIJNSA_IJilEEESB_EEESD_SC_iNS1_9__extrema12arg_minmax_fIilNS9_4lessIiEEEEEEJSD_SD_iSI_EEEvDpT0_,(.L_x_2556 - _ZN6thrust24THRUST_300001_SM_1000_NS8cuda_cub4core6detail13_kernel_agentINS1_8__reduce11ReduceAgentIPN4cuda3std3__45tupleIJNSA_IJilEEESB_EEESD_SC_iNS1_9__extrema12arg_minmax_fIilNS9_4lessIiEEEEEEJSD_SD_iSI_EEEvDpT0_)
        .other          _ZN6thrust24THRUST_300001_SM_1000_NS8cuda_cub4core6detail13_kernel_agentINS1_8__reduce11ReduceAgentIPN4cuda3std3__45tupleIJNSA_IJilEEESB_EEESD_SC_iNS1_9__extrema12arg_minmax_fIilNS9_4lessIiEEEEEEJSD_SD_iSI_EEEvDpT0_,@"STO_CUDA_ENTRY STV_DEFAULT"
_ZN6thrust24THRUST_300001_SM_1000_NS8cuda_cub4core6detail13_kernel_agentINS1_8__reduce11ReduceAgentIPN4cuda3std3__45tupleIJNSA_IJilEEESB_EEESD_SC_iNS1_9__extrema12arg_minmax_fIilNS9_4lessIiEEEEEEJSD_SD_iSI_EEEvDpT0_:
.text._ZN6thrust24THRUST_300001_SM_1000_NS8cuda_cub4core6detail13_kernel_agentINS1_8__reduce11ReduceAgentIPN4cuda3std3__45tupleIJNSA_IJilEEESB_EEESD_SC_iNS1_9__extrema12arg_minmax_fIilNS9_4lessIiEEEEEEJSD_SD_iSI_EEEvDpT0_:
        /* <DEDUP_REMOVED lines=37> */
.L_x_1927:
        /* <DEDUP_REMOVED lines=27> */
.L_x_1924:
[----:B------:R-:W-:Y:S05]  /*0400*/  BSYNC.RECONVERGENT B3 ;  /* 0x0000000000037941 */ /* 0x000fea0003800200 */
.L_x_1923:
        /* <DEDUP_REMOVED lines=19> */
.L_x_1926:
[----:B------:R-:W-:Y:S05]  /*0540*/  BSYNC.RECONVERGENT B3 ;  /* 0x0000000000037941 */ /* 0x000fea0003800200 */
.L_x_1925:
[----:B------:R-:W-:Y:S01]  /*0550*/  IADD3 R6, P0, PT, R6, 0x2000, RZ ;  /* 0x0000200006067810 */ /* 0x000fe20007f1e0ff */
[----:B------:R-:W-:-:S04]  /*0560*/  VIADD R19, R19, 0x100 ;  /* 0x0000010013137836 */ /* 0x000fc80000000000 */
[----:B------:R-:W-:Y:S01]  /*0570*/  IMAD.X R7, RZ, RZ, R7, P0 ;  /* 0x000000ffff077224 */ /* 0x000fe200000e0607 */
[----:B------:R-:W-:Y:S07]  /*0580*/  @P2 BRA `(.L_x_1927) ;  /* 0xfffffffc00302947 */ /* 0x000fee000383ffff */
.L_x_1922:
[----:B------:R-:W-:Y:S05]  /*0590*/  BSYNC.RECONVERGENT B1 ;  /* 0x0000000000017941 */ /* 0x000fea0003800200 */
.L_x_1921:
[----:B------:R-:W0:Y:S01]  /*05a0*/  LDC.64 R10, c[0x0][0x380] ;  /* 0x0000e000ff0a7b82 */ /* 0x000e220000000a00 */
[----:B------:R-:W-:-:S13]  /*05b0*/  ISETP.GE.U32.AND P0, PT, R12, 0x300, PT ;  /* 0x000003000c00780c */ /* 0x000fda0003f06070 */
[----:B------:R-:W-:Y:S05]  /*05c0*/  @!P0 BRA `(.L_x_1920) ;  /* 0x0000000800908947 */ /* 0x000fea0003800000 */
.L_x_1944:
        /* <DEDUP_REMOVED lines=26> */
.L_x_1929:
[----:B------:R-:W-:Y:S05]  /*0770*/  BSYNC.RECONVERGENT B1 ;  /* 0x0000000000017941 */ /* 0x000fea0003800200 */
.L_x_1928:
        /* <DEDUP_REMOVED lines=16> */
.L_x_1931:
[----:B------:R-:W-:Y:S05]  /*0880*/  BSYNC.RECONVERGENT B1 ;  /* 0x0000000000017941 */ /* 0x000fea0003800200 */
.L_x_1930:
        /* <DEDUP_REMOVED lines=18> */
.L_x_1933:
[----:B------:R-:W-:Y:S05]  /*09b0*/  BSYNC.RECONVERGENT B1 ;  /* 0x0000000000017941 */ /* 0x000fea0003800200 */
.L_x_1932:
        /* <DEDUP_REMOVED lines=23> */
.L_x_1935:
[----:B------:R-:W-:Y:S05]  /*0b30*/  BSYNC.RECONVERGENT B1 ;  /* 0x0000000000017941 */ /* 0x000fea0003800200 */
.L_x_1934:
        /* <DEDUP_REMOVED lines=18> */
.L_x_1937:
[----:B------:R-:W-:Y:S05]  /*0c60*/  BSYNC.RECONVERGENT B1 ;  /* 0x0000000000017941 */ /* 0x000fea0003800200 */
.L_x_1936:
        /* <DEDUP_REMOVED lines=17> */
.L_x_1939:
[----:B------:R-:W-:Y:S05]  /*0d80*/  BSYNC.RECONVERGENT B1 ;  /* 0x0000000000017941 */ /* 0x000fea0003800200 */
.L_x_1938:
        /* <DEDUP_REMOVED lines=18> */
.L_x_1941:
[----:B------:R-:W-:Y:S05]  /*0eb0*/  BSYNC.RECONVERGENT B1 ;  /* 0x0000000000017941 */ /* 0x000fea0003800200 */
.L_x_1940:
        /* <DEDUP_REMOVED lines=17> */
.L_x_1943:
[----:B------:R-:W-:Y:S05]  /*0fd0*/  BSYNC.RECONVERGENT B1 ;  /* 0x0000000000017941 */ /* 0x000fea0003800200 */
.L_x_1942:
[----:B------:R-:W-:-:S05]  /*0fe0*/  VIADD R19, R19, 0x400 ;  /* 0x0000040013137836 */ /* 0x000fca0000000000 */
[----:B------:R-:W-:-:S13]  /*0ff0*/  ISETP.GE.AND P0, PT, R19, UR5, PT ;  /* 0x0000000513007c0c */ /* 0x000fda000bf06270 */
[----:B------:R-:W-:Y:S05]  /*1000*/  @!P0 BRA `(.L_x_1944) ;  /* 0xfffffff400708947 */ /* 0x000fea000383ffff */
.L_x_1920:
[----:B------:R-:W-:Y:S05]  /*1010*/  BSYNC.RECONVERGENT B2 ;  /* 0x0000000000027941 */ /* 0x000fea0003800200 */
.L_x_1919:
        /* <DEDUP_REMOVED lines=38> */
.L_x_1949:
[----:B------:R-:W-:Y:S05]  /*1280*/  BSYNC.RECONVERGENT B2 ;  /* 0x0000000000027941 */ /* 0x000fea0003800200 */
.L_x_1948:
        /* <DEDUP_REMOVED lines=14> */
.L_x_1947:
[----:B------:R-:W-:Y:S05]  /*1370*/  BSYNC.RECONVERGENT B1 ;  /* 0x0000000000017941 */ /* 0x000fea0003800200 */
.L_x_1946:
[----:B------:R-:W-:Y:S01]  /*1380*/  ISETP.GT.AND P0, PT, R11, 0x1d, PT ;  /* 0x0000001d0b00780c */ /* 0x000fe20003f04270 */
[----:B------:R0:W2:Y:S01]  /*1390*/  SHFL.DOWN PT, R13, R8, 0x2, 0x1f ;  /* 0x08401f00080d7f89 */ /* 0x0000a200000e0000 */
[----:B------:R-:W-:Y:S01]  /*13a0*/  BSSY.RECONVERGENT B1, `(.L_x_1950) ;  /* 0x0000035000017945 */ /* 0x000fe20003800200 */
[----:B------:R-:W-:Y:S02]  /*13b0*/  IMAD.MOV.U32 R4, RZ, RZ, R9 ;  /* 0x000000ffff047224 */ /* 0x000fe400078e0009 */
[----:B------:R0:W3:Y:S01]  /*13c0*/  SHFL.DOWN PT, R15, R26, 0x2, 0x1f ;  /* 0x08401f001a0f7f89 */ /* 0x0000e200000e0000 */
[----:B-1----:R-:W-:Y:S02]  /*13d0*/  IMAD.MOV.U32 R3, RZ, RZ, R7 ;  /* 0x000000ffff037224 */ /* 0x002fe400078e0007 */
[----:B------:R-:W-:Y:S01]  /*13e0*/  IMAD.MOV.U32 R2, RZ, RZ, R6 ;  /* 0x000000ffff027224 */ /* 0x000fe200078e0006 */
        /* <DEDUP_REMOVED lines=14> */
[----:B---3--:R-:W-:Y:S02]  /*14d0*/  IMAD.MOV.U32 R10, RZ, RZ, R15 ;  /* 0x000000ffff0a7224 */ /* 0x008fe400078e000f */
        /* <DEDUP_REMOVED lines=9> */
.L_x_1953:
[----:B------:R-:W-:Y:S05]  /*1570*/  BSYNC.RECONVERGENT B2 ;  /* 0x0000000000027941 */ /* 0x000fea0003800200 */
.L_x_1952:
        /* <DEDUP_REMOVED lines=23> */
.L_x_1951:
[----:B------:R-:W-:Y:S05]  /*16f0*/  BSYNC.RECONVERGENT B1 ;  /* 0x0000000000017941 */ /* 0x000fea0003800200 */
.L_x_1950:
        /* <DEDUP_REMOVED lines=31> */
.L_x_1957:
[----:B------:R-:W-:Y:S05]  /*18f0*/  BSYNC.RECONVERGENT B2 ;  /* 0x0000000000027941 */ /* 0x000fea0003800200 */
.L_x_1956:
        /* <DEDUP_REMOVED lines=23> */
.L_x_1955:
[----:B------:R-:W-:Y:S05]  /*1a70*/  BSYNC.RECONVERGENT B1 ;  /* 0x0000000000017941 */ /* 0x000fea0003800200 */
.L_x_1954:
[----:B------:R-:W-:Y:S01]  /*1a80*/  ISETP.GT.AND P0, PT, R11, 0x17, PT ;  /* 0x000000170b00780c */ /* 0x000fe20003f04270 */
[----:B--2---:R2:W2:Y:S01]  /*1a90*/  SHFL.DOWN PT, R13, R8, 0x8, 0x1f ;  /* 0x09001f00080d7f89 */ /* 0x0044a200000e0000 */
[----:B------:R-:W-:Y:S01]  /*1aa0*/  BSSY.RECONVERGENT B1, `(.L_x_1958) ;  /* 0x0000035000017945 */ /* 0x000fe20003800200 */
[----:B------:R-:W-:Y:S02]  /*1ab0*/  IMAD.MOV.U32 R10, RZ, RZ, R7 ;  /* 0x000000ffff0a7224 */ /* 0x000fe400078e0007 */
[----:B---3--:R3:W2:Y:S01]  /*1ac0*/  SHFL.DOWN PT, R15, R26, 0x8, 0x1f ;  /* 0x09001f001a0f7f89 */ /* 0x0086a200000e0000 */
[----:B------:R-:W-:Y:S02]  /*1ad0*/  IMAD.MOV.U32 R9, RZ, RZ, R6 ;  /* 0x000000ffff097224 */ /* 0x000fe400078e0006 */
[----:B0-----:R-:W-:Y:S01]  /*1ae0*/  IMAD.MOV.U32 R4, RZ, RZ, R5 ;  /* 0x000000ffff047224 */ /* 0x001fe200078e0005 */
[----:B-1----:R3:W0:Y:S04]  /*1af0*/  SHFL.DOWN PT, R14, R27, 0x8, 0x1f ;  /* 0x09001f001b0e7f89 */ /* 0x00262800000e0000 */
[----:B------:R3:W1:Y:S04]  /*1b00*/  SHFL.DOWN PT, R16, R5, 0x8, 0x1f ;  /* 0x09001f0005107f89 */ /* 0x00066800000e0000 */
[----:B------:R3:W0:Y:S04]  /*1b10*/  SHFL.DOWN PT, R18, R7, 0x8, 0x1f ;  /* 0x09001f0007127f89 */ /* 0x00062800000e0000 */
[----:B----4-:R3:W4:Y:S01]  /*1b20*/  SHFL.DOWN PT, R17, R6, 0x8, 0x1f ;  /* 0x09001f0006117f89 */ /* 0x01072200000e0000 */
[----:B------:R-:W-:Y:S05]  /*1b30*/  @P0 BRA `(.L_x_1959) ;  /* 0x0000000000ac0947 */ /* 0x000fea0003800000 */
[----:B--2---:R-:W-:Y:S01]  /*1b40*/  ISETP.GE.AND P0, PT, R8, R13, PT ;  /* 0x0000000d0800720c */ /* 0x004fe20003f06270 */
[----:B------:R-:W-:Y:S01]  /*1b50*/  BSSY.RECONVERGENT B2, `(.L_x_1960) ;  /* 0x0000012000027945 */ /* 0x000fe20003800200 */
[----:B-1----:R-:W-:Y:S01]  /*1b60*/  ISETP.GE.AND P2, PT, R5, R16, PT ;  /* 0x000000100500720c */ /* 0x002fe20003f46270 */
[----:B------:R-:W-:Y:S02]  /*1b70*/  IMAD.MOV.U32 R3, RZ, RZ, R26 ;  /* 0x000000ffff037224 */ /* 0x000fe400078e001a */
[----:B------:R-:W-:Y:S02]  /*1b80*/  IMAD.MOV.U32 R12, RZ, RZ, R27 ;  /* 0x000000ffff0c7224 */ /* 0x000fe400078e001b */
[----:B0-----:R-:W-:Y:S02]  /*1b90*/  IMAD.MOV.U32 R10, RZ, RZ, R18 ;  /* 0x000000ffff0a7224 */ /* 0x001fe400078e0012 */
        /* <DEDUP_REMOVED lines=13> */
.L_x_1961:
[----:B------:R-:W-:Y:S05]  /*1c70*/  BSYNC.RECONVERGENT B2 ;  /* 0x0000000000027941 */ /* 0x000fea0003800200 */
.L_x_1960:
[----:B----4-:R-:W-:Y:S02]  /*1c80*/  IMAD.MOV.U32 R9, RZ, RZ, R17 ;  /* 0x000000ffff097224 */ /* 0x010fe400078e0011 */
[----:B------:R-:W-:Y:S02]  /*1c90*/  IMAD.MOV.U32 R4, RZ, RZ, R16 ;  /* 0x000000ffff047224 */ /* 0x000fe400078e0010 */
[----:B---3--:R-:W-:Y:S02]  /*1ca0*/  IMAD.MOV.U32 R26, RZ, RZ, R3 ;  /* 0x000000ffff1a7224 */ /* 0x008fe400078e0003 */
        /* <DEDUP_REMOVED lines=20> */
.L_x_1959:
[----:B------:R-:W-:Y:S05]  /*1df0*/  BSYNC.RECONVERGENT B1 ;  /* 0x0000000000017941 */ /* 0x000fea0003800200 */
.L_x_1958:
[----:B------:R-:W-:Y:S01]  /*1e00*/  ISETP.GT.AND P0, PT, R11, 0xf, PT ;  /* 0x0000000f0b00780c */ /* 0x000fe20003f04270 */
[----:B--2---:R2:W2:Y:S01]  /*1e10*/  SHFL.DOWN PT, R13, R8, 0x10, 0x1f ;  /* 0x0a001f00080d7f89 */ /* 0x0044a200000e0000 */
[----:B------:R-:W-:Y:S01]  /*1e20*/  BSSY.RECONVERGENT B1, `(.L_x_1962) ;  /* 0x0000035000017945 */ /* 0x000fe20003800200 */
[----:B---3--:R-:W-:Y:S02]  /*1e30*/  IMAD.MOV.U32 R6, RZ, RZ, R10 ;  /* 0x000000ffff067224 */ /* 0x008fe400078e000a */
[----:B------:R3:W2:Y:S01]  /*1e40*/  SHFL.DOWN PT, R15, R26, 0x10, 0x1f ;  /* 0x0a001f001a0f7f89 */ /* 0x0006a200000e0000 */
[----:B------:R-:W-:Y:S02]  /*1e50*/  IMAD.MOV.U32 R3, RZ, RZ, R9 ;  /* 0x000000ffff037224 */ /* 0x000fe400078e0009 */
[----:B------:R-:W-:Y:S01]  /*1e60*/  IMAD.MOV.U32 R2, RZ, RZ, R4 ;  /* 0x000000ffff027224 */ /* 0x000fe200078e0004 */
[----:B0-----:R3:W0:Y:S04]  /*1e70*/  SHFL.DOWN PT, R14, R27, 0x10, 0x1f ;  /* 0x0a001f001b0e7f89 */ /* 0x00162800000e0000 */
[----:B----4-:R3:W4:Y:S04]  /*1e80*/  SHFL.DOWN PT, R17, R4, 0x10, 0x1f ;  /* 0x0a001f0004117f89 */ /* 0x01072800000e0000 */
[----:B------:R3:W0:Y:S04]  /*1e90*/  SHFL.DOWN PT, R19, R10, 0x10, 0x1f ;  /* 0x0a001f000a137f89 */ /* 0x00062800000e0000 */
[----:B-1----:R3:W1:Y:S01]  /*1ea0*/  SHFL.DOWN PT, R16, R9, 0x10, 0x1f ;  /* 0x0a001f0009107f89 */ /* 0x00266200000e0000 */
        /* <DEDUP_REMOVED lines=20> */
.L_x_1965:
[----:B------:R-:W-:Y:S05]  /*1ff0*/  BSYNC.RECONVERGENT B2 ;  /* 0x0000000000027941 */ /* 0x000fea0003800200 */
.L_x_1964:
[----:B-1----:R-:W-:Y:S02]  /*2000*/  IMAD.MOV.U32 R3, RZ, RZ, R16 ;  /* 0x000000ffff037224 */ /* 0x002fe400078e0010 */
        /* <DEDUP_REMOVED lines=22> */
.L_x_1963:
[----:B------:R-:W-:Y:S05]  /*2170*/  BSYNC.RECONVERGENT B1 ;  /* 0x0000000000017941 */ /* 0x000fea0003800200 */
.L_x_1962:
[----:B------:R-:W-:Y:S01]  /*2180*/  ISETP.NE.AND P0, PT, R11, RZ, PT ;  /* 0x000000ff0b00720c */ /* 0x000fe20003f05270 */
[----:B------:R-:W-:-:S12]  /*2190*/  BSSY.RECONVERGENT B1, `(.L_x_1966) ;  /* 0x000000c000017945 */ /* 0x000fd80003800200 */
[----:B------:R-:W-:Y:S05]  /*21a0*/  @P0 BRA `(.L_x_1967) ;  /* 0x0000000000280947 */ /* 0x000fea0003800000 */
[----:B---3--:R-:W3:Y:S01]  /*21b0*/  S2R R10, SR_CgaCtaId ;  /* 0x00000000000a7919 */ /* 0x008ee20000008800 */
[----:B------:R-:W-:Y:S01]  /*21c0*/  MOV R5, 0x400 ;  /* 0x0000040000057802 */ /* 0x000fe20000000f00 */
[----:B------:R-:W-:Y:S01]  /*21d0*/  IMAD.MOV.U32 R7, RZ, RZ, R3 ;  /* 0x000000ffff077224 */ /* 0x000fe200078e0003 */
[----:B------:R-:W-:Y:S02]  /*21e0*/  LOP3.LUT R4, R0, 0x3e0, RZ, 0xc0, !PT ;  /* 0x000003e000047812 */ /* 0x000fe400078ec0ff */
[----:B---3--:R-:W-:-:S05]  /*21f0*/  LEA R5, R10, R5, 0x18 ;  /* 0x000000050a057211 */ /* 0x008fca00078ec0ff */
[----:B------:R-:W-:-:S05]  /*2200*/  IMAD.IADD R5, R4, 0x1, R5 ;  /* 0x0000000104057824 */ /* 0x000fca00078e0205 */
[----:B------:R3:W-:Y:S04]  /*2210*/  STS.64 [R5+0x10], R26 ;  /* 0x0000101a05007388 */ /* 0x0007e80000000a00 */
[----:B------:R3:W-:Y:S04]  /*2220*/  STS.64 [R5+0x20], R6 ;  /* 0x0000200605007388 */ /* 0x0007e80000000a00 */
[----:B------:R3:W-:Y:S04]  /*2230*/  STS [R5+0x8], R8 ;  /* 0x0000080805007388 */ /* 0x0007e80000000800 */
[----:B------:R3:W-:Y:S02]  /*2240*/  STS [R5+0x18], R2 ;  /* 0x0000180205007388 */ /* 0x0007e40000000800 */
.L_x_1967:
[----:B------:R-:W-:Y:S05]  /*2250*/  BSYNC.RECONVERGENT B1 ;  /* 0x0000000000017941 */ /* 0x000fea0003800200 */
.L_x_1966:
[----:B------:R-:W-:Y:S01]  /*2260*/  BAR.SYNC.DEFER_BLOCKING 0x0 ;  /* 0x0000000000007b1d */ /* 0x000fe20000010000 */
[----:B------:R-:W-:-:S13]  /*2270*/  ISETP.NE.AND P2, PT, R0, RZ, PT ;  /* 0x000000ff0000720c */ /* 0x000fda0003f45270 */
[----:B------:R-:W-:Y:S05]  /*2280*/  @P2 BRA `(.L_x_1968) ;  /* 0x00000074006c2947 */ /* 0x000fea0003800000 */
[----:B---3--:R-:W3:Y:S01]  /*2290*/  S2R R5, SR_CgaCtaId ;  /* 0x0000000000057919 */ /* 0x008ee20000008800 */
[----:B------:R-:W-:Y:S01]  /*22a0*/  MOV R0, 0x400 ;  /* 0x0000040000007802 */ /* 0x000fe20000000f00 */
[----:B------:R-:W-:Y:S01]  /*22b0*/  BSSY.RECONVERGENT B1, `(.L_x_1969) ;  /* 0x0000016000017945 */ /* 0x000fe20003800200 */
[----:B0-----:R-:W-:Y:S02]  /*22c0*/  IMAD.MOV.U32 R19, RZ, RZ, R26 ;  /* 0x000000ffff137224 */ /* 0x001fe400078e001a */
[----:B------:R-:W-:Y:S02]  /*22d0*/  IMAD.MOV.U32 R18, RZ, RZ, R27 ;  /* 0x000000ffff127224 */ /* 0x000fe400078e001b */
[----:B------:R-:W-:Y:S01]  /*22e0*/  IMAD.MOV.U32 R9, RZ, RZ, R8 ;  /* 0x000000ffff097224 */ /* 0x000fe200078e0008 */
[----:B---3--:R-:W-:-:S05]  /*22f0*/  LEA R0, R5, R0, 0x18 ;  /* 0x0000000005007211 */ /* 0x008fca00078ec0ff */
[----:B------:R-:W0:Y:S04]  /*2300*/  LDS R5, [R0+0x28] ;  /* 0x0000280000057984 */ /* 0x000e280000000800 */
[----:B------:R3:W1:Y:S04]  /*2310*/  LDS R29, [R0+0x38] ;  /* 0x00003800001d7984 */ /* 0x0006680000000800 */
[----:B------:R3:W1:Y:S01]  /*2320*/  LDS R20, [R0+0x48] ;  /* 0x0000480000147984 */ /* 0x0006620000000800 */
[----:B0-----:R-:W-:-:S13]  /*2330*/  ISETP.GE.AND P0, PT, R8, R5, PT ;  /* 0x000000050800720c */ /* 0x001fda0003f06270 */
[----:B-1-3--:R-:W-:Y:S05]  /*2340*/  @!P0 BRA `(.L_x_1970) ;  /* 0x0000000000308947 */ /* 0x00afea0003800000 */
        /* <DEDUP_REMOVED lines=12> */
.L_x_1970:
[----:B------:R-:W-:Y:S05]  /*2410*/  BSYNC.RECONVERGENT B1 ;  /* 0x0000000000017941 */ /* 0x000fea0003800200 */
.L_x_1969:
[----:B--2---:R-:W0:Y:S01]  /*2420*/  LDS.64 R14, [R0+0x40] ;  /* 0x00004000000e7984 */ /* 0x004e220000000a00 */
[----:B------:R-:W-:Y:S01]  /*2430*/  ISETP.GE.AND P0, PT, R2, R29, PT ;  /* 0x0000001d0200720c */ /* 0x000fe20003f06270 */
[----:B------:R-:W-:Y:S01]  /*2440*/  BSSY.RECONVERGENT B1, `(.L_x_1971) ;  /* 0x000001c000017945 */ /* 0x000fe20003800200 */
[----:B------:R-:W-:Y:S01]  /*2450*/  IMAD.MOV.U32 R24, RZ, RZ, R29 ;  /* 0x000000ffff187224 */ /* 0x000fe200078e001d */
[----:B------:R1:W2:Y:S04]  /*2460*/  LDS R25, [R0+0x58] ;  /* 0x0000580000197984 */ /* 0x0002a80000000800 */
[----:B------:R1:W3:Y:S04]  /*2470*/  LDS R23, [R0+0x68] ;  /* 0x0000680000177984 */ /* 0x0002e80000000800 */
[----:B------:R1:W1:Y:S04]  /*2480*/  LDS R22, [R0+0x78] ;  /* 0x0000780000167984 */ /* 0x0002680000000800 */
        /* <DEDUP_REMOVED lines=23> */
.L_x_1972:
[----:B------:R-:W-:Y:S05]  /*2600*/  BSYNC.RECONVERGENT B1 ;  /* 0x0000000000017941 */ /* 0x000fea0003800200 */
.L_x_1971:
        /* <DEDUP_REMOVED lines=18> */
.L_x_1974:
[----:B------:R-:W-:Y:S05]  /*2730*/  BSYNC.RECONVERGENT B1 ;  /* 0x0000000000017941 */ /* 0x000fea0003800200 */
.L_x_1973:
[----:B--2---:R-:W-:Y:S01]  /*2740*/  ISETP.GE.AND P0, PT, R24, R25, PT ;  /* 0x000000191800720c */ /* 0x004fe20003f06270 */
        /* <DEDUP_REMOVED lines=16> */
.L_x_1976:
[----:B------:R-:W-:Y:S05]  /*2850*/  BSYNC.RECONVERGENT B1 ;  /* 0x0000000000017941 */ /* 0x000fea0003800200 */
.L_x_1975:
        /* <DEDUP_REMOVED lines=16> */
.L_x_1978:
[----:B------:R-:W-:Y:S05]  /*2960*/  BSYNC.RECONVERGENT B1 ;  /* 0x0000000000017941 */ /* 0x000fea0003800200 */
.L_x_1977:
        /* <DEDUP_REMOVED lines=17> */
.L_x_1980:
[----:B------:R-:W-:Y:S05]  /*2a80*/  BSYNC.RECONVERGENT B1 ;  /* 0x0000000000017941 */ /* 0x000fea0003800200 */
.L_x_1979:
        /* <DEDUP_REMOVED lines=18> */
.L_x_1982:
[----:B------:R-:W-:Y:S05]  /*2bb0*/  BSYNC.RECONVERGENT B1 ;  /* 0x0000000000017941 */ /* 0x000fea0003800200 */
.L_x_1981:
        /* <DEDUP_REMOVED lines=26> */
.L_x_1984:
[----:B------:R-:W-:Y:S05]  /*2d60*/  BSYNC.RECONVERGENT B1 ;  /* 0x0000000000017941 */ /* 0x000fea0003800200 */
.L_x_1983:
        /* <DEDUP_REMOVED lines=16> */
.L_x_1986:
[----:B------:R-:W-:Y:S05]  /*2e70*/  BSYNC.RECONVERGENT B1 ;  /* 0x0000000000017941 */ /* 0x000fea0003800200 */
.L_x_1985:
        /* <DEDUP_REMOVED lines=17> */
.L_x_1988:
[----:B------:R-:W-:Y:S05]  /*2f90*/  BSYNC.RECONVERGENT B1 ;  /* 0x0000000000017941 */ /* 0x000fea0003800200 */
.L_x_1987:
        /* <DEDUP_REMOVED lines=16> */
.L_x_1990:
[----:B------:R-:W-:Y:S05]  /*30a0*/  BSYNC.RECONVERGENT B1 ;  /* 0x0000000000017941 */ /* 0x000fea0003800200 */
.L_x_1989:
        /* <DEDUP_REMOVED lines=17> */
.L_x_1992:
[----:B------:R-:W-:Y:S05]  /*31c0*/  BSYNC.RECONVERGENT B1 ;  /* 0x0000000000017941 */ /* 0x000fea0003800200 */
.L_x_1991:
        /* <DEDUP_REMOVED lines=16> */
.L_x_1994:
[----:B------:R-:W-:Y:S05]  /*32d0*/  BSYNC.RECONVERGENT B1 ;  /* 0x0000000000017941 */ /* 0x000fea0003800200 */
.L_x_1993:
        /* <DEDUP_REMOVED lines=18> */
.L_x_1945:
        /* <DEDUP_REMOVED lines=41> */
.L_x_1998:
[----:B------:R-:W-:Y:S05]  /*3690*/  BSYNC.RECONVERGENT B2 ;  /* 0x0000000000027941 */ /* 0x000fea0003800200 */
.L_x_1997:
        /* <DEDUP_REMOVED lines=14> */
.L_x_1996:
[----:B------:R-:W-:Y:S05]  /*3780*/  BSYNC.RECONVERGENT B1 ;  /* 0x0000000000017941 */ /* 0x000fea0003800200 */
.L_x_1995:
[----:B0-----:R-:W-:Y:S01]  /*3790*/  VIADD R2, R9, 0x2 ;  /* 0x0000000209027836 */ /* 0x001fe20000000000 */
[----:B---3--:R0:W2:Y:S01]  /*37a0*/  SHFL.DOWN PT, R15, R8, 0x2, R11 ;  /* 0x08400000080f7989 */ /* 0x0080a200000e000b */
[----:B------:R-:W-:Y:S01]  /*37b0*/  BSSY.RECONVERGENT B1, `(.L_x_1999) ;  /* 0x0000036000017945 */ /* 0x000fe20003800200 */
[----:B------:R-:W-:Y:S02]  /*37c0*/  IMAD.MOV.U32 R14, RZ, RZ, R12 ;  /* 0x000000ffff0e7224 */ /* 0x000fe400078e000c */
[----:B------:R-:W-:Y:S01]  /*37d0*/  ISETP.GT.AND P0, PT, R2, R11, PT ;  /* 0x0000000b0200720c */ /* 0x000fe20003f04270 */
[----:B----4-:R0:W3:Y:S01]  /*37e0*/  SHFL.DOWN PT, R17, R26, 0x2, R11 ;  /* 0x084000001a117989 */ /* 0x0100e200000e000b */
[----:B------:R-:W-:Y:S02]  /*37f0*/  IMAD.MOV.U32 R4, RZ, RZ, R10 ;  /* 0x000000ffff047224 */ /* 0x000fe400078e000a */
[----:B------:R-:W-:Y:S01]  /*3800*/  IMAD.MOV.U32 R2, RZ, RZ, R6 ;  /* 0x000000ffff027224 */ /* 0x000fe200078e0006 */
[----:B------:R0:W4:Y:S04]  /*3810*/  SHFL.DOWN PT, R16, R27, 0x2, R11 ;  /* 0x084000001b107989 */ /* 0x00012800000e000b */
[----:B-1----:R0:W1:Y:S04]  /*3820*/  SHFL.DOWN PT, R19, R12, 0x2, R11 ;  /* 0x084000000c137989 */ /* 0x00206800000e000b */
[----:B------:R0:W0:Y:S04]  /*3830*/  SHFL.DOWN PT, R21, R10, 0x2, R11 ;  /* 0x084000000a157989 */ /* 0x00002800000e000b */
[----:B------:R0:W0:Y:S01]  /*3840*/  SHFL.DOWN PT, R23, R6, 0x2, R11 ;  /* 0x0840000006177989 */ /* 0x00002200000e000b */
[----:B------:R-:W-:Y:S05]  /*3850*/  @P0 BRA `(.L_x_2000) ;  /* 0x0000000000ac0947 */ /* 0x000fea0003800000 */
[----:B--2---:R-:W-:Y:S01]  /*3860*/  ISETP.GE.AND P0, PT, R8, R15, PT ;  /* 0x0000000f0800720c */ /* 0x004fe20003f06270 */
        /* <DEDUP_REMOVED lines=18> */
.L_x_2002:
[----:B------:R-:W-:Y:S05]  /*3990*/  BSYNC.RECONVERGENT B2 ;  /* 0x0000000000027941 */ /* 0x000fea0003800200 */
.L_x_2001:
        /* <DEDUP_REMOVED lines=23> */
.L_x_2000:
[----:B------:R-:W-:Y:S05]  /*3b10*/  BSYNC.RECONVERGENT B1 ;  /* 0x0000000000017941 */ /* 0x000fea0003800200 */
.L_x_1999:
[----:B0-----:R-:W-:Y:S01]  /*3b20*/  VIADD R6, R9, 0x4 ;  /* 0x0000000409067836 */ /* 0x001fe20000000000 */
[----:B--2---:R0:W2:Y:S01]  /*3b30*/  SHFL.DOWN PT, R15, R8, 0x4, R11 ;  /* 0x08800000080f7989 */ /* 0x0040a200000e000b */
[----:B------:R-:W-:Y:S01]  /*3b40*/  BSSY.RECONVERGENT B1, `(.L_x_2003) ;  /* 0x0000036000017945 */ /* 0x000fe20003800200 */
[----:B------:R-:W-:Y:S02]  /*3b50*/  IMAD.MOV.U32 R12, RZ, RZ, R14 ;  /* 0x000000ffff0c7224 */ /* 0x000fe400078e000e */
[----:B------:R-:W-:Y:S01]  /*3b60*/  ISETP.GT.AND P0, PT, R6, R11, PT ;  /* 0x0000000b0600720c */ /* 0x000fe20003f04270 */
[----:B---3--:R0:W3:Y:S01]  /*3b70*/  SHFL.DOWN PT, R17, R26, 0x4, R11 ;  /* 0x088000001a117989 */ /* 0x0080e200000e000b */
[----:B------:R-:W-:Y:S02]  /*3b80*/  IMAD.MOV.U32 R10, RZ, RZ, R4 ;  /* 0x000000ffff0a7224 */ /* 0x000fe400078e0004 */
[----:B------:R-:W-:Y:S01]  /*3b90*/  IMAD.MOV.U32 R6, RZ, RZ, R2 ;  /* 0x000000ffff067224 */ /* 0x000fe200078e0002 */
[----:B----4-:R0:W4:Y:S04]  /*3ba0*/  SHFL.DOWN PT, R16, R27, 0x4, R11 ;  /* 0x088000001b107989 */ /* 0x01012800000e000b */
        /* <DEDUP_REMOVED lines=23> */
.L_x_2006:
[----:B------:R-:W-:Y:S05]  /*3d20*/  BSYNC.RECONVERGENT B2 ;  /* 0x0000000000027941 */ /* 0x000fea0003800200 */
.L_x_2005:
        /* <DEDUP_REMOVED lines=23> */
.L_x_2004:
[----:B------:R-:W-:Y:S05]  /*3ea0*/  BSYNC.RECONVERGENT B1 ;  /* 0x0000000000017941 */ /* 0x000fea0003800200 */
.L_x_2003:
[----:B0-----:R-:W-:Y:S01]  /*3eb0*/  VIADD R2, R9, 0x8 ;  /* 0x0000000809027836 */ /* 0x001fe20000000000 */
[----:B------:R0:W0:Y:S01]  /*3ec0*/  SHFL.DOWN PT, R13, R8, 0x8, R11 ;  /* 0x09000000080d7989 */ /* 0x00002200000e000b */
[----:B------:R-:W-:Y:S01]  /*3ed0*/  BSSY.RECONVERGENT B1, `(.L_x_2007) ;  /* 0x0000036000017945 */ /* 0x000fe20003800200 */
[----:B----4-:R-:W-:Y:S02]  /*3ee0*/  IMAD.MOV.U32 R16, RZ, RZ, R12 ;  /* 0x000000ffff107224 */ /* 0x010fe400078e000c */
[----:B------:R-:W-:Y:S01]  /*3ef0*/  ISETP.GT.AND P0, PT, R2, R11, PT ;  /* 0x0000000b0200720c */ /* 0x000fe20003f04270 */
[----:B--2---:R2:W4:Y:S01]  /*3f00*/  SHFL.DOWN PT, R15, R26, 0x8, R11 ;  /* 0x090000001a0f7989 */ /* 0x00452200000e000b */
[----:B------:R-:W-:Y:S02]  /*3f10*/  IMAD.MOV.U32 R14, RZ, RZ, R10 ;  /* 0x000000ffff0e7224 */ /* 0x000fe400078e000a */
[----:B------:R-:W-:Y:S01]  /*3f20*/  IMAD.MOV.U32 R4, RZ, RZ, R6 ;  /* 0x000000ffff047224 */ /* 0x000fe200078e0006 */
[----:B------:R2:W0:Y:S04]  /*3f30*/  SHFL.DOWN PT, R18, R27, 0x8, R11 ;  /* 0x090000001b127989 */ /* 0x00042800000e000b */
[----:B---3--:R2:W3:Y:S04]  /*3f40*/  SHFL.DOWN PT, R17, R12, 0x8, R11 ;  /* 0x090000000c117989 */ /* 0x0084e800000e000b */
[----:B-1----:R2:W1:Y:S04]  /*3f50*/  SHFL.DOWN PT, R19, R10, 0x8, R11 ;  /* 0x090000000a137989 */ /* 0x00246800000e000b */
[----:B------:R2:W0:Y:S01]  /*3f60*/  SHFL.DOWN PT, R21, R6, 0x8, R11 ;  /* 0x0900000006157989 */ /* 0x00042200000e000b */
[----:B------:R-:W-:Y:S05]  /*3f70*/  @P0 BRA `(.L_x_2008) ;  /* 0x0000000000ac0947 */ /* 0x000fea0003800000 */
[----:B0-----:R-:W-:Y:S01]  /*3f80*/  ISETP.GE.AND P0, PT, R8, R13, PT ;  /* 0x0000000d0800720c */ /* 0x001fe20003f06270 */
[----:B------:R-:W-:Y:S01]  /*3f90*/  BSSY.RECONVERGENT B2, `(.L_x_2009) ;  /* 0x0000012000027945 */ /* 0x000fe20003800200 */
[----:B---3--:R-:W-:Y:S01]  /*3fa0*/  ISETP.GE.AND P2, PT, R12, R17, PT ;  /* 0x000000110c00720c */ /* 0x008fe20003f46270 */
[----:B------:R-:W-:Y:S02]  /*3fb0*/  IMAD.MOV.U32 R2, RZ, RZ, R8 ;  /* 0x000000ffff027224 */ /* 0x000fe400078e0008 */
[----:B------:R-:W-:Y:S02]  /*3fc0*/  IMAD.MOV.U32 R3, RZ, RZ, R26 ;  /* 0x000000ffff037224 */ /* 0x000fe400078e001a */
[----:B------:R-:W-:Y:S02]  /*3fd0*/  IMAD.MOV.U32 R16, RZ, RZ, R17 ;  /* 0x000000ffff107224 */ /* 0x000fe400078e0011 */
[----:B------:R-:W-:-:S04]  /*3fe0*/  IMAD.MOV.U32 R5, RZ, RZ, R27 ;  /* 0x000000ffff057224 */ /* 0x000fc800078e001b */
[----:B------:R-:W-:Y:S05]  /*3ff0*/  @!P0 BRA `(.L_x_2010) ;  /* 0x00000000002c8947 */ /* 0x000fea0003800000 */
[----:B------:R-:W-:Y:S01]  /*4000*/  ISETP.GE.AND P3, PT, R13, R8, PT ;  /* 0x000000080d00720c */ /* 0x000fe20003f66270 */
[----:B------:R-:W-:Y:S02]  /*4010*/  IMAD.MOV.U32 R2, RZ, RZ, R13 ;  /* 0x000000ffff027224 */ /* 0x000fe400078e000d */
        /* <DEDUP_REMOVED lines=9> */
.L_x_2010:
[----:B------:R-:W-:Y:S05]  /*40b0*/  BSYNC.RECONVERGENT B2 ;  /* 0x0000000000027941 */ /* 0x000fea0003800200 */
.L_x_2009:
[----:B-1----:R-:W-:Y:S02]  /*40c0*/  IMAD.MOV.U32 R14, RZ, RZ, R19 ;  /* 0x000000ffff0e7224 */ /* 0x002fe400078e0013 */
[----:B------:R-:W-:Y:S02]  /*40d0*/  IMAD.MOV.U32 R4, RZ, RZ, R21 ;  /* 0x000000ffff047224 */ /* 0x000fe400078e0015 */
[----:B------:R-:W-:Y:S02]  /*40e0*/  IMAD.MOV.U32 R8, RZ, RZ, R2 ;  /* 0x000000ffff087224 */ /* 0x000fe400078e0002 */
[----:B--2---:R-:W-:Y:S02]  /*40f0*/  IMAD.MOV.U32 R26, RZ, RZ, R3 ;  /* 0x000000ffff1a7224 */ /* 0x004fe400078e0003 */
        /* <DEDUP_REMOVED lines=19> */
.L_x_2008:
[----:B------:R-:W-:Y:S05]  /*4230*/  BSYNC.RECONVERGENT B1 ;  /* 0x0000000000017941 */ /* 0x000fea0003800200 */
.L_x_2007:
[----:B------:R-:W-:Y:S01]  /*4240*/  VIADD R2, R9, 0x10 ;  /* 0x0000001009027836 */ /* 0x000fe20000000000 */
[----:B0-----:R0:W0:Y:S01]  /*4250*/  SHFL.DOWN PT, R13, R8, 0x10, R11 ;  /* 0x0a000000080d7989 */ /* 0x00102200000e000b */
[----:B------:R-:W-:Y:S01]  /*4260*/  BSSY.RECONVERGENT B1, `(.L_x_2011) ;  /* 0x0000036000017945 */ /* 0x000fe20003800200 */
[----:B--2---:R-:W-:Y:S02]  /*4270*/  IMAD.MOV.U32 R6, RZ, RZ, R14 ;  /* 0x000000ffff067224 */ /* 0x004fe400078e000e */
[----:B------:R-:W-:Y:S01]  /*4280*/  ISETP.GT.AND P0, PT, R2, R11, PT ;  /* 0x0000000b0200720c */ /* 0x000fe20003f04270 */
[----:B----4-:R2:W4:Y:S01]  /*4290*/  SHFL.DOWN PT, R15, R26, 0x10, R11 ;  /* 0x0a0000001a0f7989 */ /* 0x01052200000e000b */
        /* <DEDUP_REMOVED lines=13> */
[----:B--2---:R-:W-:-:S04]  /*4370*/  IMAD.MOV.U32 R11, RZ, RZ, R27 ;  /* 0x000000ffff0b7224 */ /* 0x004fc800078e001b */
        /* <DEDUP_REMOVED lines=12> */
.L_x_2014:
[----:B------:R-:W-:Y:S05]  /*4440*/  BSYNC.RECONVERGENT B2 ;  /* 0x0000000000027941 */ /* 0x000fea0003800200 */
.L_x_2013:
        /* <DEDUP_REMOVED lines=23> */
.L_x_2012:
[----:B------:R-:W-:Y:S05]  /*45c0*/  BSYNC.RECONVERGENT B1 ;  /* 0x0000000000017941 */ /* 0x000fea0003800200 */
.L_x_2011:
[----:B------:R-:W-:Y:S01]  /*45d0*/  ISETP.NE.AND P0, PT, R9, RZ, PT ;  /* 0x000000ff0900720c */ /* 0x000fe20003f05270 */
[----:B------:R-:W-:-:S12]  /*45e0*/  BSSY.RECONVERGENT B1, `(.L_x_2015) ;  /* 0x000000b000017945 */ /* 0x000fd80003800200 */
[----:B------:R-:W-:Y:S05]  /*45f0*/  @P0 BRA `(.L_x_2016) ;  /* 0x0000000000240947 */ /* 0x000fea0003800000 */
[----:B------:R-:W5:Y:S01]  /*4600*/  S2UR UR5, SR_CgaCtaId ;  /* 0x00000000000579c3 */ /* 0x000f620000008800 */
[----:B------:R-:W-:Y:S01]  /*4610*/  UMOV UR4, 0x400 ;  /* 0x0000040000047882 */ /* 0x000fe20000000000 */
[----:B--2---:R-:W-:Y:S02]  /*4620*/  IMAD.MOV.U32 R4, RZ, RZ, R6 ;  /* 0x000000ffff047224 */ /* 0x004fe400078e0006 */
[----:B------:R-:W-:Y:S01]  /*4630*/  IMAD.MOV.U32 R5, RZ, RZ, R3 ;  /* 0x000000ffff057224 */ /* 0x000fe200078e0003 */
[----:B-----5:R-:W-:-:S09]  /*4640*/  ULEA UR4, UR5, UR4, 0x18 ;  /* 0x0000000405047291 */ /* 0x020fd2000f8ec0ff */
[----:B------:R2:W-:Y:S04]  /*4650*/  STS.64 [R7+UR4+0x10], R26 ;  /* 0x0000101a07007988 */ /* 0x0005e80008000a04 */
[----:B------:R2:W-:Y:S04]  /*4660*/  STS.64 [R7+UR4+0x20], R4 ;  /* 0x0000200407007988 */ /* 0x0005e80008000a04 */
[----:B------:R2:W-:Y:S04]  /*4670*/  STS [R7+UR4+0x8], R8 ;  /* 0x0000080807007988 */ /* 0x0005e80008000804 */
[----:B------:R2:W-:Y:S02]  /*4680*/  STS [R7+UR4+0x18], R2 ;  /* 0x0000180207007988 */ /* 0x0005e40008000804 */
.L_x_2016:
[----:B------:R-:W-:Y:S05]  /*4690*/  BSYNC.RECONVERGENT B1 ;  /* 0x0000000000017941 */ /* 0x000fea0003800200 */
.L_x_2015:
[----:B------:R-:W-:Y:S01]  /*46a0*/  BAR.SYNC.DEFER_BLOCKING 0x0 ;  /* 0x0000000000007b1d */ /* 0x000fe20000010000 */
[----:B------:R-:W-:-:S13]  /*46b0*/  ISETP.NE.AND P2, PT, R0, RZ, PT ;  /* 0x000000ff0000720c */ /* 0x000fda0003f45270 */
[----:B------:R-:W-:Y:S05]  /*46c0*/  @P2 BRA `(.L_x_1968) ;  /* 0x00000050005c2947 */ /* 0x000fea0003800000 */
[----:B------:R-:W-:Y:S01]  /*46d0*/  UISETP.GE.AND UP0, UPT, UR8, 0x21, UPT ;  /* 0x000000210800788c */ /* 0x000fe2000bf06270 */
[----:B--2---:R-:W-:Y:S02]  /*46e0*/  IMAD.MOV.U32 R7, RZ, RZ, R3 ;  /* 0x000000ffff077224 */ /* 0x004fe400078e0003 */
[----:B------:R-:W-:Y:S02]  /*46f0*/  IMAD.MOV.U32 R0, RZ, RZ, R8 ;  /* 0x000000ffff007224 */ /* 0x000fe400078e0008 */
[----:B------:R-:W-:Y:S02]  /*4700*/  IMAD.MOV.U32 R9, RZ, RZ, R26 ;  /* 0x000000ffff097224 */ /* 0x000fe400078e001a */
[----:B0-----:R-:W-:Y:S02]  /*4710*/  IMAD.MOV.U32 R12, RZ, RZ, R27 ;  /* 0x000000ffff0c7224 */ /* 0x001fe400078e001b */
        /* <DEDUP_REMOVED lines=12> */
[----:B----4-:R-:W2:Y:S04]  /*47e0*/  LDS R15, [R4+0x38] ;  /* 0x00003800040f7984 */ /* 0x010ea80000000800 */
[----:B------:R4:W1:Y:S01]  /*47f0*/  LDS.64 R10, [R4+0x40] ;  /* 0x00004000040a7984 */ /* 0x0008620000000a00 */
[----:B0-----:R-:W-:Y:S02]  /*4800*/  ISETP.GE.AND P0, PT, R8, R5, PT ;  /* 0x000000050800720c */ /* 0x001fe40003f06270 */
[----:B--2---:R-:W-:-:S11]  /*4810*/  ISETP.GE.AND P3, PT, R2, R15, PT ;  /* 0x0000000f0200720c */ /* 0x004fd60003f66270 */
[----:B-1--4-:R-:W-:Y:S05]  /*4820*/  @!P0 BRA `(.L_x_2019) ;  /* 0x0000000000308947 */ /* 0x012fea0003800000 */
[----:B---3--:R-:W0:Y:S01]  /*4830*/  LDS.64 R16, [R4+0x30] ;  /* 0x0000300004107984 */ /* 0x008e220000000a00 */
        /* <DEDUP_REMOVED lines=11> */
.L_x_2019:
[----:B------:R-:W-:Y:S05]  /*48f0*/  BSYNC.RECONVERGENT B1 ;  /* 0x0000000000017941 */ /* 0x000fea0003800200 */
.L_x_2018:
        /* <DEDUP_REMOVED lines=18> */
.L_x_2020:
[----:B------:R-:W-:Y:S05]  /*4a20*/  BSYNC.RECONVERGENT B1 ;  /* 0x0000000000017941 */ /* 0x000fea0003800200 */
.L_x_2017:
        /* <DEDUP_REMOVED lines=17> */
[----:B------:R0:W1:Y:S02]  /*4b40*/  LDS.64 R2, [R10+0x60] ;  /* 0x000060000a027984 */ /* 0x0000640000000a00 */
[----:B0-----:R-:W-:-:S02]  /*4b50*/  ISETP.GE.AND P0, PT, R0, R11, PT ;  /* 0x0000000b0000720c */ /* 0x001fc40003f06270 */
[----:B--2---:R-:W-:-:S11]  /*4b60*/  ISETP.GE.AND P3, PT, R13, R16, PT ;  /* 0x000000100d00720c */ /* 0x004fd60003f66270 */
[----:B-1----:R-:W-:Y:S05]  /*4b70*/  @!P0 BRA `(.L_x_2023) ;  /* 0x0000000000308947 */ /* 0x002fea0003800000 */
[----:B----4-:R-:W0:Y:S01]  /*4b80*/  LDS.64 R14, [R10+0x50] ;  /* 0x000050000a0e7984 */ /* 0x010e220000000a00 */
        /* <DEDUP_REMOVED lines=11> */
.L_x_2023:
[----:B------:R-:W-:Y:S05]  /*4c40*/  BSYNC.RECONVERGENT B1 ;  /* 0x0000000000017941 */ /* 0x000fea0003800200 */
.L_x_2022:
        /* <DEDUP_REMOVED lines=18> */
.L_x_2024:
[----:B------:R-:W-:Y:S05]  /*4d70*/  BSYNC.RECONVERGENT B1 ;  /* 0x0000000000017941 */ /* 0x000fea0003800200 */
.L_x_2021:
        /* <DEDUP_REMOVED lines=33> */
.L_x_2027:
[----:B------:R-:W-:Y:S05]  /*4f90*/  BSYNC.RECONVERGENT B1 ;  /* 0x0000000000017941 */ /* 0x000fea0003800200 */
.L_x_2026:
        /* <DEDUP_REMOVED lines=18> */
.L_x_2028:
[----:B------:R-:W-:Y:S05]  /*50c0*/  BSYNC.RECONVERGENT B1 ;  /* 0x0000000000017941 */ /* 0x000fea0003800200 */
.L_x_2025:
        /* <DEDUP_REMOVED lines=33> */
.L_x_2031:
[----:B------:R-:W-:Y:S05]  /*52e0*/  BSYNC.RECONVERGENT B1 ;  /* 0x0000000000017941 */ /* 0x000fea0003800200 */
.L_x_2030:
        /* <DEDUP_REMOVED lines=18> */
.L_x_2032:
[----:B------:R-:W-:Y:S05]  /*5410*/  BSYNC.RECONVERGENT B1 ;  /* 0x0000000000017941 */ /* 0x000fea0003800200 */
.L_x_2029:
        /* <DEDUP_REMOVED lines=33> */
.L_x_2035:
[----:B------:R-:W-:Y:S05]  /*5630*/  BSYNC.RECONVERGENT B1 ;  /* 0x0000000000017941 */ /* 0x000fea0003800200 */
.L_x_2034:
        /* <DEDUP_REMOVED lines=18> */
.L_x_2036:
[----:B------:R-:W-:Y:S05]  /*5760*/  BSYNC.RECONVERGENT B1 ;  /* 0x0000000000017941 */ /* 0x000fea0003800200 */
.L_x_2033:
[----:B------:R-:W-:Y:S01]  /*5770*/  UISETP.GE.AND UP0, UPT, UR8, 0xc1, UPT ;  /* 0x000000c10800788c */ /* 0x000fe2000bf06270 */
[----:B------:R-:W-:Y:S02]  /*5780*/  IMAD.MOV.U32 R9, RZ, RZ, R4 ;  /* 0x000000ffff097224 */ /* 0x000fe400078e0004 */
[----:B------:R-:W-:Y:S02]  /*5790*/  IMAD.MOV.U32 R7, RZ, RZ, R5 ;  /* 0x000000ffff077224 */ /* 0x000fe400078e0005 */
[----:B------:R-:W-:Y:S02]  /*57a0*/  IMAD.MOV.U32 R10, RZ, RZ, R0 ;  /* 0x000000ffff0a7224 */ /* 0x000fe400078e0000 */
[----:B------:R-:W-:Y:S02]  /*57b0*/  IMAD.MOV.U32 R11, RZ, RZ, R12 ;  /* 0x000000ffff0b7224 */ /* 0x000fe400078e000c */
[----:B----4-:R-:W-:Y:S02]  /*57c0*/  IMAD.MOV.U32 R15, RZ, RZ, R13 ;  /* 0x000000ffff0f7224 */ /* 0x010fe400078e000d */
        /* <DEDUP_REMOVED lines=10> */
[----:B---3--:R-:W2:Y:S04]  /*5870*/  LDS R17, [R6+0xd8] ;  /* 0x0000d80006117984 */ /* 0x008ea80000000800 */
[----:B------:R3:W4:Y:S01]  /*5880*/  LDS.64 R2, [R6+0xe0] ;  /* 0x0000e00006027984 */ /* 0x0007220000000a00 */
[----:B0-----:R-:W-:Y:S02]  /*5890*/  ISETP.GE.AND P0, PT, R4, R11, PT ;  /* 0x0000000b0400720c */ /* 0x001fe40003f06270 */
[----:B--2---:R-:W-:-:S11]  /*58a0*/  ISETP.GE.AND P3, PT, R12, R17, PT ;  /* 0x000000110c00720c */ /* 0x004fd60003f66270 */
        /* <DEDUP_REMOVED lines=13> */
.L_x_2039:
[----:B------:R-:W-:Y:S05]  /*5980*/  BSYNC.RECONVERGENT B1 ;  /* 0x0000000000017941 */ /* 0x000fea0003800200 */
.L_x_2038:
        /* <DEDUP_REMOVED lines=18> */
.L_x_2040:
[----:B------:R-:W-:Y:S05]  /*5ab0*/  BSYNC.RECONVERGENT B1 ;  /* 0x0000000000017941 */ /* 0x000fea0003800200 */
.L_x_2037:
        /* <DEDUP_REMOVED lines=20> */
[----:B-1--4-:R-:W-:Y:S05]  /*5c00*/  @!P0 BRA `(.L_x_2042) ;  /* 0x0000000000288947 */ /* 0x012fea0003800000 */
[----:B------:R-:W0:Y:S01]  /*5c10*/  LDS.64 R26, [R3+0xf0] ;  /* 0x0000f000031a7984 */ /* 0x000e220000000a00 */
[----:B------:R-:W-:Y:S01]  /*5c20*/  ISETP.GE.AND P4, PT, R0, R9, PT ;  /* 0x000000090000720c */ /* 0x000fe20003f86270 */
[----:B------:R-:W-:-:S12]  /*5c30*/  IMAD.MOV.U32 R8, RZ, RZ, R0 ;  /* 0x000000ffff087224 */ /* 0x000fd800078e0000 */
[CC--:B0-----:R-:W-:Y:S02]  /*5c40*/  @P4 ISETP.GE.U32.AND P1, PT, R7.reuse, R26.reuse, PT ;  /* 0x0000001a0700420c */ /* 0x0c1fe40003f26070 */
[----:B------:R-:W-:Y:S02]  /*5c50*/  @P4 ISETP.LT.U32.AND P0, PT, R7, R26, PT ;  /* 0x0000001a0700420c */ /* 0x000fe40003f01070 */
[CC--:B------:R-:W-:Y:S02]  /*5c60*/  @P4 ISETP.GE.AND.EX P1, PT, R10.reuse, R27.reuse, PT, P1 ;  /* 0x0000001b0a00420c */ /* 0x0c0fe40003f26310 */
[----:B------:R-:W-:Y:S02]  /*5c70*/  @P4 ISETP.LT.AND.EX P0, PT, R10, R27, PT, P0 ;  /* 0x0000001b0a00420c */ /* 0x000fe40003f01300 */
[----:B------:R-:W-:Y:S02]  /*5c80*/  @P4 SEL R8, R9, R0, !P1 ;  /* 0x0000000009084207 */ /* 0x000fe40004800000 */
[----:B------:R-:W-:-:S02]  /*5c90*/  @P4 SEL R26, R7, R26, P0 ;  /* 0x0000001a071a4207 */ /* 0x000fc40000000000 */
[----:B------:R-:W-:-:S07]  /*5ca0*/  @P4 SEL R27, R10, R27, P0 ;  /* 0x0000001b0a1b4207 */ /* 0x000fce0000000000 */
.L_x_2042:
[----:B------:R-:W-:Y:S05]  /*5cb0*/  BSYNC.RECONVERGENT B1 ;  /* 0x0000000000017941 */ /* 0x000fea0003800200 */
.L_x_2041:
        /* <DEDUP_REMOVED lines=19> */
.L_x_1918:
        /* <DEDUP_REMOVED lines=23> */
[CC--:B--2---:R-:W-:Y:S02]  /*5f60*/  @P4 ISETP.GE.U32.AND P2, PT, R14.reuse, R26.reuse, PT ;  /* 0x0000001a0e00420c */ /* 0x0c4fe40003f46070 */
[C---:B------:R-:W-:Y:S02]  /*5f70*/  @P4 ISETP.LT.U32.AND P1, PT, R14.reuse, R26, PT ;  /* 0x0000001a0e00420c */ /* 0x040fe40003f21070 */
[CC--:B------:R-:W-:Y:S02]  /*5f80*/  @P4 ISETP.GE.AND.EX P2, PT, R15.reuse, R27.reuse, PT, P2 ;  /* 0x0000001b0f00420c */ /* 0x0c0fe40003f46320 */
[----:B------:R-:W-:Y:S02]  /*5f90*/  @P4 ISETP.LT.AND.EX P1, PT, R15, R27, PT, P1 ;  /* 0x0000001b0f00420c */ /* 0x000fe40003f21310 */
[----:B------:R-:W-:Y:S02]  /*5fa0*/  @P4 SEL R8, R9, R0, !P2 ;  /* 0x0000000009084207 */ /* 0x000fe40005000000 */
[----:B------:R-:W-:-:S02]  /*5fb0*/  @P4 SEL R26, R14, R26, P1 ;  /* 0x0000001a0e1a4207 */ /* 0x000fc40000800000 */
[----:B------:R-:W-:-:S07]  /*5fc0*/  @P4 SEL R27, R15, R27, P1 ;  /* 0x0000001b0f1b4207 */ /* 0x000fce0000800000 */
.L_x_2044:
[----:B------:R-:W-:Y:S05]  /*5fd0*/  BSYNC.RECONVERGENT B1 ;  /* 0x0000000000017941 */ /* 0x000fea0003800200 */
.L_x_2043:
[----:B------:R-:W-:Y:S01]  /*5fe0*/  UISETP.GE.U32.AND UP0, UPT, UR4, 0x400, UPT ;  /* 0x000004000400788c */ /* 0x000fe2000bf06070 */
[----:B------:R-:W-:Y:S01]  /*5ff0*/  @P3 SEL R5, R12, R5, P0 ;  /* 0x000000050c053207 */ /* 0x000fe20000000000 */
[----:B------:R-:W-:Y:S01]  /*6000*/  IMAD.MOV.U32 R9, RZ, RZ, 0x200 ;  /* 0x00000200ff097424 */ /* 0x000fe200078e00ff */
[----:B------:R-:W-:Y:S02]  /*6010*/  @P3 SEL R6, R10, R6, P0 ;  /* 0x000000060a063207 */ /* 0x000fe40000000000 */
[----:B------:R-:W-:-:S04]  /*6020*/  @P3 SEL R7, R11, R7, P0 ;  /* 0x000000070b073207 */ /* 0x000fc80000000000 */
[----:B------:R-:W-:Y:S05]  /*6030*/  BRA.U !UP0, `(.L_x_2045) ;  /* 0x0000000508247547 */ /* 0x000fea000b800000 */
[----:B------:R-:W-:Y:S01]  /*6040*/  IMAD.MOV.U32 R21, RZ, RZ, R6 ;  /* 0x000000ffff157224 */ /* 0x000fe200078e0006 */
[----:B------:R-:W0:Y:S01]  /*6050*/  LDCU UR4, c[0x0][0x390] ;  /* 0x00007200ff0477ac */ /* 0x000e220008000800 */
[----:B------:R-:W-:Y:S02]  /*6060*/  IMAD.MOV.U32 R16, RZ, RZ, R7 ;  /* 0x000000ffff107224 */ /* 0x000fe400078e0007 */
[----:B------:R-:W-:Y:S02]  /*6070*/  IMAD.MOV.U32 R0, RZ, RZ, R5 ;  /* 0x000000ffff007224 */ /* 0x000fe400078e0005 */
[----:B------:R-:W-:-:S07]  /*6080*/  IMAD.MOV.U32 R9, RZ, RZ, 0x200 ;  /* 0x00000200ff097424 */ /* 0x000fce00078e00ff */
.L_x_2050:
[----:B------:R-:W1:Y:S01]  /*6090*/  LDC.64 R12, c[0x0][0x380] ;  /* 0x0000e000ff0c7b82 */ /* 0x000e620000000a00 */
[----:B------:R-:W-:-:S04]  /*60a0*/  IMAD.IADD R3, R4, 0x1, R9 ;  /* 0x0000000104037824 */ /* 0x000fc800078e0209 */
[----:B-1----:R-:W-:-:S05]  /*60b0*/  IMAD.WIDE.U32 R12, R3, 0x20, R12 ;  /* 0x00000020030c7825 */ /* 0x002fca00078e000c */
[----:B------:R-:W2:Y:S04]  /*60c0*/  LDG.E.CONSTANT R14, desc[UR6][R12.64+0x10] ;  /* 0x000010060c0e7981 */ /* 0x000ea8000c1e9900 */
[----:B------:R-:W3:Y:S04]  /*60d0*/  LDG.E.CONSTANT R23, desc[UR6][R12.64] ;  /* 0x000000060c177981 */ /* 0x000ee8000c1e9900 */
[----:B------:R-:W4:Y:S04]  /*60e0*/  LDG.E.64.CONSTANT R2, desc[UR6][R12.64+0x18] ;  /* 0x000018060c027981 */ /* 0x000f28000c1e9b00 */
        /* <DEDUP_REMOVED lines=26> */
.L_x_2047:
[----:B0-----:R-:W-:Y:S05]  /*6290*/  BSYNC.RECONVERGENT B1 ;  /* 0x0000000000017941 */ /* 0x001fea0003800200 */
.L_x_2046:
[----:B-----5:R-:W-:Y:S01]  /*62a0*/  ISETP.GE.AND P1, PT, R15, R18, PT ;  /* 0x000000120f00720c */ /* 0x020fe20003f26270 */
[----:B------:R-:W-:Y:S01]  /*62b0*/  BSSY.RECONVERGENT B1, `(.L_x_2048) ;  /* 0x0000013000017945 */ /* 0x000fe20003800200 */
[----:B------:R-:W-:Y:S01]  /*62c0*/  @P3 SEL R14, R0, R14, P0 ;  /* 0x0000000e000e3207 */ /* 0x000fe20000000000 */
[----:B------:R-:W-:Y:S01]  /*62d0*/  IMAD.MOV.U32 R8, RZ, RZ, R15 ;  /* 0x000000ffff087224 */ /* 0x000fe200078e000f */
[----:B------:R-:W-:Y:S01]  /*62e0*/  @P3 SEL R2, R21, R2, P0 ;  /* 0x0000000215023207 */ /* 0x000fe20000000000 */
[----:B------:R-:W-:Y:S01]  /*62f0*/  IMAD.MOV.U32 R26, RZ, RZ, R17 ;  /* 0x000000ffff1a7224 */ /* 0x000fe200078e0011 */
[----:B------:R-:W-:Y:S01]  /*6300*/  @P3 SEL R3, R16, R3, P0 ;  /* 0x0000000310033207 */ /* 0x000fe20000000000 */
        /* <DEDUP_REMOVED lines=13> */
.L_x_2049:
[----:B------:R-:W-:Y:S05]  /*63e0*/  BSYNC.RECONVERGENT B1 ;  /* 0x0000000000017941 */ /* 0x000fea0003800200 */
.L_x_2048:
        /* <DEDUP_REMOVED lines=14> */
.L_x_2045:
        /* <DEDUP_REMOVED lines=13> */
[----:B------:R-:W0:Y:S01]  /*65a0*/  LDC.64 R10, c[0x0][0x380] ;  /* 0x0000e000ff0a7b82 */ /* 0x000e220000000a00 */
[----:B------:R-:W-:Y:S01]  /*65b0*/  LEA.HI R2, R0, 0x1, RZ, 0x18 ;  /* 0x0000000100027811 */ /* 0x000fe200078fc0ff */
[----:B------:R-:W-:-:S03]  /*65c0*/  IMAD.IADD R17, R4, 0x1, R9 ;  /* 0x0000000104117824 */ /* 0x000fc600078e0209 */
[----:B------:R-:W-:Y:S01]  /*65d0*/  LOP3.LUT R12, R2, 0x3, RZ, 0xc0, !PT ;  /* 0x00000003020c7812 */ /* 0x000fe200078ec0ff */
[----:B------:R-:W-:-:S04]  /*65e0*/  IMAD.MOV.U32 R2, RZ, RZ, R4 ;  /* 0x000000ffff027224 */ /* 0x000fc800078e0004 */
[----:B------:R-:W-:-:S07]  /*65f0*/  IMAD.MOV R16, RZ, RZ, -R12 ;  /* 0x000000ffff107224 */ /* 0x000fce00078e0a0c */
.L_x_2059:
[----:B0-----:R-:W-:-:S05]  /*6600*/  IMAD.WIDE.U32 R14, R17, 0x20, R10 ;  /* 0x00000020110e7825 */ /* 0x001fca00078e000a */
        /* <DEDUP_REMOVED lines=22> */
.L_x_2056:
[----:B------:R-:W-:Y:S05]  /*6770*/  BSYNC.RECONVERGENT B3 ;  /* 0x0000000000037941 */ /* 0x000fea0003800200 */
.L_x_2055:
        /* <DEDUP_REMOVED lines=21> */
.L_x_2058:
[----:B------:R-:W-:Y:S05]  /*68d0*/  BSYNC.RECONVERGENT B3 ;  /* 0x0000000000037941 */ /* 0x000fea0003800200 */
.L_x_2057:
[----:B------:R-:W-:Y:S02]  /*68e0*/  VIADD R2, R2, 0x100 ;  /* 0x0000010002027836 */ /* 0x000fe40000000000 */
[----:B------:R-:W-:Y:S01]  /*68f0*/  VIADD R17, R17, 0x100 ;  /* 0x0000010011117836 */ /* 0x000fe20000000000 */
[----:B------:R-:W-:Y:S06]  /*6900*/  @P2 BRA `(.L_x_2059) ;  /* 0xfffffffc003c2947 */ /* 0x000fec000383ffff */
.L_x_2054:
[----:B------:R-:W-:Y:S05]  /*6910*/  BSYNC.RECONVERGENT B1 ;  /* 0x0000000000017941 */ /* 0x000fea0003800200 */
.L_x_2053:
[----:B------:R-:W-:-:S13]  /*6920*/  ISETP.GE.U32.AND P0, PT, R0, 0x300, PT ;  /* 0x000003000000780c */ /* 0x000fda0003f06070 */
[----:B------:R-:W-:Y:S05]  /*6930*/  @!P0 BRA `(.L_x_2052) ;  /* 0x0000000800c08947 */ /* 0x000fea0003800000 */
[----:B------:R-:W0:Y:S01]  /*6940*/  LDCU.64 UR8, c[0x0][0x380] ;  /* 0x00007000ff0877ac */ /* 0x000e220008000a00 */
[----:B------:R-:W1:Y:S01]  /*6950*/  LDC.64 R12, c[0x0][0x380] ;  /* 0x0000e000ff0c7b82 */ /* 0x000e620000000a00 */
[----:B------:R-:W-:-:S05]  /*6960*/  IADD3 R15, P0, PT, R2, R9, RZ ;  /* 0x00000009020f7210 */ /* 0x000fca0007f1e0ff */
[----:B------:R-:W-:Y:S01]  /*6970*/  IMAD.X R0, RZ, RZ, RZ, P0 ;  /* 0x000000ffff007224 */ /* 0x000fe200000e06ff */
[----:B0-----:R-:W-:-:S04]  /*6980*/  LEA R14, P1, R15, UR8, 0x5 ;  /* 0x000000080f0e7c11 */ /* 0x001fc8000f8228ff */
[----:B------:R-:W-:Y:S02]  /*6990*/  IADD3 R14, P0, PT, R14, 0x6018, RZ ;  /* 0x000060180e0e7810 */ /* 0x000fe40007f1e0ff */
[----:B------:R-:W-:Y:S01]  /*69a0*/  LEA.HI.X R15, R15, UR9, R0, 0x5, P1 ;  /* 0x000000090f0f7c11 */ /* 0x000fe200088f2c00 */
[----:B------:R-:W-:-:S04]  /*69b0*/  IMAD.IADD R0, R2, 0x1, R9 ;  /* 0x0000000102007824 */ /* 0x000fc800078e0209 */
[----:B------:R-:W-:-:S07]  /*69c0*/  IMAD.X R15, RZ, RZ, R15, P0 ;  /* 0x000000ffff0f7224 */ /* 0x000fce00000e060f */
.L_x_2076:
[----:B-1----:R-:W-:-:S05]  /*69d0*/  IMAD.WIDE.U32 R10, R0, 0x20, R12 ;  /* 0x00000020000a7825 */ /* 0x002fca00078e000c */
[----:B------:R-:W2:Y:S04]  /*69e0*/  LDG.E.CONSTANT R9, desc[UR6][R10.64] ;  /* 0x000000060a097981 */ /* 0x000ea8000c1e9900 */
[----:B------:R0:W5:Y:S04]  /*69f0*/  LDG.E.CONSTANT R20, desc[UR6][R10.64+0x10] ;  /* 0x000010060a147981 */ /* 0x000168000c1e9900 */
[----:B------:R0:W5:Y:S01]  /*6a00*/  LDG.E.64.CONSTANT R16, desc[UR6][R10.64+0x18] ;  /* 0x000018060a107981 */ /* 0x000162000c1e9b00 */
[----:B------:R-:W-:Y:S01]  /*6a10*/  BSSY.RECONVERGENT B1, `(.L_x_2060) ;  /* 0x0000012000017945 */ /* 0x000fe20003800200 */
[----:B------:R-:W-:-:S02]  /*6a20*/  IMAD.MOV.U32 R24, RZ, RZ, R8 ;  /* 0x000000ffff187224 */ /* 0x000fc400078e0008 */
[----:B------:R-:W-:Y:S02]  /*6a30*/  IMAD.MOV.U32 R22, RZ, RZ, R26 ;  /* 0x000000ffff167224 */ /* 0x000fe400078e001a */
[----:B------:R-:W-:Y:S01]  /*6a40*/  IMAD.MOV.U32 R29, RZ, RZ, R27 ;  /* 0x000000ffff1d7224 */ /* 0x000fe200078e001b */
        /* <DEDUP_REMOVED lines=14> */
.L_x_2061:
[----:B------:R-:W-:Y:S05]  /*6b30*/  BSYNC.RECONVERGENT B1 ;  /* 0x0000000000017941 */ /* 0x000fea0003800200 */
.L_x_2060:
        /* <DEDUP_REMOVED lines=20> */
.L_x_2063:
[----:B------:R-:W-:Y:S05]  /*6c80*/  BSYNC.RECONVERGENT B1 ;  /* 0x0000000000017941 */ /* 0x000fea0003800200 */
.L_x_2062:
        /* <DEDUP_REMOVED lines=18> */
.L_x_2065:
[----:B------:R-:W-:Y:S05]  /*6db0*/  BSYNC.RECONVERGENT B1 ;  /* 0x0000000000017941 */ /* 0x000fea0003800200 */
.L_x_2064:
[----:B------:R0:W5:Y:S04]  /*6dc0*/  LDG.E.CONSTANT R27, desc[UR6][R14.64+-0x2018] ;  /* 0xffdfe8060e1b7981 */ /* 0x000168000c1e9900 */
[----:B------:R0:W5:Y:S04]  /*6dd0*/  LDG.E.CONSTANT R5, desc[UR6][R14.64+-0x2008] ;  /* 0xffdff8060e057981 */ /* 0x000168000c1e9900 */
        /* <DEDUP_REMOVED lines=18> */
.L_x_2067:
[----:B------:R-:W-:Y:S05]  /*6f00*/  BSYNC.RECONVERGENT B1 ;  /* 0x0000000000017941 */ /* 0x000fea0003800200 */
.L_x_2066:
        /* <DEDUP_REMOVED lines=18> */
.L_x_2069:
[----:B------:R-:W-:Y:S05]  /*7030*/  BSYNC.RECONVERGENT B1 ;  /* 0x0000000000017941 */ /* 0x000fea0003800200 */
.L_x_2068:
        /* <DEDUP_REMOVED lines=20> */
.L_x_2071:
[----:B------:R-:W-:Y:S05]  /*7180*/  BSYNC.RECONVERGENT B1 ;  /* 0x0000000000017941 */ /* 0x000fea0003800200 */
.L_x_2070:
        /* <DEDUP_REMOVED lines=18> */
.L_x_2073:
[----:B------:R-:W-:Y:S05]  /*72b0*/  BSYNC.RECONVERGENT B1 ;  /* 0x0000000000017941 */ /* 0x000fea0003800200 */
.L_x_2072:
        /* <DEDUP_REMOVED lines=17> */
.L_x_2075:
[----:B------:R-:W-:Y:S05]  /*73d0*/  BSYNC.RECONVERGENT B1 ;  /* 0x0000000000017941 */ /* 0x000fea0003800200 */
.L_x_2074:
[----:B------:R-:W-:Y:S01]  /*73e0*/  VIADD R2, R2, 0x400 ;  /* 0x0000040002027836 */ /* 0x000fe20000000000 */
[----:B------:R-:W-:Y:S01]  /*73f0*/  IADD3 R14, P1, PT, R14, 0x8000, RZ ;  /* 0x000080000e0e7810 */ /* 0x000fe20007f3e0ff */
[----:B------:R-:W-:-:S03]  /*7400*/  VIADD R0, R0, 0x400 ;  /* 0x0000040000007836 */ /* 0x000fc60000000000 */
[----:B------:R-:W-:Y:S01]  /*7410*/  ISETP.GE.AND P0, PT, R2, R3, PT ;  /* 0x000000030200720c */ /* 0x000fe20003f06270 */
[----:B------:R-:W-:-:S12]  /*7420*/  IMAD.X R15, RZ, RZ, R15, P1 ;  /* 0x000000ffff0f7224 */ /* 0x000fd800008e060f */
[----:B------:R-:W-:Y:S05]  /*7430*/  @!P0 BRA `(.L_x_2076) ;  /* 0xfffffff400648947 */ /* 0x000fea000383ffff */
.L_x_2052:
[----:B------:R-:W-:Y:S05]  /*7440*/  BSYNC.RECONVERGENT B2 ;  /* 0x0000000000027941 */ /* 0x000fea0003800200 */
.L_x_2051:
        /* <DEDUP_REMOVED lines=32> */
.L_x_2080:
[----:B------:R-:W-:Y:S05]  /*7650*/  BSYNC.RECONVERGENT B2 ;  /* 0x0000000000027941 */ /* 0x000fea0003800200 */
.L_x_2079:
        /* <DEDUP_REMOVED lines=23> */
.L_x_2078:
[----:B------:R-:W-:Y:S05]  /*77d0*/  BSYNC.RECONVERGENT B1 ;  /* 0x0000000000017941 */ /* 0x000fea0003800200 */
.L_x_2077:
        /* <DEDUP_REMOVED lines=31> */
.L_x_2084:
[----:B------:R-:W-:Y:S05]  /*79d0*/  BSYNC.RECONVERGENT B2 ;  /* 0x0000000000027941 */ /* 0x000fea0003800200 */
.L_x_2083:
        /* <DEDUP_REMOVED lines=23> */
.L_x_2082:
[----:B------:R-:W-:Y:S05]  /*7b50*/  BSYNC.RECONVERGENT B1 ;  /* 0x0000000000017941 */ /* 0x000fea0003800200 */
.L_x_2081:
        /* <DEDUP_REMOVED lines=31> */
.L_x_2088:
[----:B------:R-:W-:Y:S05]  /*7d50*/  BSYNC.RECONVERGENT B2 ;  /* 0x0000000000027941 */ /* 0x000fea0003800200 */
.L_x_2087:
        /* <DEDUP_REMOVED lines=23> */
.L_x_2086:
[----:B------:R-:W-:Y:S05]  /*7ed0*/  BSYNC.RECONVERGENT B1 ;  /* 0x0000000000017941 */ /* 0x000fea0003800200 */
.L_x_2085:
[----:B------:R-:W-:Y:S01]  /*7ee0*/  ISETP.GT.AND P0, PT, R11, 0x17, PT ;  /* 0x000000170b00780c */ /* 0x000fe20003f04270 */
[----:B--2---:R2:W2:Y:S01]  /*7ef0*/  SHFL.DOWN PT, R13, R8, 0x8, 0x1f ;  /* 0x09001f00080d7f89 */ /* 0x0044a200000e0000 */
[----:B------:R-:W-:Y:S01]  /*7f00*/  BSSY.RECONVERGENT B1, `(.L_x_2089) ;  /* 0x0000035000017945 */ /* 0x000fe20003800200 */
[----:B------:R-:W-:Y:S02]  /*7f10*/  IMAD.MOV.U32 R9, RZ, RZ, R3 ;  /* 0x000000ffff097224 */ /* 0x000fe400078e0003 */
[----:B---3--:R3:W2:Y:S01]  /*7f20*/  SHFL.DOWN PT, R15, R26, 0x8, 0x1f ;  /* 0x09001f001a0f7f89 */ /* 0x0086a200000e0000 */
[----:B0-----:R-:W-:Y:S02]  /*7f30*/  IMAD.MOV.U32 R7, RZ, RZ, R2 ;  /* 0x000000ffff077224 */ /* 0x001fe400078e0002 */
[----:B------:R-:W-:Y:S01]  /*7f40*/  IMAD.MOV.U32 R5, RZ, RZ, R0 ;  /* 0x000000ffff057224 */ /* 0x000fe200078e0000 */
[----:B-1----:R3:W0:Y:S04]  /*7f50*/  SHFL.DOWN PT, R14, R27, 0x8, 0x1f ;  /* 0x09001f001b0e7f89 */ /* 0x00262800000e0000 */
[----:B----4-:R3:W1:Y:S04]  /*7f60*/  SHFL.DOWN PT, R16, R3, 0x8, 0x1f ;  /* 0x09001f0003107f89 */ /* 0x01066800000e0000 */
[----:B------:R3:W4:Y:S04]  /*7f70*/  SHFL.DOWN PT, R17, R2, 0x8, 0x1f ;  /* 0x09001f0002117f89 */ /* 0x00072800000e0000 */
[----:B------:R3:W0:Y:S01]  /*7f80*/  SHFL.DOWN PT, R19, R0, 0x8, 0x1f ;  /* 0x09001f0000137f89 */ /* 0x00062200000e0000 */
        /* <DEDUP_REMOVED lines=12> */
[----:B0-----:R-:W-:-:S08]  /*8050*/  IMAD.MOV.U32 R12, RZ, RZ, R14 ;  /* 0x000000ffff0c7224 */ /* 0x001fd000078e000e */
[CC--:B------:R-:W-:Y:S02]  /*8060*/  @P3 ISETP.GE.U32.AND P0, PT, R26.reuse, R15.reuse, PT ;  /* 0x0000000f1a00320c */ /* 0x0c0fe40003f06070 */
[----:B------:R-:W-:Y:S02]  /*8070*/  @P3 ISETP.LT.U32.AND P1, PT, R26, R15, PT ;  /* 0x0000000f1a00320c */ /* 0x000fe40003f21070 */
[CC--:B------:R-:W-:Y:S02]  /*8080*/  @P3 ISETP.GE.AND.EX P0, PT, R27.reuse, R14.reuse, PT, P0 ;  /* 0x0000000e1b00320c */ /* 0x0c0fe40003f06300 */
[----:B------:R-:W-:Y:S02]  /*8090*/  @P3 ISETP.LT.AND.EX P1, PT, R27, R14, PT, P1 ;  /* 0x0000000e1b00320c */ /* 0x000fe40003f21310 */
[----:B------:R-:W-:Y:S02]  /*80a0*/  @P3 SEL R6, R8, R13, !P0 ;  /* 0x0000000d08063207 */ /* 0x000fe40004000000 */
[----:B------:R-:W-:-:S02]  /*80b0*/  @P3 SEL R10, R26, R15, P1 ;  /* 0x0000000f1a0a3207 */ /* 0x000fc40000800000 */
[----:B------:R-:W-:-:S07]  /*80c0*/  @P3 SEL R12, R27, R14, P1 ;  /* 0x0000000e1b0c3207 */ /* 0x000fce0000800000 */
.L_x_2092:
[----:B------:R-:W-:Y:S05]  /*80d0*/  BSYNC.RECONVERGENT B2 ;  /* 0x0000000000027941 */ /* 0x000fea0003800200 */
.L_x_2091:
[----:B----4-:R-:W-:Y:S02]  /*80e0*/  IMAD.MOV.U32 R7, RZ, RZ, R17 ;  /* 0x000000ffff077224 */ /* 0x010fe400078e0011 */
[----:B0-----:R-:W-:Y:S02]  /*80f0*/  IMAD.MOV.U32 R5, RZ, RZ, R19 ;  /* 0x000000ffff057224 */ /* 0x001fe400078e0013 */
        /* <DEDUP_REMOVED lines=21> */
.L_x_2090:
[----:B------:R-:W-:Y:S05]  /*8250*/  BSYNC.RECONVERGENT B1 ;  /* 0x0000000000017941 */ /* 0x000fea0003800200 */
.L_x_2089:
        /* <DEDUP_REMOVED lines=8> */
[----:B-1----:R3:W1:Y:S04]  /*82e0*/  SHFL.DOWN PT, R16, R9, 0x10, 0x1f ;  /* 0x0a001f0009107f89 */ /* 0x00266800000e0000 */
[----:B------:R3:W0:Y:S04]  /*82f0*/  SHFL.DOWN PT, R18, R7, 0x10, 0x1f ;  /* 0x0a001f0007127f89 */ /* 0x00062800000e0000 */
        /* <DEDUP_REMOVED lines=21> */
.L_x_2096:
[----:B------:R-:W-:Y:S05]  /*8450*/  BSYNC.RECONVERGENT B2 ;  /* 0x0000000000027941 */ /* 0x000fea0003800200 */
.L_x_2095:
        /* <DEDUP_REMOVED lines=23> */
.L_x_2094:
[----:B------:R-:W-:Y:S05]  /*85d0*/  BSYNC.RECONVERGENT B1 ;  /* 0x0000000000017941 */ /* 0x000fea0003800200 */
.L_x_2093:
[----:B------:R-:W-:Y:S01]  /*85e0*/  ISETP.NE.AND P0, PT, R11, RZ, PT ;  /* 0x000000ff0b00720c */ /* 0x000fe20003f05270 */
[----:B------:R-:W-:-:S12]  /*85f0*/  BSSY.RECONVERGENT B1, `(.L_x_2097) ;  /* 0x000000c000017945 */ /* 0x000fd80003800200 */
[----:B------:R-:W-:Y:S05]  /*8600*/  @P0 BRA `(.L_x_2098) ;  /* 0x0000000000280947 */ /* 0x000fea0003800000 */
[----:B------:R-:W5:Y:S01]  /*8610*/  S2R R10, SR_CgaCtaId ;  /* 0x00000000000a7919 */ /* 0x000f620000008800 */
[----:B---3--:R-:W-:Y:S01]  /*8620*/  MOV R5, 0x400 ;  /* 0x0000040000057802 */ /* 0x008fe20000000f00 */
[----:B------:R-:W-:Y:S01]  /*8630*/  IMAD.MOV.U32 R7, RZ, RZ, R3 ;  /* 0x000000ffff077224 */ /* 0x000fe200078e0003 */
[----:B------:R-:W-:Y:S02]  /*8640*/  LOP3.LUT R0, R4, 0x3e0, RZ, 0xc0, !PT ;  /* 0x000003e004007812 */ /* 0x000fe400078ec0ff */
[----:B-----5:R-:W-:-:S05]  /*8650*/  LEA R5, R10, R5, 0x18 ;  /* 0x000000050a057211 */ /* 0x020fca00078ec0ff */
[----:B------:R-:W-:-:S05]  /*8660*/  IMAD.IADD R5, R0, 0x1, R5 ;  /* 0x0000000100057824 */ /* 0x000fca00078e0205 */
[----:B------:R3:W-:Y:S04]  /*8670*/  STS.64 [R5+0x10], R26 ;  /* 0x0000101a05007388 */ /* 0x0007e80000000a00 */
[----:B------:R3:W-:Y:S04]  /*8680*/  STS.64 [R5+0x20], R6 ;  /* 0x0000200605007388 */ /* 0x0007e80000000a00 */
[----:B------:R3:W-:Y:S04]  /*8690*/  STS [R5+0x8], R8 ;  /* 0x0000080805007388 */ /* 0x0007e80000000800 */
[----:B------:R3:W-:Y:S02]  /*86a0*/  STS [R5+0x18], R2 ;  /* 0x0000180205007388 */ /* 0x0007e40000000800 */
.L_x_2098:
[----:B------:R-:W-:Y:S05]  /*86b0*/  BSYNC.RECONVERGENT B1 ;  /* 0x0000000000017941 */ /* 0x000fea0003800200 */
.L_x_2097:
[----:B------:R-:W-:Y:S01]  /*86c0*/  BAR.SYNC.DEFER_BLOCKING 0x0 ;  /* 0x0000000000007b1d */ /* 0x000fe20000010000 */
[----:B------:R-:W-:-:S13]  /*86d0*/  ISETP.NE.AND P2, PT, R4, RZ, PT ;  /* 0x000000ff0400720c */ /* 0x000fda0003f45270 */
[----:B------:R-:W-:Y:S05]  /*86e0*/  @P2 BRA `(.L_x_1968) ;  /* 0x0000001000542947 */ /* 0x000fea0003800000 */
[----:B---3--:R-:W3:Y:S01]  /*86f0*/  S2R R5, SR_CgaCtaId ;  /* 0x0000000000057919 */ /* 0x008ee20000008800 */
[----:B------:R-:W-:Y:S01]  /*8700*/  MOV R0, 0x400 ;  /* 0x0000040000007802 */ /* 0x000fe20000000f00 */
[----:B------:R-:W-:Y:S01]  /*8710*/  BSSY.RECONVERGENT B1, `(.L_x_2099) ;  /* 0x0000016000017945 */ /* 0x000fe20003800200 */
[----:B------:R-:W-:Y:S02]  /*8720*/  IMAD.MOV.U32 R19, RZ, RZ, R8 ;  /* 0x000000ffff137224 */ /* 0x000fe400078e0008 */
[----:B------:R-:W-:Y:S02]  /*8730*/  IMAD.MOV.U32 R9, RZ, RZ, R26 ;  /* 0x000000ffff097224 */ /* 0x000fe400078e001a */
[----:B0-----:R-:W-:Y:S01]  /*8740*/  IMAD.MOV.U32 R18, RZ, RZ, R27 ;  /* 0x000000ffff127224 */ /* 0x001fe200078e001b */
        /* <DEDUP_REMOVED lines=18> */
.L_x_2100:
[----:B------:R-:W-:Y:S05]  /*8870*/  BSYNC.RECONVERGENT B1 ;  /* 0x0000000000017941 */ /* 0x000fea0003800200 */
.L_x_2099:
        /* <DEDUP_REMOVED lines=30> */
.L_x_2102:
[----:B------:R-:W-:Y:S05]  /*8a60*/  BSYNC.RECONVERGENT B1 ;  /* 0x0000000000017941 */ /* 0x000fea0003800200 */
.L_x_2101:
        /* <DEDUP_REMOVED lines=18> */
.L_x_2104:
[----:B------:R-:W-:Y:S05]  /*8b90*/  BSYNC.RECONVERGENT B1 ;  /* 0x0000000000017941 */ /* 0x000fea0003800200 */
.L_x_2103:
        /* <DEDUP_REMOVED lines=17> */
.L_x_2106:
[----:B------:R-:W-:Y:S05]  /*8cb0*/  BSYNC.RECONVERGENT B1 ;  /* 0x0000000000017941 */ /* 0x000fea0003800200 */
.L_x_2105:
        /* <DEDUP_REMOVED lines=16> */
.L_x_2108:
[----:B------:R-:W-:Y:S05]  /*8dc0*/  BSYNC.RECONVERGENT B1 ;  /* 0x0000000000017941 */ /* 0x000fea0003800200 */
.L_x_2107:
        /* <DEDUP_REMOVED lines=17> */
.L_x_2110:
[----:B------:R-:W-:Y:S05]  /*8ee0*/  BSYNC.RECONVERGENT B1 ;  /* 0x0000000000017941 */ /* 0x000fea0003800200 */
.L_x_2109:
        /* <DEDUP_REMOVED lines=18> */
.L_x_2112:
[----:B------:R-:W-:Y:S05]  /*9010*/  BSYNC.RECONVERGENT B1 ;  /* 0x0000000000017941 */ /* 0x000fea0003800200 */
.L_x_2111:
        /* <DEDUP_REMOVED lines=26> */
.L_x_2114:
[----:B------:R-:W-:Y:S05]  /*91c0*/  BSYNC.RECONVERGENT B1 ;  /* 0x0000000000017941 */ /* 0x000fea0003800200 */
.L_x_2113:
        /* <DEDUP_REMOVED lines=16> */
.L_x_2116:
[----:B------:R-:W-:Y:S05]  /*92d0*/  BSYNC.RECONVERGENT B1 ;  /* 0x0000000000017941 */ /* 0x000fea0003800200 */
.L_x_2115:
        /* <DEDUP_REMOVED lines=17> */
.L_x_2118:
[----:B------:R-:W-:Y:S05]  /*93f0*/  BSYNC.RECONVERGENT B1 ;  /* 0x0000000000017941 */ /* 0x000fea0003800200 */
.L_x_2117:
        /* <DEDUP_REMOVED lines=16> */
.L_x_2120:
[----:B------:R-:W-:Y:S05]  /*9500*/  BSYNC.RECONVERGENT B1 ;  /* 0x0000000000017941 */ /* 0x000fea0003800200 */
.L_x_2119:
        /* <DEDUP_REMOVED lines=17> */
.L_x_2122:
[----:B------:R-:W-:Y:S05]  /*9620*/  BSYNC.RECONVERGENT B1 ;  /* 0x0000000000017941 */ /* 0x000fea0003800200 */
.L_x_2121:
        /* <DEDUP_REMOVED lines=16> */
.L_x_2124:
[----:B------:R-:W-:Y:S05]  /*9730*/  BSYNC.RECONVERGENT B1 ;  /* 0x0000000000017941 */ /* 0x000fea0003800200 */
.L_x_2123:
        /* <DEDUP_REMOVED lines=16> */
.L_x_1968:
[----:B------:R-:W-:Y:S05]  /*9840*/  BSYNC.RECONVERGENT B0 ;  /* 0x0000000000007941 */ /* 0x000fea0003800200 */
.L_x_1917:
[----:B------:R-:W-:Y:S05]  /*9850*/  @P2 EXIT ;  /* 0x000000000000294d */ /* 0x000fea0003800000 */
[----:B--23--:R-:W2:Y:S01]  /*9860*/  LDC.64 R4, c[0x0][0x388] ;  /* 0x0000e200ff047b82 */ /* 0x00cea20000000a00 */
[----:B------:R-:W-:Y:S01]  /*9870*/  IMAD.MOV.U32 R7, RZ, RZ, R3 ;  /* 0x000000ffff077224 */ /* 0x000fe200078e0003 */
[----:B--2---:R-:W-:Y:S04]  /*9880*/  STG.E.64 desc[UR6][R4.64+0x8], R26 ;  /* 0x0000081a04007986 */ /* 0x004fe8000c101b06 */
[----:B------:R-:W-:Y:S04]  /*9890*/  STG.E.64 desc[UR6][R4.64+0x18], R6 ;  /* 0x0000180604007986 */ /* 0x000fe8000c101b06 */
[----:B------:R-:W-:Y:S04]  /*98a0*/  STG.E desc[UR6][R4.64], R8 ;  /* 0x0000000804007986 */ /* 0x000fe8000c101906 */
[----:B------:R-:W-:Y:S01]  /*98b0*/  STG.E desc[UR6][R4.64+0x10], R2 ;  /* 0x0000100204007986 */ /* 0x000fe2000c101906 */
[----:B------:R-:W-:Y:S05]  /*98c0*/  EXIT ;  /* 0x000000000000794d */ /* 0x000fea0003800000 */
.L_x_2125:
        /* <DEDUP_REMOVED lines=11> */
.L_x_2556:


//--------------------- .text._ZN6thrust24THRUST_300001_SM_1000_NS8cuda_cub4core6detail13_kernel_agentINS1_8__reduce10DrainAgentIiEEJN3cub18CUB_300001_SM_10009GridQueueIjEEiEEEvDpT0_ --------------------------
	.section	.text._ZN6thrust24THRUST_300001_SM_1000_NS8cuda_cub4core6detail13_kernel_agentINS1_8__reduce10DrainAgentIiEEJN3cub18CUB_300001_SM_10009GridQueueIjEEiEEEvDpT0_,"ax",@progbits
	.align	128
        .global         _ZN6thrust24THRUST_300001_SM_1000_NS8cuda_cub4core6detail13_kernel_agentINS1_8__reduce10DrainAgentIiEEJN3cub18CUB_300001_SM_10009GridQueueIjEEiEEEvDpT0_
        .type           _ZN6thrust24THRUST_300001_SM_1000_NS8cuda_cub4core6detail13_kernel_agentINS1_8__reduce10DrainAgentIiEEJN3cub18CUB_300001_SM_10009GridQueueIjEEiEEEvDpT0_,@function
        .size           _ZN6thrust24THRUST_300001_SM_1000_NS8cuda_cub4core6detail13_kernel_agentINS1_8__reduce10DrainAgentIiEEJN3cub18CUB_300001_SM_10009GridQueueIjEEiEEEvDpT0_,(.L_x_2557 - _ZN6thrust24THRUST_300001_SM_1000_NS8cuda_cub4core6detail13_kernel_agentINS1_8__reduce10DrainAgentIiEEJN3cub18CUB_300001_SM_10009GridQueueIjEEiEEEvDpT0_)
        .other          _ZN6thrust24THRUST_300001_SM_1000_NS8cuda_cub4core6detail13_kernel_agentINS1_8__reduce10DrainAgentIiEEJN3cub18CUB_300001_SM_10009GridQueueIjEEiEEEvDpT0_,@"STO_CUDA_ENTRY STV_DEFAULT"
_ZN6thrust24THRUST_300001_SM_1000_NS8cuda_cub4core6detail13_kernel_agentINS1_8__reduce10DrainAgentIiEEJN3cub18CUB_300001_SM_10009GridQueueIjEEiEEEvDpT0_:
.text._ZN6thrust24THRUST_300001_SM_1000_NS8cuda_cub4core6detail13_kernel_agentINS1_8__reduce10DrainAgentIiEEJN3cub18CUB_300001_SM_10009GridQueueIjEEiEEEvDpT0_:
[----:B------:R-:W-:Y:S08]  /*0000*/  LDC R1, c[0x0][0x37c] ;  /* 0x0000df00ff017b82 */ /* 0x000ff00000000800 */
[----:B------:R-:W0:Y:S01]  /*0010*/  LDC.64 R2, c[0x0][0x380] ;  /* 0x0000e000ff027b82 */ /* 0x000e220000000a00 */
[----:B------:R-:W0:Y:S07]  /*0020*/  LDCU.64 UR4, c[0x0][0x358] ;  /* 0x00006b00ff0477ac */ /* 0x000e2e0008000a00 */
[----:B------:R-:W1:Y:S01]  /*0030*/  LDC R5, c[0x0][0x388] ;  /* 0x0000e200ff057b82 */ /* 0x000e620000000800 */
[----:B0-----:R-:W-:Y:S04]  /*0040*/  STG.E desc[UR4][R2.64+0x4], RZ ;  /* 0x000004ff02007986 */ /* 0x001fe8000c101904 */
[----:B-1----:R-:W-:Y:S01]  /*0050*/  STG.E desc[UR4][R2.64], R5 ;  /* 0x0000000502007986 */ /* 0x002fe2000c101904 */
[----:B------:R-:W-:Y:S05]  /*0060*/  EXIT ;  /* 0x000000000000794d */ /* 0x000fea0003800000 */
.L_x_2126:
        /* <DEDUP_REMOVED lines=9> */
.L_x_2557:


//--------------------- .text._ZN6thrust24THRUST_300001_SM_1000_NS8cuda_cub4core6detail13_kernel_agentINS1_8__reduce11ReduceAgentINS0_18transform_iteratorINS1_9__extrema12arg_minmax_fIilN4cuda3std3__44lessIiEEE15duplicate_tupleENS0_12zip_iteratorINSC_5tupleIJNS0_6detail15normal_iteratorINS0_10device_ptrIiEEEENS0_17counting_iteratorIlNS0_11use_defaultESP_SP_EEEEEEENSI_IJNSI_IJilEEEST_EEESU_EEPSU_SU_iSF_EEJSV_SW_iN3cub18CUB_300001_SM_100013GridEvenShareIiEENSZ_9GridQueueIjEESF_EEEvDpT0_ --------------------------
	.section	.text._ZN6thrust24THRUST_300001_SM_1000_NS8cuda_cub4core6detail13_kernel_agentINS1_8__reduce11ReduceAgentINS0_18transform_iteratorINS1_9__extrema12arg_minmax_fIilN4cuda3std3__44lessIiEEE15duplicate_tupleENS0_12zip_iteratorINSC_5tupleIJNS0_6detail15normal_iteratorINS0_10device_ptrIiEEEENS0_17counting_iteratorIlNS0_11use_defaultESP_SP_EEEEEEENSI_IJNSI_IJilEEEST_EEESU_EEPSU_SU_iSF_EEJSV_SW_iN3cub18CUB_300001_SM_100013GridEvenShareIiEENSZ_9GridQueueIjEESF_EEEvDpT0_,"ax",@progbits
	.align	128
        .global         _ZN6thrust24THRUST_300001_SM_1000_NS8cuda_cub4core6detail13_kernel_agentINS1_8__reduce11ReduceAgentINS0_18transform_iteratorINS1_9__extrema12arg_minmax_fIilN4cuda3std3__44lessIiEEE15duplicate_tupleENS0_12zip_iteratorINSC_5tupleIJNS0_6detail15normal_iteratorINS0_10device_ptrIiEEEENS0_17counting_iteratorIlNS0_11use_defaultESP_SP_EEEEEEENSI_IJNSI_IJilEEEST_EEESU_EEPSU_SU_iSF_EEJSV_SW_iN3cub18CUB_300001_SM_100013GridEvenShareIiEENSZ_9GridQueueIjEESF_EEEvDpT0_
        .type           _ZN6thrust24THRUST_300001_SM_1000_NS8cuda_cub4core6detail13_kernel_agentINS1_8__reduce11ReduceAgentINS0_18transform_iteratorINS1_9__extrema12arg_minmax_fIilN4cuda3std3__44lessIiEEE15duplicate_tupleENS0_12zip_iteratorINSC_5tupleIJNS0_6detail15normal_iteratorINS0_10device_ptrIiEEEENS0_17counting_iteratorIlNS0_11use_defaultESP_SP_EEEEEEENSI_IJNSI_IJilEEEST_EEESU_EEPSU_SU_iSF_EEJSV_SW_iN3cub18CUB_300001_SM_100013GridEvenShareIiEENSZ_9GridQueueIjEESF_EEEvDpT0_,@function
        .size           _ZN6thrust24THRUST_300001_SM_1000_NS8cuda_cub4core6detail13_kernel_agentINS1_8__reduce11ReduceAgentINS0_18transform_iteratorINS1_9__extrema12arg_minmax_fIilN4cuda3std3__44lessIiEEE15duplicate_tupleENS0_12zip_iteratorINSC_5tupleIJNS0_6detail15normal_iteratorINS0_10device_ptrIiEEEENS0_17counting_iteratorIlNS0_11use_defaultESP_SP_EEEEEEENSI_IJNSI_IJilEEEST_EEESU_EEPSU_SU_iSF_EEJSV_SW_iN3cub18CUB_300001_SM_100013GridEvenShareIiEENSZ_9GridQueueIjEESF_EEEvDpT0_,(.L_x_2558 - _ZN6thrust24THRUST_300001_SM_1000_NS8cuda_cub4core6detail13_kernel_agentINS1_8__reduce11ReduceAgentINS0_18transform_iteratorINS1_9__extrema12arg_minmax_fIilN4cuda3std3__44lessIiEEE15duplicate_tupleENS0_12zip_iteratorINSC_5tupleIJNS0_6detail15normal_iteratorINS0_10device_ptrIiEEEENS0_17counting_iteratorIlNS0_11use_defaultESP_SP_EEEEEEENSI_IJNSI_IJilEEEST_EEESU_EEPSU_SU_iSF_EEJSV_SW_iN3cub18CUB_300001_SM_100013GridEvenShareIiEENSZ_9GridQueueIjEESF_EEEvDpT0_)
        .other          _ZN6thrust24THRUST_300001_SM_1000_NS8cuda_cub4core6detail13_kernel_agentINS1_8__reduce11ReduceAgentINS0_18transform_iteratorINS1_9__extrema12arg_minmax_fIilN4cuda3std3__44lessIiEEE15duplicate_tupleENS0_12zip_iteratorINSC_5tupleIJNS0_6detail15normal_iteratorINS0_10device_ptrIiEEEENS0_17counting_iteratorIlNS0_11use_defaultESP_SP_EEEEEEENSI_IJNSI_IJilEEEST_EEESU_EEPSU_SU_iSF_EEJSV_SW_iN3cub18CUB_300001_SM_100013GridEvenShareIiEENSZ_9GridQueueIjEESF_EEEvDpT0_,@"STO_CUDA_ENTRY STV_DEFAULT"
_ZN6thrust24THRUST_300001_SM_1000_NS8cuda_cub4core6detail13_kernel_agentINS1_8__reduce11ReduceAgentINS0_18transform_iteratorINS1_9__extrema12arg_minmax_fIilN4cuda3std3__44lessIiEEE15duplicate_tupleENS0_12zip_iteratorINSC_5tupleIJNS0_6detail15normal_iteratorINS0_10device_ptrIiEEEENS0_17counting_iteratorIlNS0_11use_defaultESP_SP_EEEEEEENSI_IJNSI_IJilEEEST_EEESU_EEPSU_SU_iSF_EEJSV_SW_iN3cub18CUB_300001_SM_100013GridEvenShareIiEENSZ_9GridQueueIjEESF_EEEvDpT0_:
.text._ZN6thrust24THRUST_300001_SM_1000_NS8cuda_cub4core6detail13_kernel_agentINS1_8__reduce11ReduceAgentINS0_18transform_iteratorINS1_9__extrema12arg_minmax_fIilN4cuda3std3__44lessIiEEE15duplicate_tupleENS0_12zip_iteratorINSC_5tupleIJNS0_6detail15normal_iteratorINS0_10device_ptrIiEEEENS0_17counting_iteratorIlNS0_11use_defaultESP_SP_EEEEEEENSI_IJNSI_IJilEEEST_EEESU_EEPSU_SU_iSF_EEJSV_SW_iN3cub18CUB_300001_SM_100013GridEvenShareIiEENSZ_9GridQueueIjEESF_EEEvDpT0_:
[----:B------:R-:W-:Y:S01]  /*0000*/  LDC R1, c[0x0][0x37c] ;  /* 0x0000df00ff017b82 */ /* 0x000fe20000000800 */
[----:B------:R-:W0:Y:S01]  /*0010*/  S2R R0, SR_CTAID.X ;  /* 0x0000000000007919 */ /* 0x000e220000002500 */
[----:B------:R-:W1:Y:S01]  /*0020*/  LDCU UR4, c[0x0][0x3a0] ;  /* 0x00007400ff0477ac */ /* 0x000e620008000800 */
[----:B------:R-:W-:Y:S01]  /*0030*/  BSSY.RECONVERGENT B0, `(.L_x_2127) ;  /* 0x00009aa000007945 */ /* 0x000fe20003800200 */
[----:B------:R-:W2:Y:S01]  /*0040*/  LDCU UR6, c[0x0][0x370] ;  /* 0x00006e00ff0677ac */ /* 0x000ea20008000800 */
[----:B------:R-:W3:Y:S01]  /*0050*/  LDCU.64 UR10, c[0x0][0x358] ;  /* 0x00006b00ff0a77ac */ /* 0x000ee20008000a00 */
[----:B-1----:R-:W-:Y:S01]  /*0060*/  IMAD.U32 R13, RZ, RZ, UR4 ;  /* 0x00000004ff0d7e24 */ /* 0x002fe2000f8e00ff */
[----:B--2---:R-:W-:Y:S01]  /*0070*/  USHF.L.U32 UR6, UR6, 0x9, URZ ;  /* 0x0000000906067899 */ /* 0x004fe200080006ff */
[----:B0-----:R-:W-:-:S04]  /*0080*/  IMAD.SHL.U32 R8, R0, 0x200, RZ ;  /* 0x0000020000087824 */ /* 0x001fc800078e00ff */
[----:B------:R-:W-:-:S05]  /*0090*/  VIADD R2, R8, 0x200 ;  /* 0x0000020008027836 */ /* 0x000fca0000000000 */
[----:B------:R-:W-:-:S13]  /*00a0*/  ISETP.GT.AND P0, PT, R2, R13, PT ;  /* 0x0000000d0200720c */ /* 0x000fda0003f04270 */
[----:B---3--:R-:W-:Y:S05]  /*00b0*/  @!P0 BRA `(.L_x_2128) ;  /* 0x0000005c00848947 */ /* 0x008fea0003800000 */
[----:B------:R-:W0:Y:S01]  /*00c0*/  S2R R9, SR_TID.X ;  /* 0x0000000000097919 */ /* 0x000e220000002100 */
[----:B------:R-:W-:Y:S02]  /*00d0*/  IMAD.IADD R2, R13, 0x1, -R8 ;  /* 0x000000010d027824 */ /* 0x000fe400078e0a08 */
[----:B------:R-:W-:Y:S01]  /*00e0*/  IMAD.MOV.U32 R11, RZ, RZ, RZ ;  /* 0x000000ffff0b7224 */ /* 0x000fe200078e00ff */
[----:B------:R-:W-:Y:S01]  /*00f0*/  CS2R R6, SRZ ;  /* 0x0000000000067805 */ /* 0x000fe2000001ff00 */
[----:B------:R-:W1:Y:S01]  /*0100*/  LDCU.64 UR4, c[0x0][0x388] ;  /* 0x00007100ff0477ac */ /* 0x000e620008000a00 */
[----:B------:R-:W2:Y:S01]  /*0110*/  LDCU.64 UR6, c[0x0][0x388] ;  /* 0x00007100ff0677ac */ /* 0x000ea20008000a00 */
[----:B0-----:R-:W-:-:S13]  /*0120*/  ISETP.GE.AND P0, PT, R9, R2, PT ;  /* 0x000000020900720c */ /* 0x001fda0003f06270 */
[----:B------:R-:W0:Y:S01]  /*0130*/  @!P0 LDC.64 R4, c[0x0][0x380] ;  /* 0x0000e000ff048b82 */ /* 0x000e220000000a00 */
[----:B------:R-:W-:-:S07]  /*0140*/  @!P0 IMAD.IADD R3, R8, 0x1, R9 ;  /* 0x0000000108038824 */ /* 0x000fce00078e0209 */
[----:B------:R-:W3:Y:S01]  /*0150*/  @!P0 LDC.64 R14, c[0x0][0x388] ;  /* 0x0000e200ff0e8b82 */ /* 0x000ee20000000a00 */
[----:B0-----:R-:W-:-:S05]  /*0160*/  @!P0 IMAD.WIDE R4, R3, 0x4, R4 ;  /* 0x0000000403048825 */ /* 0x001fca00078e0204 */
[----:B------:R0:W4:Y:S01]  /*0170*/  @!P0 LDG.E R11, desc[UR10][R4.64] ;  /* 0x0000000a040b8981 */ /* 0x000122000c1e1900 */
[----:B------:R-:W-:Y:S01]  /*0180*/  @!P0 VIADD R9, R9, 0x100 ;  /* 0x0000010009098836 */ /* 0x000fe20000000000 */
[----:B------:R-:W-:Y:S01]  /*0190*/  BSSY.RECONVERGENT B2, `(.L_x_2129) ;  /* 0x00000f5000027945 */ /* 0x000fe20003800200 */
[----:B---3--:R-:W-:-:S03]  /*01a0*/  @!P0 IADD3 R7, P2, PT, R3, R14, RZ ;  /* 0x0000000e03078210 */ /* 0x008fc60007f5e0ff */
[----:B------:R-:W-:Y:S02]  /*01b0*/  ISETP.GE.AND P1, PT, R9, R2, PT ;  /* 0x000000020900720c */ /* 0x000fe40003f26270 */
[----:B------:R-:W-:Y:S01]  /*01c0*/  @!P0 LEA.HI.X.SX32 R6, R3, R15, 0x1, P2 ;  /* 0x0000000f03068211 */ /* 0x000fe200010f0eff */
[----:B0-----:R-:W-:-:S04]  /*01d0*/  IMAD.MOV.U32 R5, RZ, RZ, R7 ;  /* 0x000000ffff057224 */ /* 0x001fc800078e0007 */
[----:B------:R-:W-:Y:S02]  /*01e0*/  IMAD.MOV.U32 R3, RZ, RZ, R6 ;  /* 0x000000ffff037224 */ /* 0x000fe400078e0006 */
[----:B----4-:R-:W-:-:S04]  /*01f0*/  IMAD.MOV.U32 R4, RZ, RZ, R11 ;  /* 0x000000ffff047224 */ /* 0x010fc800078e000b */
[----:B-12---:R-:W-:Y:S05]  /*0200*/  @P1 BRA `(.L_x_2130) ;  /* 0x0000000c00b41947 */ /* 0x006fea0003800000 */
[----:B------:R-:W-:Y:S01]  /*0210*/  LOP3.LUT R3, RZ, R9, RZ, 0x33, !PT ;  /* 0x00000009ff037212 */ /* 0x000fe200078e33ff */
[----:B------:R-:W-:Y:S01]  /*0220*/  BSSY.RECONVERGENT B1, `(.L_x_2131) ;  /* 0x0000040000017945 */ /* 0x000fe20003800200 */
[----:B------:R-:W-:Y:S02]  /*0230*/  IMAD.MOV.U32 R4, RZ, RZ, R11 ;  /* 0x000000ffff047224 */ /* 0x000fe400078e000b */
[----:B------:R-:W-:Y:S01]  /*0240*/  IADD3 R16, PT, PT, -R8, R13, R3 ;  /* 0x0000000d08107210 */ /* 0x000fe20007ffe103 */
[----:B------:R-:W-:-:S03]  /*0250*/  IMAD.MOV.U32 R5, RZ, RZ, R7 ;  /* 0x000000ffff057224 */ /* 0x000fc600078e0007 */
[----:B------:R-:W-:-:S04]  /*0260*/  LOP3.LUT R3, R16, 0x300, RZ, 0xc0, !PT ;  /* 0x0000030010037812 */ /* 0x000fc800078ec0ff */
[----:B------:R-:W-:Y:S01]  /*0270*/  ISETP.NE.AND P0, PT, R3, 0x300, PT ;  /* 0x000003000300780c */ /* 0x000fe20003f05270 */
[----:B------:R-:W-:-:S12]  /*0280*/  IMAD.MOV.U32 R3, RZ, RZ, R6 ;  /* 0x000000ffff037224 */ /* 0x000fd800078e0006 */
[----:B------:R-:W-:Y:S05]  /*0290*/  @!P0 BRA `(.L_x_2132) ;  /* 0x0000000000e08947 */ /* 0x000fea0003800000 */
[----:B------:R-:W0:Y:S01]  /*02a0*/  LDC.64 R12, c[0x0][0x380] ;  /* 0x0000e000ff0c7b82 */ /* 0x000e220000000a00 */
[----:B------:R-:W-:Y:S01]  /*02b0*/  LEA.HI R3, R16, 0x1, RZ, 0x18 ;  /* 0x0000000110037811 */ /* 0x000fe200078fc0ff */
[----:B------:R-:W-:Y:S02]  /*02c0*/  IMAD.IADD R17, R8, 0x1, R9 ;  /* 0x0000000108117824 */ /* 0x000fe400078e0209 */
[----:B------:R-:W-:Y:S01]  /*02d0*/  IMAD.MOV.U32 R4, RZ, RZ, R11 ;  /* 0x000000ffff047224 */ /* 0x000fe200078e000b */
[----:B------:R-:W-:Y:S01]  /*02e0*/  LOP3.LUT R10, R3, 0x3, RZ, 0xc0, !PT ;  /* 0x00000003030a7812 */ /* 0x000fe200078ec0ff */
[----:B------:R-:W-:Y:S02]  /*02f0*/  IMAD.MOV.U32 R5, RZ, RZ, R7 ;  /* 0x000000ffff057224 */ /* 0x000fe400078e0007 */
[----:B------:R-:W-:Y:S02]  /*0300*/  IMAD.MOV.U32 R3, RZ, RZ, R6 ;  /* 0x000000ffff037224 */ /* 0x000fe400078e0006 */
[----:B------:R-:W-:-:S07]  /*0310*/  IMAD.MOV R10, RZ, RZ, -R10 ;  /* 0x000000ffff0a7224 */ /* 0x000fce00078e0a0a */
.L_x_2137:
[----:B0-----:R-:W-:-:S06]  /*0320*/  IMAD.WIDE R14, R17, 0x4, R12 ;  /* 0x00000004110e7825 */ /* 0x001fcc00078e020c */
[----:B------:R-:W2:Y:S01]  /*0330*/  LDG.E R15, desc[UR10][R14.64] ;  /* 0x0000000a0e0f7981 */ /* 0x000ea2000c1e1900 */
[----:B------:R-:W-:Y:S01]  /*0340*/  VIADD R10, R10, 0x1 ;  /* 0x000000010a0a7836 */ /* 0x000fe20000000000 */
[C---:B------:R-:W-:Y:S01]  /*0350*/  IADD3 R22, P1, PT, R17.reuse, UR4, RZ ;  /* 0x0000000411167c10 */ /* 0x040fe2000ff3e0ff */
[----:B------:R-:W-:Y:S01]  /*0360*/  BSSY.RECONVERGENT B3, `(.L_x_2133) ;  /* 0x0000018000037945 */ /* 0x000fe20003800200 */
[----:B------:R-:W-:Y:S02]  /*0370*/  IMAD.MOV.U32 R19, RZ, RZ, R7 ;  /* 0x000000ffff137224 */ /* 0x000fe400078e0007 */
[----:B------:R-:W-:Y:S01]  /*0380*/  ISETP.NE.AND P2, PT, R10, RZ, PT ;  /* 0x000000ff0a00720c */ /* 0x000fe20003f45270 */
[----:B------:R-:W-:Y:S01]  /*0390*/  IMAD.MOV.U32 R20, RZ, RZ, R6 ;  /* 0x000000ffff147224 */ /* 0x000fe200078e0006 */
[----:B------:R-:W-:Y:S01]  /*03a0*/  LEA.HI.X.SX32 R21, R17, UR5, 0x1, P1 ;  /* 0x0000000511157c11 */ /* 0x000fe200088f0eff */
        /* <DEDUP_REMOVED lines=13> */
[CC--:B------:R-:W-:Y:S02]  /*0480*/  @P4 ISETP.LT.U32.AND P1, PT, R11.reuse, R22.reuse, PT ;  /* 0x000000160b00420c */ /* 0x0c0fe40003f21070 */
[CC--:B------:R-:W-:Y:S02]  /*0490*/  @P4 ISETP.GE.AND.EX P0, PT, R14.reuse, R21.reuse, PT, P0 ;  /* 0x000000150e00420c */ /* 0x0c0fe40003f06300 */
[----:B------:R-:W-:Y:S02]  /*04a0*/  @P4 ISETP.LT.AND.EX P1, PT, R14, R21, PT, P1 ;  /* 0x000000150e00420c */ /* 0x000fe40003f21310 */
[----:B------:R-:W-:Y:S02]  /*04b0*/  @P4 SEL R4, R6, R15, !P0 ;  /* 0x0000000f06044207 */ /* 0x000fe40004000000 */
[----:B------:R-:W-:-:S02]  /*04c0*/  @P4 SEL R5, R11, R22, P1 ;  /* 0x000000160b054207 */ /* 0x000fc40000800000 */
[----:B------:R-:W-:-:S07]  /*04d0*/  @P4 SEL R3, R14, R21, P1 ;  /* 0x000000150e034207 */ /* 0x000fce0000800000 */
.L_x_2134:
[----:B------:R-:W-:Y:S05]  /*04e0*/  BSYNC.RECONVERGENT B3 ;  /* 0x0000000000037941 */ /* 0x000fea0003800200 */
.L_x_2133:
        /* <DEDUP_REMOVED lines=15> */
.L_x_2136:
[----:B------:R-:W-:Y:S05]  /*05e0*/  BSYNC.RECONVERGENT B3 ;  /* 0x0000000000037941 */ /* 0x000fea0003800200 */
.L_x_2135:
[----:B------:R-:W-:Y:S02]  /*05f0*/  VIADD R9, R9, 0x100 ;  /* 0x0000010009097836 */ /* 0x000fe40000000000 */
[----:B------:R-:W-:Y:S01]  /*0600*/  VIADD R17, R17, 0x100 ;  /* 0x0000010011117836 */ /* 0x000fe20000000000 */
[----:B------:R-:W-:Y:S06]  /*0610*/  @P2 BRA `(.L_x_2137) ;  /* 0xfffffffc00402947 */ /* 0x000fec000383ffff */
.L_x_2132:
[----:B------:R-:W-:Y:S05]  /*0620*/  BSYNC.RECONVERGENT B1 ;  /* 0x0000000000017941 */ /* 0x000fea0003800200 */
.L_x_2131:
[----:B------:R-:W-:-:S13]  /*0630*/  ISETP.GE.U32.AND P0, PT, R16, 0x300, PT ;  /* 0x000003001000780c */ /* 0x000fda0003f06070 */
[----:B------:R-:W-:Y:S05]  /*0640*/  @!P0 BRA `(.L_x_2130) ;  /* 0x0000000800a48947 */ /* 0x000fea0003800000 */
[----:B------:R-:W-:-:S04]  /*0650*/  IMAD.IADD R8, R8, 0x1, R9 ;  /* 0x0000000108087824 */ /* 0x000fc800078e0209 */
[C---:B------:R-:W-:Y:S02]  /*0660*/  VIADD R21, R8.reuse, 0x100 ;  /* 0x0000010008157836 */ /* 0x040fe40000000000 */
[C---:B------:R-:W-:Y:S02]  /*0670*/  VIADD R20, R8.reuse, 0x200 ;  /* 0x0000020008147836 */ /* 0x040fe40000000000 */
[----:B------:R-:W-:-:S07]  /*0680*/  VIADD R19, R8, 0x300 ;  /* 0x0000030008137836 */ /* 0x000fce0000000000 */
.L_x_2154:
[----:B------:R-:W0:Y:S02]  /*0690*/  LDC.64 R12, c[0x0][0x380] ;  /* 0x0000e000ff0c7b82 */ /* 0x000e240000000a00 */
[----:B0-----:R-:W-:-:S05]  /*06a0*/  IMAD.WIDE R12, R8, 0x4, R12 ;  /* 0x00000004080c7825 */ /* 0x001fca00078e020c */
[----:B------:R-:W2:Y:S04]  /*06b0*/  LDG.E R24, desc[UR10][R12.64] ;  /* 0x0000000a0c187981 */ /* 0x000ea8000c1e1900 */
        /* <DEDUP_REMOVED lines=23> */
.L_x_2139:
[----:B------:R-:W-:Y:S05]  /*0830*/  BSYNC.RECONVERGENT B1 ;  /* 0x0000000000017941 */ /* 0x000fea0003800200 */
.L_x_2138:
        /* <DEDUP_REMOVED lines=16> */
.L_x_2141:
[----:B------:R-:W-:Y:S05]  /*0940*/  BSYNC.RECONVERGENT B1 ;  /* 0x0000000000017941 */ /* 0x000fea0003800200 */
.L_x_2140:
[----:B-----5:R-:W-:Y:S01]  /*0950*/  ISETP.GE.AND P0, PT, R18, R15, PT ;  /* 0x0000000f1200720c */ /* 0x020fe20003f06270 */
[----:B------:R-:W-:Y:S01]  /*0960*/  BSSY.RECONVERGENT B1, `(.L_x_2142) ;  /* 0x0000012000017945 */ /* 0x000fe20003800200 */
[C---:B------:R-:W-:Y:S01]  /*0970*/  IADD3 R6, P1, PT, R21.reuse, UR6, RZ ;  /* 0x0000000615067c10 */ /* 0x040fe2000ff3e0ff */
[----:B------:R-:W-:Y:S02]  /*0980*/  IMAD.MOV.U32 R13, RZ, RZ, R16 ;  /* 0x000000ffff0d7224 */ /* 0x000fe400078e0010 */
[----:B------:R-:W-:Y:S01]  /*0990*/  IMAD.MOV.U32 R22, RZ, RZ, R17 ;  /* 0x000000ffff167224 */ /* 0x000fe200078e0011 */
[----:B------:R-:W-:Y:S01]  /*09a0*/  LEA.HI.X.SX32 R11, R21, UR7, 0x1, P1 ;  /* 0x00000007150b7c11 */ /* 0x000fe200088f0eff */
        /* <DEDUP_REMOVED lines=13> */
.L_x_2143:
[----:B------:R-:W-:Y:S05]  /*0a80*/  BSYNC.RECONVERGENT B1 ;  /* 0x0000000000017941 */ /* 0x000fea0003800200 */
.L_x_2142:
        /* <DEDUP_REMOVED lines=17> */
.L_x_2145:
[----:B------:R-:W-:Y:S05]  /*0ba0*/  BSYNC.RECONVERGENT B1 ;  /* 0x0000000000017941 */ /* 0x000fea0003800200 */
.L_x_2144:
[----:B------:R-:W-:Y:S01]  /*0bb0*/  ISETP.GE.AND P0, PT, R5, R10, PT ;  /* 0x0000000a0500720c */ /* 0x000fe20003f06270 */
        /* <DEDUP_REMOVED lines=18> */
.L_x_2147:
[----:B------:R-:W-:Y:S05]  /*0ce0*/  BSYNC.RECONVERGENT B1 ;  /* 0x0000000000017941 */ /* 0x000fea0003800200 */
.L_x_2146:
        /* <DEDUP_REMOVED lines=17> */
.L_x_2149:
[----:B------:R-:W-:Y:S05]  /*0e00*/  BSYNC.RECONVERGENT B1 ;  /* 0x0000000000017941 */ /* 0x000fea0003800200 */
.L_x_2148:
        /* <DEDUP_REMOVED lines=19> */
.L_x_2151:
[----:B------:R-:W-:Y:S05]  /*0f40*/  BSYNC.RECONVERGENT B1 ;  /* 0x0000000000017941 */ /* 0x000fea0003800200 */
.L_x_2150:
        /* <DEDUP_REMOVED lines=17> */
.L_x_2153:
[----:B------:R-:W-:Y:S05]  /*1060*/  BSYNC.RECONVERGENT B1 ;  /* 0x0000000000017941 */ /* 0x000fea0003800200 */
.L_x_2152:
[----:B------:R-:W-:Y:S02]  /*1070*/  VIADD R9, R9, 0x400 ;  /* 0x0000040009097836 */ /* 0x000fe40000000000 */
[----:B------:R-:W-:Y:S02]  /*1080*/  VIADD R21, R21, 0x400 ;  /* 0x0000040015157836 */ /* 0x000fe40000000000 */
[----:B------:R-:W-:Y:S01]  /*1090*/  VIADD R20, R20, 0x400 ;  /* 0x0000040014147836 */ /* 0x000fe20000000000 */
[----:B------:R-:W-:Y:S01]  /*10a0*/  ISETP.GE.AND P0, PT, R9, R2, PT ;  /* 0x000000020900720c */ /* 0x000fe20003f06270 */
[----:B------:R-:W-:Y:S02]  /*10b0*/  VIADD R19, R19, 0x400 ;  /* 0x0000040013137836 */ /* 0x000fe40000000000 */
[----:B------:R-:W-:-:S10]  /*10c0*/  VIADD R8, R8, 0x400 ;  /* 0x0000040008087836 */ /* 0x000fd40000000000 */
[----:B------:R-:W-:Y:S05]  /*10d0*/  @!P0 BRA `(.L_x_2154) ;  /* 0xfffffff4006c8947 */ /* 0x000fea000383ffff */
.L_x_2130:
[----:B------:R-:W-:Y:S05]  /*10e0*/  BSYNC.RECONVERGENT B2 ;  /* 0x0000000000027941 */ /* 0x000fea0003800200 */
.L_x_2129:
[----:B------:R-:W0:Y:S01]  /*10f0*/  S2R R14, SR_TID.X ;  /* 0x00000000000e7919 */ /* 0x000e220000002100 */
[----:B------:R-:W-:-:S13]  /*1100*/  ISETP.GE.AND P0, PT, R2, 0x100, PT ;  /* 0x000001000200780c */ /* 0x000fda0003f06270 */
[----:B------:R-:W-:Y:S05]  /*1110*/  @!P0 BRA `(.L_x_2155) ;  /* 0x0000002000fc8947 */ /* 0x000fea0003800000 */
[----:B------:R-:W1:Y:S01]  /*1120*/  S2R R15, SR_LANEID ;  /* 0x00000000000f7919 */ /* 0x000e620000000000 */
[----:B------:R-:W-:Y:S01]  /*1130*/  BSSY.RECONVERGENT B1, `(.L_x_2156) ;  /* 0x0000031000017945 */ /* 0x000fe20003800200 */
[----:B------:R-:W-:Y:S01]  /*1140*/  IMAD.MOV.U32 R13, RZ, RZ, R7 ;  /* 0x000000ffff0d7224 */ /* 0x000fe200078e0007 */
[----:B------:R2:W3:Y:S01]  /*1150*/  SHFL.DOWN PT, R17, R4, 0x1, 0x1f ;  /* 0x08201f0004117f89 */ /* 0x0004e200000e0000 */
[----:B------:R-:W-:Y:S02]  /*1160*/  IMAD.MOV.U32 R12, RZ, RZ, R6 ;  /* 0x000000ffff0c7224 */ /* 0x000fe400078e0006 */
[----:B------:R-:W-:Y:S01]  /*1170*/  IMAD.MOV.U32 R2, RZ, RZ, R11 ;  /* 0x000000ffff027224 */ /* 0x000fe200078e000b */
[----:B------:R2:W4:Y:S01]  /*1180*/  SHFL.DOWN PT, R16, R5, 0x1, 0x1f ;  /* 0x08201f0005107f89 */ /* 0x00052200000e0000 */
[----:B------:R-:W-:Y:S02]  /*1190*/  IMAD.MOV.U32 R9, RZ, RZ, R5 ;  /* 0x000000ffff097224 */ /* 0x000fe400078e0005 */
[----:B------:R-:W-:Y:S01]  /*11a0*/  IMAD.MOV.U32 R10, RZ, RZ, R3 ;  /* 0x000000ffff0a7224 */ /* 0x000fe200078e0003 */
[----:B------:R2:W0:Y:S01]  /*11b0*/  SHFL.DOWN PT, R18, R3, 0x1, 0x1f ;  /* 0x08201f0003127f89 */ /* 0x00042200000e0000 */
        /* <DEDUP_REMOVED lines=25> */
.L_x_2159:
[----:B------:R-:W-:Y:S05]  /*1350*/  BSYNC.RECONVERGENT B2 ;  /* 0x0000000000027941 */ /* 0x000fea0003800200 */
.L_x_2158:
        /* <DEDUP_REMOVED lines=14> */
.L_x_2157:
[----:B------:R-:W-:Y:S05]  /*1440*/  BSYNC.RECONVERGENT B1 ;  /* 0x0000000000017941 */ /* 0x000fea0003800200 */
.L_x_2156:
[----:B------:R-:W-:Y:S01]  /*1450*/  ISETP.GT.AND P0, PT, R15, 0x1d, PT ;  /* 0x0000001d0f00780c */ /* 0x000fe20003f04270 */
[----:B------:R1:W2:Y:S01]  /*1460*/  SHFL.DOWN PT, R17, R8, 0x2, 0x1f ;  /* 0x08401f0008117f89 */ /* 0x0002a200000e0000 */
[----:B------:R-:W-:Y:S01]  /*1470*/  BSSY.RECONVERGENT B1, `(.L_x_2160) ;  /* 0x0000035000017945 */ /* 0x000fe20003800200 */
[----:B------:R-:W-:Y:S02]  /*1480*/  IMAD.MOV.U32 R5, RZ, RZ, R13 ;  /* 0x000000ffff057224 */ /* 0x000fe400078e000d */
[----:B------:R1:W3:Y:S01]  /*1490*/  SHFL.DOWN PT, R16, R9, 0x2, 0x1f ;  /* 0x08401f0009107f89 */ /* 0x0002e200000e0000 */
[----:B------:R-:W-:Y:S02]  /*14a0*/  IMAD.MOV.U32 R4, RZ, RZ, R12 ;  /* 0x000000ffff047224 */ /* 0x000fe400078e000c */
[----:B------:R-:W-:Y:S01]  /*14b0*/  IMAD.MOV.U32 R3, RZ, RZ, R2 ;  /* 0x000000ffff037224 */ /* 0x000fe200078e0002 */
[----:B0-----:R1:W0:Y:S04]  /*14c0*/  SHFL.DOWN PT, R19, R10, 0x2, 0x1f ;  /* 0x08401f000a137f89 */ /* 0x00122800000e0000 */
        /* <DEDUP_REMOVED lines=23> */
.L_x_2163:
[----:B------:R-:W-:Y:S05]  /*1640*/  BSYNC.RECONVERGENT B2 ;  /* 0x0000000000027941 */ /* 0x000fea0003800200 */
.L_x_2162:
        /* <DEDUP_REMOVED lines=23> */
.L_x_2161:
[----:B------:R-:W-:Y:S05]  /*17c0*/  BSYNC.RECONVERGENT B1 ;  /* 0x0000000000017941 */ /* 0x000fea0003800200 */
.L_x_2160:
[----:B------:R-:W-:Y:S01]  /*17d0*/  ISETP.GT.AND P0, PT, R15, 0x1b, PT ;  /* 0x0000001b0f00780c */ /* 0x000fe20003f04270 */
[----:B--2---:R2:W2:Y:S01]  /*17e0*/  SHFL.DOWN PT, R17, R8, 0x4, 0x1f ;  /* 0x08801f0008117f89 */ /* 0x0044a200000e0000 */
[----:B------:R-:W-:Y:S01]  /*17f0*/  BSSY.RECONVERGENT B1, `(.L_x_2164) ;  /* 0x0000035000017945 */ /* 0x000fe20003800200 */
[----:B------:R-:W-:Y:S02]  /*1800*/  IMAD.MOV.U32 R7, RZ, RZ, R5 ;  /* 0x000000ffff077224 */ /* 0x000fe400078e0005 */
[----:B---3--:R3:W2:Y:S01]  /*1810*/  SHFL.DOWN PT, R16, R9, 0x4, 0x1f ;  /* 0x08801f0009107f89 */ /* 0x0086a200000e0000 */
[----:B------:R-:W-:Y:S02]  /*1820*/  IMAD.MOV.U32 R6, RZ, RZ, R4 ;  /* 0x000000ffff067224 */ /* 0x000fe400078e0004 */
[----:B-1----:R-:W-:Y:S01]  /*1830*/  IMAD.MOV.U32 R2, RZ, RZ, R3 ;  /* 0x000000ffff027224 */ /* 0x002fe200078e0003 */
[----:B0-----:R3:W0:Y:S04]  /*1840*/  SHFL.DOWN PT, R19, R10, 0x4, 0x1f ;  /* 0x08801f000a137f89 */ /* 0x00162800000e0000 */
        /* <DEDUP_REMOVED lines=23> */
.L_x_2167:
[----:B------:R-:W-:Y:S05]  /*19c0*/  BSYNC.RECONVERGENT B2 ;  /* 0x0000000000027941 */ /* 0x000fea0003800200 */
.L_x_2166:
        /* <DEDUP_REMOVED lines=23> */
.L_x_2165:
[----:B------:R-:W-:Y:S05]  /*1b40*/  BSYNC.RECONVERGENT B1 ;  /* 0x0000000000017941 */ /* 0x000fea0003800200 */
.L_x_2164:
[----:B------:R-:W-:Y:S01]  /*1b50*/  ISETP.GT.AND P0, PT, R15, 0x17, PT ;  /* 0x000000170f00780c */ /* 0x000fe20003f04270 */
[----:B--2---:R2:W2:Y:S01]  /*1b60*/  SHFL.DOWN PT, R17, R8, 0x8, 0x1f ;  /* 0x09001f0008117f89 */ /* 0x0044a200000e0000 */
[----:B------:R-:W-:Y:S01]  /*1b70*/  BSSY.RECONVERGENT B1, `(.L_x_2168) ;  /* 0x0000035000017945 */ /* 0x000fe20003800200 */
[----:B------:R-:W-:Y:S02]  /*1b80*/  IMAD.MOV.U32 R11, RZ, RZ, R7 ;  /* 0x000000ffff0b7224 */ /* 0x000fe400078e0007 */
[----:B------:R1:W2:Y:S01]  /*1b90*/  SHFL.DOWN PT, R16, R9, 0x8, 0x1f ;  /* 0x09001f0009107f89 */ /* 0x0002a200000e0000 */
[----:B---3--:R-:W-:Y:S02]  /*1ba0*/  IMAD.MOV.U32 R4, RZ, RZ, R6 ;  /* 0x000000ffff047224 */ /* 0x008fe400078e0006 */
[----:B------:R-:W-:Y:S01]  /*1bb0*/  IMAD.MOV.U32 R3, RZ, RZ, R2 ;  /* 0x000000ffff037224 */ /* 0x000fe200078e0002 */
[----:B0-----:R0:W3:Y:S04]  /*1bc0*/  SHFL.DOWN PT, R19, R10, 0x8, 0x1f ;  /* 0x09001f000a137f89 */ /* 0x0010e800000e0000 */
[----:B----4-:R0:W4:Y:S04]  /*1bd0*/  SHFL.DOWN PT, R21, R2, 0x8, 0x1f ;  /* 0x09001f0002157f89 */ /* 0x01012800000e0000 */
[----:B-1----:R0:W1:Y:S04]  /*1be0*/  SHFL.DOWN PT, R18, R7, 0x8, 0x1f ;  /* 0x09001f0007127f89 */ /* 0x00206800000e0000 */
[----:B------:R0:W0:Y:S01]  /*1bf0*/  SHFL.DOWN PT, R23, R6, 0x8, 0x1f ;  /* 0x09001f0006177f89 */ /* 0x00002200000e0000 */
[----:B------:R-:W-:Y:S05]  /*1c00*/  @P0 BRA `(.L_x_2169) ;  /* 0x0000000000ac0947 */ /* 0x000fea0003800000 */
[----:B--2---:R-:W-:Y:S01]  /*1c10*/  ISETP.GE.AND P0, PT, R8, R17, PT ;  /* 0x000000110800720c */ /* 0x004fe20003f06270 */
[----:B------:R-:W-:Y:S01]  /*1c20*/  BSSY.RECONVERGENT B2, `(.L_x_2170) ;  /* 0x0000012000027945 */ /* 0x000fe20003800200 */
[----:B----4-:R-:W-:Y:S01]  /*1c30*/  ISETP.GE.AND P2, PT, R2, R21, PT ;  /* 0x000000150200720c */ /* 0x010fe20003f46270 */
[----:B------:R-:W-:Y:S02]  /*1c40*/  IMAD.MOV.U32 R12, RZ, RZ, R9 ;  /* 0x000000ffff0c7224 */ /* 0x000fe400078e0009 */
[----:B------:R-:W-:Y:S02]  /*1c50*/  IMAD.MOV.U32 R13, RZ, RZ, R10 ;  /* 0x000000ffff0d7224 */ /* 0x000fe400078e000a */
[----:B-1----:R-:W-:Y:S02]  /*1c60*/  IMAD.MOV.U32 R11, RZ, RZ, R18 ;  /* 0x000000ffff0b7224 */ /* 0x002fe400078e0012 */
[----:B------:R-:W-:-:S04]  /*1c70*/  IMAD.MOV.U32 R5, RZ, RZ, R8 ;  /* 0x000000ffff057224 */ /* 0x000fc800078e0008 */
[----:B------:R-:W-:Y:S05]  /*1c80*/  @!P0 BRA `(.L_x_2171) ;  /* 0x00000000002c8947 */ /* 0x000fea0003800000 */
[----:B------:R-:W-:Y:S01]  /*1c90*/  ISETP.GE.AND P3, PT, R17, R8, PT ;  /* 0x000000081100720c */ /* 0x000fe20003f66270 */
[----:B------:R-:W-:Y:S02]  /*1ca0*/  IMAD.MOV.U32 R12, RZ, RZ, R16 ;  /* 0x000000ffff0c7224 */ /* 0x000fe400078e0010 */
[----:B---3--:R-:W-:Y:S02]  /*1cb0*/  IMAD.MOV.U32 R13, RZ, RZ, R19 ;  /* 0x000000ffff0d7224 */ /* 0x008fe400078e0013 */
        /* <DEDUP_REMOVED lines=8> */
.L_x_2171:
[----:B------:R-:W-:Y:S05]  /*1d40*/  BSYNC.RECONVERGENT B2 ;  /* 0x0000000000027941 */ /* 0x000fea0003800200 */
.L_x_2170:
        /* <DEDUP_REMOVED lines=23> */
.L_x_2169:
[----:B------:R-:W-:Y:S05]  /*1ec0*/  BSYNC.RECONVERGENT B1 ;  /* 0x0000000000017941 */ /* 0x000fea0003800200 */
.L_x_2168:
[----:B------:R-:W-:Y:S01]  /*1ed0*/  ISETP.GT.AND P0, PT, R15, 0xf, PT ;  /* 0x0000000f0f00780c */ /* 0x000fe20003f04270 */
[----:B--2---:R2:W2:Y:S01]  /*1ee0*/  SHFL.DOWN PT, R17, R8, 0x10, 0x1f ;  /* 0x0a001f0008117f89 */ /* 0x0044a200000e0000 */
[----:B------:R-:W-:Y:S01]  /*1ef0*/  BSSY.RECONVERGENT B1, `(.L_x_2172) ;  /* 0x0000035000017945 */ /* 0x000fe20003800200 */
[----:B0-----:R-:W-:Y:S02]  /*1f00*/  IMAD.MOV.U32 R7, RZ, RZ, R3 ;  /* 0x000000ffff077224 */ /* 0x001fe400078e0003 */
[----:B------:R0:W0:Y:S01]  /*1f10*/  SHFL.DOWN PT, R16, R9, 0x10, 0x1f ;  /* 0x0a001f0009107f89 */ /* 0x00002200000e0000 */
[----:B------:R-:W-:Y:S02]  /*1f20*/  IMAD.MOV.U32 R6, RZ, RZ, R11 ;  /* 0x000000ffff067224 */ /* 0x000fe400078e000b */
[----:B------:R-:W-:Y:S01]  /*1f30*/  IMAD.MOV.U32 R5, RZ, RZ, R4 ;  /* 0x000000ffff057224 */ /* 0x000fe200078e0004 */
[----:B---3--:R3:W0:Y:S04]  /*1f40*/  SHFL.DOWN PT, R19, R10, 0x10, 0x1f ;  /* 0x0a001f000a137f89 */ /* 0x00862800000e0000 */
[----:B-1----:R3:W1:Y:S04]  /*1f50*/  SHFL.DOWN PT, R18, R3, 0x10, 0x1f ;  /* 0x0a001f0003127f89 */ /* 0x00266800000e0000 */
        /* <DEDUP_REMOVED lines=13> */
[----:B0-----:R-:W-:Y:S02]  /*2030*/  IMAD.MOV.U32 R12, RZ, RZ, R16 ;  /* 0x000000ffff0c7224 */ /* 0x001fe400078e0010 */
        /* <DEDUP_REMOVED lines=8> */
.L_x_2175:
[----:B------:R-:W-:Y:S05]  /*20c0*/  BSYNC.RECONVERGENT B2 ;  /* 0x0000000000027941 */ /* 0x000fea0003800200 */
.L_x_2174:
[----:B0-----:R-:W-:Y:S02]  /*20d0*/  IMAD.MOV.U32 R6, RZ, RZ, R20 ;  /* 0x000000ffff067224 */ /* 0x001fe400078e0014 */
        /* <DEDUP_REMOVED lines=22> */
.L_x_2173:
[----:B------:R-:W-:Y:S05]  /*2240*/  BSYNC.RECONVERGENT B1 ;  /* 0x0000000000017941 */ /* 0x000fea0003800200 */
.L_x_2172:
[----:B------:R-:W-:Y:S01]  /*2250*/  ISETP.NE.AND P0, PT, R15, RZ, PT ;  /* 0x000000ff0f00720c */ /* 0x000fe20003f05270 */
[----:B------:R-:W-:-:S12]  /*2260*/  BSSY.RECONVERGENT B1, `(.L_x_2176) ;  /* 0x000000e000017945 */ /* 0x000fd80003800200 */
[----:B------:R-:W-:Y:S05]  /*2270*/  @P0 BRA `(.L_x_2177) ;  /* 0x0000000000300947 */ /* 0x000fea0003800000 */
[----:B---3--:R-:W3:Y:S01]  /*2280*/  S2R R4, SR_CgaCtaId ;  /* 0x0000000000047919 */ /* 0x008ee20000008800 */
[----:B------:R-:W-:Y:S02]  /*2290*/  MOV R3, 0x400 ;  /* 0x0000040000037802 */ /* 0x000fe40000000f00 */
        /* <DEDUP_REMOVED lines=8> */
[----:B------:R3:W-:Y:S04]  /*2320*/  STS [R11+0x8], R8 ;  /* 0x000008080b007388 */ /* 0x0007e80000000800 */
[----:B------:R3:W-:Y:S02]  /*2330*/  STS [R11+0x18], R7 ;  /* 0x000018070b007388 */ /* 0x0007e40000000800 */
.L_x_2177:
[----:B------:R-:W-:Y:S05]  /*2340*/  BSYNC.RECONVERGENT B1 ;  /* 0x0000000000017941 */ /* 0x000fea0003800200 */
.L_x_2176:
        /* <DEDUP_REMOVED lines=11> */
[----:B------:R-:W3:Y:S04]  /*2400*/  LDS R20, [R4+0x38] ;  /* 0x0000380004147984 */ /* 0x000ee80000000800 */
[----:B------:R0:W1:Y:S04]  /*2410*/  LDS R19, [R4+0x48] ;  /* 0x0000480004137984 */ /* 0x0000680000000800 */
[----:B--2---:R2:W1:Y:S04]  /*2420*/  LDS R17, [R4+0x58] ;  /* 0x0000580004117984 */ /* 0x0044680000000800 */
[----:B------:R2:W1:Y:S01]  /*2430*/  LDS.64 R12, [R4+0x40] ;  /* 0x00004000040c7984 */ /* 0x0004620000000a00 */
[----:B0-----:R-:W-:-:S02]  /*2440*/  ISETP.GE.AND P0, PT, R8, R11, PT ;  /* 0x0000000b0800720c */ /* 0x001fc40003f06270 */
[----:B---3--:R-:W-:-:S11]  /*2450*/  ISETP.GE.AND P3, PT, R7, R20, PT ;  /* 0x000000140700720c */ /* 0x008fd60003f66270 */
[----:B--2---:R-:W-:Y:S05]  /*2460*/  @!P0 BRA `(.L_x_2180) ;  /* 0x0000000000308947 */ /* 0x004fea0003800000 */
        /* <DEDUP_REMOVED lines=12> */
.L_x_2180:
[----:B------:R-:W-:Y:S05]  /*2530*/  BSYNC.RECONVERGENT B1 ;  /* 0x0000000000017941 */ /* 0x000fea0003800200 */
.L_x_2179:
[----:B------:R-:W-:Y:S01]  /*2540*/  BSSY.RECONVERGENT B1, `(.L_x_2181) ;  /* 0x0000014000017945 */ /* 0x000fe20003800200 */
        /* <DEDUP_REMOVED lines=19> */
.L_x_2182:
[----:B------:R-:W-:Y:S05]  /*2680*/  BSYNC.RECONVERGENT B1 ;  /* 0x0000000000017941 */ /* 0x000fea0003800200 */
.L_x_2181:
        /* <DEDUP_REMOVED lines=23> */
.L_x_2184:
[----:B------:R-:W-:Y:S05]  /*2800*/  BSYNC.RECONVERGENT B1 ;  /* 0x0000000000017941 */ /* 0x000fea0003800200 */
.L_x_2183:
        /* <DEDUP_REMOVED lines=17> */
.L_x_2186:
[----:B------:R-:W-:Y:S05]  /*2920*/  BSYNC.RECONVERGENT B1 ;  /* 0x0000000000017941 */ /* 0x000fea0003800200 */
.L_x_2185:
        /* <DEDUP_REMOVED lines=18> */
.L_x_2188:
[----:B------:R-:W-:Y:S05]  /*2a50*/  BSYNC.RECONVERGENT B1 ;  /* 0x0000000000017941 */ /* 0x000fea0003800200 */
.L_x_2187:
        /* <DEDUP_REMOVED lines=17> */
.L_x_2190:
[----:B------:R-:W-:Y:S05]  /*2b70*/  BSYNC.RECONVERGENT B1 ;  /* 0x0000000000017941 */ /* 0x000fea0003800200 */
.L_x_2189:
        /* <DEDUP_REMOVED lines=18> */
.L_x_2192:
[----:B------:R-:W-:Y:S05]  /*2ca0*/  BSYNC.RECONVERGENT B1 ;  /* 0x0000000000017941 */ /* 0x000fea0003800200 */
.L_x_2191:
        /* <DEDUP_REMOVED lines=26> */
.L_x_2194:
[----:B------:R-:W-:Y:S05]  /*2e50*/  BSYNC.RECONVERGENT B1 ;  /* 0x0000000000017941 */ /* 0x000fea0003800200 */
.L_x_2193:
        /* <DEDUP_REMOVED lines=16> */
.L_x_2196:
[----:B------:R-:W-:Y:S05]  /*2f60*/  BSYNC.RECONVERGENT B1 ;  /* 0x0000000000017941 */ /* 0x000fea0003800200 */
.L_x_2195:
        /* <DEDUP_REMOVED lines=17> */
.L_x_2198:
[----:B------:R-:W-:Y:S05]  /*3080*/  BSYNC.RECONVERGENT B1 ;  /* 0x0000000000017941 */ /* 0x000fea0003800200 */
.L_x_2197:
        /* <DEDUP_REMOVED lines=16> */
.L_x_2200:
[----:B------:R-:W-:Y:S05]  /*3190*/  BSYNC.RECONVERGENT B1 ;  /* 0x0000000000017941 */ /* 0x000fea0003800200 */
.L_x_2199:
        /* <DEDUP_REMOVED lines=17> */
.L_x_2202:
[----:B------:R-:W-:Y:S05]  /*32b0*/  BSYNC.RECONVERGENT B1 ;  /* 0x0000000000017941 */ /* 0x000fea0003800200 */
.L_x_2201:
        /* <DEDUP_REMOVED lines=18> */
.L_x_2204:
[----:B------:R-:W-:Y:S05]  /*33e0*/  BSYNC.RECONVERGENT B1 ;  /* 0x0000000000017941 */ /* 0x000fea0003800200 */
.L_x_2203:
        /* <DEDUP_REMOVED lines=18> */
.L_x_2155:
[----:B------:R-:W1:Y:S01]  /*3510*/  S2R R12, SR_LANEID ;  /* 0x00000000000c7919 */ /* 0x000e620000000000 */
[----:B0-----:R-:W-:Y:S01]  /*3520*/  LOP3.LUT R13, R14, 0x3e0, RZ, 0xc0, !PT ;  /* 0x000003e00e0d7812 */ /* 0x001fe200078ec0ff */
        /* <DEDUP_REMOVED lines=39> */
.L_x_2208:
[----:B------:R-:W-:Y:S05]  /*37a0*/  BSYNC.RECONVERGENT B2 ;  /* 0x0000000000027941 */ /* 0x000fea0003800200 */
.L_x_2207:
        /* <DEDUP_REMOVED lines=14> */
.L_x_2206:
[----:B------:R-:W-:Y:S05]  /*3890*/  BSYNC.RECONVERGENT B1 ;  /* 0x0000000000017941 */ /* 0x000fea0003800200 */
.L_x_2205:
[----:B0-----:R-:W-:Y:S01]  /*38a0*/  VIADD R4, R12, 0x2 ;  /* 0x000000020c047836 */ /* 0x001fe20000000000 */
[----:B------:R0:W2:Y:S01]  /*38b0*/  SHFL.DOWN PT, R11, R8, 0x2, R15 ;  /* 0x08400000080b7989 */ /* 0x0000a200000e000f */
[----:B------:R-:W-:Y:S01]  /*38c0*/  BSSY.RECONVERGENT B1, `(.L_x_2209) ;  /* 0x0000036000017945 */ /* 0x000fe20003800200 */
[----:B------:R-:W-:Y:S02]  /*38d0*/  IMAD.MOV.U32 R6, RZ, RZ, R18 ;  /* 0x000000ffff067224 */ /* 0x000fe400078e0012 */
[----:B------:R-:W-:Y:S01]  /*38e0*/  ISETP.GT.AND P0, PT, R4, R15, PT ;  /* 0x0000000f0400720c */ /* 0x000fe20003f04270 */
[----:B----4-:R0:W4:Y:S01]  /*38f0*/  SHFL.DOWN PT, R24, R9, 0x2, R15 ;  /* 0x0840000009187989 */ /* 0x01012200000e000f */
[----:B------:R-:W-:Y:S02]  /*3900*/  IMAD.MOV.U32 R4, RZ, RZ, R16 ;  /* 0x000000ffff047224 */ /* 0x000fe400078e0010 */
[----:B---3--:R-:W-:Y:S01]  /*3910*/  IMAD.MOV.U32 R22, RZ, RZ, R20 ;  /* 0x000000ffff167224 */ /* 0x008fe200078e0014 */
[----:B------:R0:W3:Y:S04]  /*3920*/  SHFL.DOWN PT, R17, R10, 0x2, R15 ;  /* 0x084000000a117989 */ /* 0x0000e800000e000f */
        /* <DEDUP_REMOVED lines=15> */
[----:B---3--:R-:W-:-:S08]  /*3a20*/  IMAD.MOV.U32 R7, RZ, RZ, R17 ;  /* 0x000000ffff077224 */ /* 0x008fd000078e0011 */
[CC--:B------:R-:W-:Y:S02]  /*3a30*/  @P3 ISETP.GE.U32.AND P0, PT, R9.reuse, R24.reuse, PT ;  /* 0x000000180900320c */ /* 0x0c0fe40003f06070 */
[CC--:B------:R-:W-:Y:S02]  /*3a40*/  @P3 ISETP.LT.U32.AND P1, PT, R9.reuse, R24.reuse, PT ;  /* 0x000000180900320c */ /* 0x0c0fe40003f21070 */
[CC--:B------:R-:W-:Y:S02]  /*3a50*/  @P3 ISETP.GE.AND.EX P0, PT, R10.reuse, R17.reuse, PT, P0 ;  /* 0x000000110a00320c */ /* 0x0c0fe40003f06300 */
[----:B------:R-:W-:Y:S02]  /*3a60*/  @P3 ISETP.LT.AND.EX P1, PT, R10, R17, PT, P1 ;  /* 0x000000110a00320c */ /* 0x000fe40003f21310 */
[----:B------:R-:W-:Y:S02]  /*3a70*/  @P3 SEL R3, R8, R11, !P0 ;  /* 0x0000000b08033207 */ /* 0x000fe40004000000 */
[----:B------:R-:W-:-:S02]  /*3a80*/  @P3 SEL R5, R9, R24, P1 ;  /* 0x0000001809053207 */ /* 0x000fc40000800000 */
[----:B------:R-:W-:-:S07]  /*3a90*/  @P3 SEL R7, R10, R17, P1 ;  /* 0x000000110a073207 */ /* 0x000fce0000800000 */
.L_x_2212:
[----:B------:R-:W-:Y:S05]  /*3aa0*/  BSYNC.RECONVERGENT B2 ;  /* 0x0000000000027941 */ /* 0x000fea0003800200 */
.L_x_2211:
        /* <DEDUP_REMOVED lines=23> */
.L_x_2210:
[----:B------:R-:W-:Y:S05]  /*3c20*/  BSYNC.RECONVERGENT B1 ;  /* 0x0000000000017941 */ /* 0x000fea0003800200 */
.L_x_2209:
[----:B0-----:R-:W-:Y:S01]  /*3c30*/  VIADD R16, R12, 0x4 ;  /* 0x000000040c107836 */ /* 0x001fe20000000000 */
[----:B--2---:R0:W2:Y:S01]  /*3c40*/  SHFL.DOWN PT, R11, R8, 0x4, R15 ;  /* 0x08800000080b7989 */ /* 0x0040a200000e000f */
[----:B------:R-:W-:Y:S01]  /*3c50*/  BSSY.RECONVERGENT B1, `(.L_x_2213) ;  /* 0x0000036000017945 */ /* 0x000fe20003800200 */
[----:B------:R-:W-:Y:S02]  /*3c60*/  IMAD.MOV.U32 R18, RZ, RZ, R6 ;  /* 0x000000ffff127224 */ /* 0x000fe400078e0006 */
[----:B------:R-:W-:Y:S01]  /*3c70*/  ISETP.GT.AND P0, PT, R16, R15, PT ;  /* 0x0000000f1000720c */ /* 0x000fe20003f04270 */
[----:B----4-:R0:W4:Y:S01]  /*3c80*/  SHFL.DOWN PT, R24, R9, 0x4, R15 ;  /* 0x0880000009187989 */ /* 0x01012200000e000f */
[----:B------:R-:W-:Y:S02]  /*3c90*/  IMAD.MOV.U32 R16, RZ, RZ, R4 ;  /* 0x000000ffff107224 */ /* 0x000fe400078e0004 */
[----:B------:R-:W-:Y:S01]  /*3ca0*/  IMAD.MOV.U32 R20, RZ, RZ, R22 ;  /* 0x000000ffff147224 */ /* 0x000fe200078e0016 */
[----:B---3--:R0:W3:Y:S04]  /*3cb0*/  SHFL.DOWN PT, R17, R10, 0x4, R15 ;  /* 0x088000000a117989 */ /* 0x0080e800000e000f */
        /* <DEDUP_REMOVED lines=23> */
.L_x_2216:
[----:B------:R-:W-:Y:S05]  /*3e30*/  BSYNC.RECONVERGENT B2 ;  /* 0x0000000000027941 */ /* 0x000fea0003800200 */
.L_x_2215:
        /* <DEDUP_REMOVED lines=23> */
.L_x_2214:
[----:B------:R-:W-:Y:S05]  /*3fb0*/  BSYNC.RECONVERGENT B1 ;  /* 0x0000000000017941 */ /* 0x000fea0003800200 */
.L_x_2213:
[----:B0-----:R-:W-:Y:S01]  /*3fc0*/  VIADD R4, R12, 0x8 ;  /* 0x000000080c047836 */ /* 0x001fe20000000000 */
[----:B------:R0:W0:Y:S01]  /*3fd0*/  SHFL.DOWN PT, R7, R8, 0x8, R15 ;  /* 0x0900000008077989 */ /* 0x00002200000e000f */
[----:B------:R-:W-:Y:S01]  /*3fe0*/  BSSY.RECONVERGENT B1, `(.L_x_2217) ;  /* 0x0000036000017945 */ /* 0x000fe20003800200 */
[----:B------:R-:W-:Y:S02]  /*3ff0*/  IMAD.MOV.U32 R22, RZ, RZ, R18 ;  /* 0x000000ffff167224 */ /* 0x000fe400078e0012 */
[----:B------:R-:W-:Y:S01]  /*4000*/  ISETP.GT.AND P0, PT, R4, R15, PT ;  /* 0x0000000f0400720c */ /* 0x000fe20003f04270 */
[----:B-1----:R1:W0:Y:S01]  /*4010*/  SHFL.DOWN PT, R26, R9, 0x8, R15 ;  /* 0x09000000091a7989 */ /* 0x00222200000e000f */
[----:B------:R-:W-:Y:S02]  /*4020*/  IMAD.MOV.U32 R4, RZ, RZ, R16 ;  /* 0x000000ffff047224 */ /* 0x000fe400078e0010 */
[----:B----4-:R-:W-:Y:S01]  /*4030*/  IMAD.MOV.U32 R24, RZ, RZ, R20 ;  /* 0x000000ffff187224 */ /* 0x010fe200078e0014 */
[----:B--2---:R1:W2:Y:S04]  /*4040*/  SHFL.DOWN PT, R11, R10, 0x8, R15 ;  /* 0x090000000a0b7989 */ /* 0x0042a800000e000f */
[----:B---3--:R1:W3:Y:S04]  /*4050*/  SHFL.DOWN PT, R17, R16, 0x8, R15 ;  /* 0x0900000010117989 */ /* 0x0082e800000e000f */
[----:B------:R1:W4:Y:S04]  /*4060*/  SHFL.DOWN PT, R19, R18, 0x8, R15 ;  /* 0x0900000012137989 */ /* 0x00032800000e000f */
        /* <DEDUP_REMOVED lines=13> */
[----:B--2---:R-:W-:-:S08]  /*4140*/  IMAD.MOV.U32 R6, RZ, RZ, R11 ;  /* 0x000000ffff067224 */ /* 0x004fd000078e000b */
[CC--:B------:R-:W-:Y:S02]  /*4150*/  @P3 ISETP.GE.U32.AND P0, PT, R9.reuse, R26.reuse, PT ;  /* 0x0000001a0900320c */ /* 0x0c0fe40003f06070 */
[CC--:B------:R-:W-:Y:S02]  /*4160*/  @P3 ISETP.LT.U32.AND P1, PT, R9.reuse, R26.reuse, PT ;  /* 0x0000001a0900320c */ /* 0x0c0fe40003f21070 */
[CC--:B------:R-:W-:Y:S02]  /*4170*/  @P3 ISETP.GE.AND.EX P0, PT, R10.reuse, R11.reuse, PT, P0 ;  /* 0x0000000b0a00320c */ /* 0x0c0fe40003f06300 */
[----:B------:R-:W-:Y:S02]  /*4180*/  @P3 ISETP.LT.AND.EX P1, PT, R10, R11, PT, P1 ;  /* 0x0000000b0a00320c */ /* 0x000fe40003f21310 */
[----:B------:R-:W-:Y:S02]  /*4190*/  @P3 SEL R3, R8, R7, !P0 ;  /* 0x0000000708033207 */ /* 0x000fe40004000000 */
[----:B------:R-:W-:-:S02]  /*41a0*/  @P3 SEL R5, R9, R26, P1 ;  /* 0x0000001a09053207 */ /* 0x000fc40000800000 */
[----:B------:R-:W-:-:S07]  /*41b0*/  @P3 SEL R6, R10, R11, P1 ;  /* 0x0000000b0a063207 */ /* 0x000fce0000800000 */
.L_x_2220:
[----:B------:R-:W-:Y:S05]  /*41c0*/  BSYNC.RECONVERGENT B2 ;  /* 0x0000000000027941 */ /* 0x000fea0003800200 */
.L_x_2219:
[----:B----4-:R-:W-:Y:S02]  /*41d0*/  IMAD.MOV.U32 R22, RZ, RZ, R19 ;  /* 0x000000ffff167224 */ /* 0x010fe400078e0013 */
        /* <DEDUP_REMOVED lines=22> */
.L_x_2218:
[----:B------:R-:W-:Y:S05]  /*4340*/  BSYNC.RECONVERGENT B1 ;  /* 0x0000000000017941 */ /* 0x000fea0003800200 */
.L_x_2217:
[----:B------:R-:W-:Y:S01]  /*4350*/  VIADD R6, R12, 0x10 ;  /* 0x000000100c067836 */ /* 0x000fe20000000000 */
[----:B---3--:R3:W2:Y:S01]  /*4360*/  SHFL.DOWN PT, R17, R8, 0x10, R15 ;  /* 0x0a00000008117989 */ /* 0x0086a200000e000f */
[----:B------:R-:W-:Y:S01]  /*4370*/  BSSY.RECONVERGENT B1, `(.L_x_2221) ;  /* 0x0000036000017945 */ /* 0x000fe20003800200 */
[----:B0-----:R-:W-:Y:S02]  /*4380*/  IMAD.MOV.U32 R7, RZ, RZ, R4 ;  /* 0x000000ffff077224 */ /* 0x001fe400078e0004 */
[----:B------:R-:W-:Y:S01]  /*4390*/  ISETP.GT.AND P0, PT, R6, R15, PT ;  /* 0x0000000f0600720c */ /* 0x000fe20003f04270 */
[----:B-1----:R3:W0:Y:S01]  /*43a0*/  SHFL.DOWN PT, R16, R9, 0x10, R15 ;  /* 0x0a00000009107989 */ /* 0x00262200000e000f */
[----:B------:R-:W-:Y:S02]  /*43b0*/  IMAD.MOV.U32 R6, RZ, RZ, R22 ;  /* 0x000000ffff067224 */ /* 0x000fe400078e0016 */
[----:B------:R-:W-:Y:S01]  /*43c0*/  IMAD.MOV.U32 R5, RZ, RZ, R24 ;  /* 0x000000ffff057224 */ /* 0x000fe200078e0018 */
[----:B----4-:R3:W1:Y:S04]  /*43d0*/  SHFL.DOWN PT, R19, R10, 0x10, R15 ;  /* 0x0a0000000a137989 */ /* 0x01066800000e000f */
[----:B------:R3:W4:Y:S04]  /*43e0*/  SHFL.DOWN PT, R21, R4, 0x10, R15 ;  /* 0x0a00000004157989 */ /* 0x00072800000e000f */
        /* <DEDUP_REMOVED lines=9> */
[----:B---3--:R-:W-:-:S04]  /*4480*/  IMAD.MOV.U32 R15, RZ, RZ, R10 ;  /* 0x000000ffff0f7224 */ /* 0x008fc800078e000a */
[----:B------:R-:W-:Y:S05]  /*4490*/  @!P0 BRA `(.L_x_2224) ;  /* 0x00000000002c8947 */ /* 0x000fea0003800000 */
[----:B------:R-:W-:Y:S01]  /*44a0*/  ISETP.GE.AND P3, PT, R17, R8, PT ;  /* 0x000000081100720c */ /* 0x000fe20003f66270 */
[----:B------:R-:W-:Y:S02]  /*44b0*/  IMAD.MOV.U32 R3, RZ, RZ, R17 ;  /* 0x000000ffff037224 */ /* 0x000fe400078e0011 */
[----:B0-----:R-:W-:Y:S02]  /*44c0*/  IMAD.MOV.U32 R11, RZ, RZ, R16 ;  /* 0x000000ffff0b7224 */ /* 0x001fe400078e0010 */
[----:B-1----:R-:W-:-:S08]  /*44d0*/  IMAD.MOV.U32 R15, RZ, RZ, R19 ;  /* 0x000000ffff0f7224 */ /* 0x002fd000078e0013 */
[CC--:B------:R-:W-:Y:S02]  /*44e0*/  @P3 ISETP.GE.U32.AND P0, PT, R9.reuse, R16.reuse, PT ;  /* 0x000000100900320c */ /* 0x0c0fe40003f06070 */
[CC--:B------:R-:W-:Y:S02]  /*44f0*/  @P3 ISETP.LT.U32.AND P1, PT, R9.reuse, R16.reuse, PT ;  /* 0x000000100900320c */ /* 0x0c0fe40003f21070 */
[CC--:B------:R-:W-:Y:S02]  /*4500*/  @P3 ISETP.GE.AND.EX P0, PT, R10.reuse, R19.reuse, PT, P0 ;  /* 0x000000130a00320c */ /* 0x0c0fe40003f06300 */
[----:B------:R-:W-:Y:S02]  /*4510*/  @P3 ISETP.LT.AND.EX P1, PT, R10, R19, PT, P1 ;  /* 0x000000130a00320c */ /* 0x000fe40003f21310 */
[----:B------:R-:W-:Y:S02]  /*4520*/  @P3 SEL R3, R8, R17, !P0 ;  /* 0x0000001108033207 */ /* 0x000fe40004000000 */
[----:B------:R-:W-:-:S02]  /*4530*/  @P3 SEL R11, R9, R16, P1 ;  /* 0x00000010090b3207 */ /* 0x000fc40000800000 */
[----:B------:R-:W-:-:S07]  /*4540*/  @P3 SEL R15, R10, R19, P1 ;  /* 0x000000130a0f3207 */ /* 0x000fce0000800000 */
.L_x_2224:
[----:B------:R-:W-:Y:S05]  /*4550*/  BSYNC.RECONVERGENT B2 ;  /* 0x0000000000027941 */ /* 0x000fea0003800200 */
.L_x_2223:
        /* <DEDUP_REMOVED lines=23> */
.L_x_2222:
[----:B------:R-:W-:Y:S05]  /*46d0*/  BSYNC.RECONVERGENT B1 ;  /* 0x0000000000017941 */ /* 0x000fea0003800200 */
.L_x_2221:
[----:B------:R-:W-:Y:S01]  /*46e0*/  ISETP.NE.AND P0, PT, R12, RZ, PT ;  /* 0x000000ff0c00720c */ /* 0x000fe20003f05270 */
[----:B------:R-:W-:-:S12]  /*46f0*/  BSSY.RECONVERGENT B1, `(.L_x_2225) ;  /* 0x000000c000017945 */ /* 0x000fd80003800200 */
[----:B------:R-:W-:Y:S05]  /*4700*/  @P0 BRA `(.L_x_2226) ;  /* 0x0000000000280947 */ /* 0x000fea0003800000 */
[----:B------:R-:W5:Y:S01]  /*4710*/  S2UR UR5, SR_CgaCtaId ;  /* 0x00000000000579c3 */ /* 0x000f620000008800 */
[----:B------:R-:W-:Y:S01]  /*4720*/  UMOV UR4, 0x400 ;  /* 0x0000040000047882 */ /* 0x000fe20000000000 */
[----:B0-----:R-:W-:Y:S02]  /*4730*/  IMAD.MOV.U32 R16, RZ, RZ, R9 ;  /* 0x000000ffff107224 */ /* 0x001fe400078e0009 */
[----:B--2---:R-:W-:Y:S02]  /*4740*/  IMAD.MOV.U32 R17, RZ, RZ, R10 ;  /* 0x000000ffff117224 */ /* 0x004fe400078e000a */
[----:B---3--:R-:W-:Y:S01]  /*4750*/  IMAD.MOV.U32 R4, RZ, RZ, R6 ;  /* 0x000000ffff047224 */ /* 0x008fe200078e0006 */
[----:B-----5:R-:W-:-:S09]  /*4760*/  ULEA UR4, UR5, UR4, 0x18 ;  /* 0x0000000405047291 */ /* 0x020fd2000f8ec0ff */
[----:B------:R0:W-:Y:S04]  /*4770*/  STS.64 [R13+UR4+0x10], R16 ;  /* 0x000010100d007988 */ /* 0x0001e80008000a04 */
[----:B------:R0:W-:Y:S04]  /*4780*/  STS.64 [R13+UR4+0x20], R4 ;  /* 0x000020040d007988 */ /* 0x0001e80008000a04 */
[----:B------:R0:W-:Y:S04]  /*4790*/  STS [R13+UR4+0x8], R8 ;  /* 0x000008080d007988 */ /* 0x0001e80008000804 */
[----:B------:R0:W-:Y:S02]  /*47a0*/  STS [R13+UR4+0x18], R7 ;  /* 0x000018070d007988 */ /* 0x0001e40008000804 */
.L_x_2226:
[----:B------:R-:W-:Y:S05]  /*47b0*/  BSYNC.RECONVERGENT B1 ;  /* 0x0000000000017941 */ /* 0x000fea0003800200 */
.L_x_2225:
[----:B------:R-:W-:Y:S01]  /*47c0*/  BAR.SYNC.DEFER_BLOCKING 0x0 ;  /* 0x0000000000007b1d */ /* 0x000fe20000010000 */
[----:B------:R-:W-:-:S13]  /*47d0*/  ISETP.NE.AND P1, PT, R14, RZ, PT ;  /* 0x000000ff0e00720c */ /* 0x000fda0003f25270 */
[----:B------:R-:W-:Y:S05]  /*47e0*/  @P1 BRA `(.L_x_2178) ;  /* 0x0000005000b81947 */ /* 0x000fea0003800000 */
[----:B------:R-:W-:Y:S01]  /*47f0*/  ISETP.GE.AND P0, PT, R2, 0x21, PT ;  /* 0x000000210200780c */ /* 0x000fe20003f06270 */
[----:B0--3--:R-:W-:Y:S02]  /*4800*/  IMAD.MOV.U32 R4, RZ, RZ, R6 ;  /* 0x000000ffff047224 */ /* 0x009fe400078e0006 */
[----:B------:R-:W-:Y:S02]  /*4810*/  IMAD.MOV.U32 R3, RZ, RZ, R8 ;  /* 0x000000ffff037224 */ /* 0x000fe400078e0008 */
[----:B--2---:R-:W-:Y:S02]  /*4820*/  IMAD.MOV.U32 R11, RZ, RZ, R9 ;  /* 0x000000ffff0b7224 */ /* 0x004fe400078e0009 */
[----:B------:R-:W-:Y:S02]  /*4830*/  IMAD.MOV.U32 R16, RZ, RZ, R10 ;  /* 0x000000ffff107224 */ /* 0x000fe400078e000a */
[----:B------:R-:W-:Y:S02]  /*4840*/  IMAD.MOV.U32 R17, RZ, RZ, R7 ;  /* 0x000000ffff117224 */ /* 0x000fe400078e0007 */
[----:B------:R-:W-:-:S02]  /*4850*/  IMAD.MOV.U32 R14, RZ, RZ, R4 ;  /* 0x000000ffff0e7224 */ /* 0x000fc400078e0004 */
        /* <DEDUP_REMOVED lines=27> */
.L_x_2229:
[----:B------:R-:W-:Y:S05]  /*4a10*/  BSYNC.RECONVERGENT B1 ;  /* 0x0000000000017941 */ /* 0x000fea0003800200 */
.L_x_2228:
        /* <DEDUP_REMOVED lines=18> */
.L_x_2230:
[----:B------:R-:W-:Y:S05]  /*4b40*/  BSYNC.RECONVERGENT B1 ;  /* 0x0000000000017941 */ /* 0x000fea0003800200 */
.L_x_2227:
        /* <DEDUP_REMOVED lines=33> */
.L_x_2233:
[----:B------:R-:W-:Y:S05]  /*4d60*/  BSYNC.RECONVERGENT B1 ;  /* 0x0000000000017941 */ /* 0x000fea0003800200 */
.L_x_2232:
        /* <DEDUP_REMOVED lines=18> */
.L_x_2234:
[----:B------:R-:W-:Y:S05]  /*4e90*/  BSYNC.RECONVERGENT B1 ;  /* 0x0000000000017941 */ /* 0x000fea0003800200 */
.L_x_2231:
        /* <DEDUP_REMOVED lines=31> */
.L_x_2237:
[----:B------:R-:W-:Y:S05]  /*5090*/  BSYNC.RECONVERGENT B1 ;  /* 0x0000000000017941 */ /* 0x000fea0003800200 */
.L_x_2236:
        /* <DEDUP_REMOVED lines=18> */
.L_x_2238:
[----:B------:R-:W-:Y:S05]  /*51c0*/  BSYNC.RECONVERGENT B1 ;  /* 0x0000000000017941 */ /* 0x000fea0003800200 */
.L_x_2235:
        /* <DEDUP_REMOVED lines=31> */
.L_x_2241:
[----:B------:R-:W-:Y:S05]  /*53c0*/  BSYNC.RECONVERGENT B1 ;  /* 0x0000000000017941 */ /* 0x000fea0003800200 */
.L_x_2240:
        /* <DEDUP_REMOVED lines=18> */
.L_x_2242:
[----:B------:R-:W-:Y:S05]  /*54f0*/  BSYNC.RECONVERGENT B1 ;  /* 0x0000000000017941 */ /* 0x000fea0003800200 */
.L_x_2239:
        /* <DEDUP_REMOVED lines=25> */
[-C--:B------:R-:W-:Y:S02]  /*5690*/  @P4 ISETP.LT.U32.AND P2, PT, R8, R10.reuse, PT ;  /* 0x0000000a0800420c */ /* 0x080fe40003f41070 */
[CC--:B------:R-:W-:Y:S02]  /*56a0*/  @P4 ISETP.GE.AND.EX P0, PT, R9.reuse, R11.reuse, PT, P0 ;  /* 0x0000000b0900420c */ /* 0x0c0fe40003f06300 */
[----:B------:R-:W-:Y:S02]  /*56b0*/  @P4 ISETP.LT.AND.EX P2, PT, R9, R11, PT, P2 ;  /* 0x0000000b0900420c */ /* 0x000fe40003f41320 */
[----:B------:R-:W-:Y:S02]  /*56c0*/  @P4 SEL R3, R6, R15, !P0 ;  /* 0x0000000f06034207 */ /* 0x000fe40004000000 */
[----:B------:R-:W-:-:S02]  /*56d0*/  @P4 SEL R10, R8, R10, P2 ;  /* 0x0000000a080a4207 */ /* 0x000fc40001000000 */
[----:B------:R-:W-:-:S07]  /*56e0*/  @P4 SEL R11, R9, R11, P2 ;  /* 0x0000000b090b4207 */ /* 0x000fce0001000000 */
.L_x_2245:
[----:B------:R-:W-:Y:S05]  /*56f0*/  BSYNC.RECONVERGENT B1 ;  /* 0x0000000000017941 */ /* 0x000fea0003800200 */
.L_x_2244:
        /* <DEDUP_REMOVED lines=18> */
.L_x_2246:
[----:B------:R-:W-:Y:S05]  /*5820*/  BSYNC.RECONVERGENT B1 ;  /* 0x0000000000017941 */ /* 0x000fea0003800200 */
.L_x_2243:
[----:B------:R-:W-:Y:S01]  /*5830*/  ISETP.GE.AND P0, PT, R2, 0xc1, PT ;  /* 0x000000c10200780c */ /* 0x000fe20003f06270 */
[----:B------:R-:W-:Y:S02]  /*5840*/  IMAD.MOV.U32 R12, RZ, RZ, R3 ;  /* 0x000000ffff0c7224 */ /* 0x000fe400078e0003 */
[----:B------:R-:W-:Y:S02]  /*5850*/  IMAD.MOV.U32 R13, RZ, RZ, R10 ;  /* 0x000000ffff0d7224 */ /* 0x000fe400078e000a */
[----:B------:R-:W-:Y:S02]  /*5860*/  IMAD.MOV.U32 R18, RZ, RZ, R11 ;  /* 0x000000ffff127224 */ /* 0x000fe400078e000b */
[----:B-1----:R-:W-:Y:S02]  /*5870*/  IMAD.MOV.U32 R19, RZ, RZ, R14 ;  /* 0x000000ffff137224 */ /* 0x002fe400078e000e */
        /* <DEDUP_REMOVED lines=28> */
.L_x_2249:
[----:B------:R-:W-:Y:S05]  /*5a40*/  BSYNC.RECONVERGENT B1 ;  /* 0x0000000000017941 */ /* 0x000fea0003800200 */
.L_x_2248:
        /* <DEDUP_REMOVED lines=18> */
.L_x_2250:
[----:B------:R-:W-:Y:S05]  /*5b70*/  BSYNC.RECONVERGENT B1 ;  /* 0x0000000000017941 */ /* 0x000fea0003800200 */
.L_x_2247:
        /* <DEDUP_REMOVED lines=33> */
.L_x_2252:
[----:B------:R-:W-:Y:S05]  /*5d90*/  BSYNC.RECONVERGENT B1 ;  /* 0x0000000000017941 */ /* 0x000fea0003800200 */
.L_x_2251:
        /* <DEDUP_REMOVED lines=19> */
.L_x_2128:
[----:B------:R-:W0:Y:S01]  /*5ed0*/  S2R R2, SR_TID.X ;  /* 0x0000000000027919 */ /* 0x000e220000002100 */
[----:B------:R-:W1:Y:S01]  /*5ee0*/  LDCU.128 UR12, c[0x0][0x380] ;  /* 0x00007000ff0c77ac */ /* 0x000e620008000c00 */
[----:B0-----:R-:W-:-:S04]  /*5ef0*/  IADD3 R10, P0, PT, R8, R2, RZ ;  /* 0x00000002080a7210 */ /* 0x001fc80007f1e0ff */
[----:B-1----:R-:W-:Y:S02]  /*5f00*/  LEA R4, P1, R10, UR12, 0x2 ;  /* 0x0000000c0a047c11 */ /* 0x002fe4000f8210ff */
[----:B------:R-:W-:-:S04]  /*5f10*/  LEA.HI.X.SX32 R7, R8, RZ, 0x1, P0 ;  /* 0x000000ff08077211 */ /* 0x000fc800000f0eff */
[----:B------:R-:W-:-:S05]  /*5f20*/  LEA.HI.X R5, R10, UR13, R7, 0x2, P1 ;  /* 0x0000000d0a057c11 */ /* 0x000fca00088f1407 */
[----:B------:R-:W2:Y:S04]  /*5f30*/  LDG.E R12, desc[UR10][R4.64] ;  /* 0x0000000a040c7981 */ /* 0x000ea8000c1e1900 */
[----:B------:R-:W2:Y:S01]  /*5f40*/  LDG.E R3, desc[UR10][R4.64+0x400] ;  /* 0x0004000a04037981 */ /* 0x000ea2000c1e1900 */
[----:B------:R-:W-:Y:S02]  /*5f50*/  IADD3 R10, P0, PT, R10, UR14, RZ ;  /* 0x0000000e0a0a7c10 */ /* 0x000fe4000ff1e0ff */
[----:B------:R-:W-:Y:S02]  /*5f60*/  ISETP.LE.AND P2, PT, R13, UR6, PT ;  /* 0x000000060d007c0c */ /* 0x000fe4000bf43270 */
[----:B------:R-:W-:Y:S02]  /*5f70*/  IADD3.X R7, PT, PT, R7, UR15, RZ, P0, !PT ;  /* 0x0000000f07077c10 */ /* 0x000fe400087fe4ff */
[----:B------:R-:W-:-:S05]  /*5f80*/  IADD3 R11, P0, PT, R10, 0x100, RZ ;  /* 0x000001000a0b7810 */ /* 0x000fca0007f1e0ff */
[----:B------:R-:W-:Y:S01]  /*5f90*/  IMAD.X R6, RZ, RZ, R7, P0 ;  /* 0x000000ffff067224 */ /* 0x000fe200000e0607 */
[----:B--2---:R-:W-:Y:S02]  /*5fa0*/  ISETP.GE.AND P1, PT, R3, R12, PT ;  /* 0x0000000c0300720c */ /* 0x004fe40003f26270 */
[CC--:B------:R-:W-:Y:S02]  /*5fb0*/  ISETP.GE.AND P0, PT, R12.reuse, R3.reuse, PT ;  /* 0x000000030c00720c */ /* 0x0c0fe40003f06270 */
[CC--:B------:R-:W-:Y:S02]  /*5fc0*/  SEL R9, R11.reuse, R10.reuse, !P1 ;  /* 0x0000000a0b097207 */ /* 0x0c0fe40004800000 */
[CC--:B------:R-:W-:Y:S02]  /*5fd0*/  VIMNMX R8, PT, PT, R12.reuse, R3.reuse, PT ;  /* 0x000000030c087248 */ /* 0x0c0fe40003fe0100 */
[----:B------:R-:W-:Y:S02]  /*5fe0*/  SEL R11, R11, R10, !P0 ;  /* 0x0000000a0b0b7207 */ /* 0x000fe40004000000 */
[----:B------:R-:W-:-:S02]  /*5ff0*/  VIMNMX R12, PT, PT, R12, R3, !PT ;  /* 0x000000030c0c7248 */ /* 0x000fc40007fe0100 */
        /* <DEDUP_REMOVED lines=21> */
.L_x_2255:
[----:B------:R-:W-:Y:S05]  /*6150*/  BSYNC.RECONVERGENT B1 ;  /* 0x0000000000017941 */ /* 0x000fea0003800200 */
.L_x_2254:
        /* <DEDUP_REMOVED lines=14> */
[----:B------:R-:W1:Y:S06]  /*6240*/  LDCU.128 UR12, c[0x0][0x380] ;  /* 0x00007000ff0c77ac */ /* 0x000e6c0008000c00 */
.L_x_2263:
[----:B------:R-:W-:-:S04]  /*6250*/  IADD3 R18, P0, PT, R2, R16, RZ ;  /* 0x0000001002127210 */ /* 0x000fc80007f1e0ff */
[----:B------:R-:W-:Y:S02]  /*6260*/  LEA.HI.X.SX32 R17, R16, RZ, 0x1, P0 ;  /* 0x000000ff10117211 */ /* 0x000fe400000f0eff */
[----:B-1----:R-:W-:-:S04]  /*6270*/  LEA R4, P0, R18, UR12, 0x2 ;  /* 0x0000000c12047c11 */ /* 0x002fc8000f8010ff */
[----:B------:R-:W-:-:S05]  /*6280*/  LEA.HI.X R5, R18, UR13, R17, 0x2, P0 ;  /* 0x0000000d12057c11 */ /* 0x000fca00080f1411 */
[----:B------:R-:W2:Y:S04]  /*6290*/  LDG.E R13, desc[UR10][R4.64] ;  /* 0x0000000a040d7981 */ /* 0x000ea8000c1e1900 */
[----:B------:R1:W5:Y:S01]  /*62a0*/  LDG.E R12, desc[UR10][R4.64+0x400] ;  /* 0x0004000a040c7981 */ /* 0x000362000c1e1900 */
[----:B------:R-:W-:Y:S01]  /*62b0*/  IADD3 R18, P0, PT, R18, UR14, RZ ;  /* 0x0000000e12127c10 */ /* 0x000fe2000ff1e0ff */
[----:B------:R-:W-:Y:S01]  /*62c0*/  BSSY.RECONVERGENT B2, `(.L_x_2257) ;  /* 0x0000016000027945 */ /* 0x000fe20003800200 */
[----:B------:R-:W-:Y:S02]  /*62d0*/  IMAD.MOV.U32 R15, RZ, RZ, R8 ;  /* 0x000000ffff0f7224 */ /* 0x000fe400078e0008 */
[----:B------:R-:W-:Y:S01]  /*62e0*/  IADD3.X R17, PT, PT, R17, UR15, RZ, P0, !PT ;  /* 0x0000000f11117c10 */ /* 0x000fe200087fe4ff */
[----:B------:R-:W-:-:S02]  /*62f0*/  IMAD.MOV.U32 R14, RZ, RZ, R9 ;  /* 0x000000ffff0e7224 */ /* 0x000fc400078e0009 */
        /* <DEDUP_REMOVED lines=18> */
.L_x_2258:
[----:B0-----:R-:W-:Y:S05]  /*6420*/  BSYNC.RECONVERGENT B2 ;  /* 0x0000000000027941 */ /* 0x001fea0003800200 */
.L_x_2257:
        /* <DEDUP_REMOVED lines=22> */
.L_x_2260:
[----:B------:R-:W-:Y:S05]  /*6590*/  BSYNC.RECONVERGENT B2 ;  /* 0x0000000000027941 */ /* 0x000fea0003800200 */
.L_x_2259:
        /* <DEDUP_REMOVED lines=19> */
.L_x_2262:
[----:B------:R-:W-:Y:S05]  /*66d0*/  BSYNC.RECONVERGENT B2 ;  /* 0x0000000000027941 */ /* 0x000fea0003800200 */
.L_x_2261:
[----:B------:R-:W-:Y:S01]  /*66e0*/  BAR.SYNC.DEFER_BLOCKING 0x0 ;  /* 0x0000000000007b1d */ /* 0x000fe20000010000 */
[----:B------:R-:W-:Y:S02]  /*66f0*/  IMAD.U32 R13, RZ, RZ, UR7 ;  /* 0x00000007ff0d7e24 */ /* 0x000fe4000f8e00ff */
[----:B0-----:R-:W-:Y:S02]  /*6700*/  IMAD.MOV.U32 R3, RZ, RZ, R12 ;  /* 0x000000ffff037224 */ /* 0x001fe400078e000c */
[----:B------:R-:W-:Y:S02]  /*6710*/  IMAD.MOV.U32 R19, RZ, RZ, R11 ;  /* 0x000000ffff137224 */ /* 0x000fe400078e000b */
[----:B------:R-:W-:Y:S01]  /*6720*/  IMAD.MOV.U32 R20, RZ, RZ, R5 ;  /* 0x000000ffff147224 */ /* 0x000fe200078e0005 */
[----:B------:R-:W0:Y:S02]  /*6730*/  LDS R16, [R22+0x128] ;  /* 0x0001280016107984 */ /* 0x000e240000000800 */
[----:B0-----:R-:W-:-:S05]  /*6740*/  VIADD R4, R16, 0x200 ;  /* 0x0000020010047836 */ /* 0x001fca0000000000 */
[----:B------:R-:W-:-:S13]  /*6750*/  ISETP.GT.AND P0, PT, R4, R13, PT ;  /* 0x0000000d0400720c */ /* 0x000fda0003f04270 */
[----:B------:R-:W-:Y:S05]  /*6760*/  @!P0 BRA `(.L_x_2263) ;  /* 0xfffffff800b88947 */ /* 0x000fea000383ffff */
[----:B------:R-:W-:Y:S05]  /*6770*/  BSYNC.RECONVERGENT B1 ;  /* 0x0000000000017941 */ /* 0x000fea0003800200 */
.L_x_2256:
[----:B------:R-:W-:Y:S01]  /*6780*/  ISETP.GE.AND P0, PT, R16, R13, PT ;  /* 0x0000000d1000720c */ /* 0x000fe20003f06270 */
[----:B------:R-:W1:Y:S01]  /*6790*/  LDCU.64 UR4, c[0x0][0x388] ;  /* 0x00007100ff0477ac */ /* 0x000e620008000a00 */
[----:B------:R-:W-:Y:S01]  /*67a0*/  BSSY.RECONVERGENT B2, `(.L_x_2253) ;  /* 0x00000ef000027945 */ /* 0x000fe20003800200 */
[----:B------:R-:W2:Y:S10]  /*67b0*/  LDCU.64 UR6, c[0x0][0x388] ;  /* 0x00007100ff0677ac */ /* 0x000eb40008000a00 */
[----:B------:R-:W-:Y:S05]  /*67c0*/  @P0 BRA `(.L_x_2264) ;  /* 0x0000000c00b00947 */ /* 0x000fea0003800000 */
[----:B0-----:R-:W-:-:S05]  /*67d0*/  IMAD.IADD R3, R13, 0x1, -R16 ;  /* 0x000000010d037824 */ /* 0x001fca00078e0a10 */
[----:B------:R-:W-:-:S13]  /*67e0*/  ISETP.GE.AND P0, PT, R2, R3, PT ;  /* 0x000000030200720c */ /* 0x000fda0003f06270 */
[----:B------:R-:W-:Y:S05]  /*67f0*/  @P0 BRA `(.L_x_2264) ;  /* 0x0000000c00a40947 */ /* 0x000fea0003800000 */
[----:B------:R-:W-:Y:S01]  /*6800*/  LOP3.LUT R4, RZ, R2, RZ, 0x33, !PT ;  /* 0x00000002ff047212 */ /* 0x000fe200078e33ff */
[----:B------:R-:W-:Y:S03]  /*6810*/  BSSY.RECONVERGENT B1, `(.L_x_2265) ;  /* 0x000003c000017945 */ /* 0x000fe60003800200 */
[----:B------:R-:W-:-:S04]  /*6820*/  IADD3 R13, PT, PT, -R16, R13, R4 ;  /* 0x0000000d100d7210 */ /* 0x000fc80007ffe104 */
        /* <DEDUP_REMOVED lines=10> */
.L_x_2271:
[----:B0-----:R-:W-:-:S06]  /*68d0*/  IMAD.WIDE R14, R17, 0x4, R6 ;  /* 0x00000004110e7825 */ /* 0x001fcc00078e0206 */
[----:B------:R-:W3:Y:S01]  /*68e0*/  LDG.E R15, desc[UR10][R14.64] ;  /* 0x0000000a0e0f7981 */ /* 0x000ee2000c1e1900 */
[----:B------:R-:W-:Y:S01]  /*68f0*/  VIADD R18, R18, 0x1 ;  /* 0x0000000112127836 */ /* 0x000fe20000000000 */
[C---:B-1----:R-:W-:Y:S01]  /*6900*/  IADD3 R23, P1, PT, R17.reuse, UR4, RZ ;  /* 0x0000000411177c10 */ /* 0x042fe2000ff3e0ff */
[----:B------:R-:W-:Y:S01]  /*6910*/  BSSY.RECONVERGENT B3, `(.L_x_2267) ;  /* 0x0000018000037945 */ /* 0x000fe20003800200 */
[----:B------:R-:W-:Y:S02]  /*6920*/  IMAD.MOV.U32 R20, RZ, RZ, R11 ;  /* 0x000000ffff147224 */ /* 0x000fe400078e000b */
[----:B------:R-:W-:Y:S01]  /*6930*/  ISETP.NE.AND P2, PT, R18, RZ, PT ;  /* 0x000000ff1200720c */ /* 0x000fe20003f45270 */
[----:B------:R-:W-:Y:S01]  /*6940*/  IMAD.MOV.U32 R21, RZ, RZ, R5 ;  /* 0x000000ffff157224 */ /* 0x000fe200078e0005 */
[----:B------:R-:W-:Y:S01]  /*6950*/  LEA.HI.X.SX32 R22, R17, UR5, 0x1, P1 ;  /* 0x0000000511167c11 */ /* 0x000fe200088f0eff */
[----:B------:R-:W-:Y:S02]  /*6960*/  IMAD.MOV.U32 R19, RZ, RZ, R12 ;  /* 0x000000ffff137224 */ /* 0x000fe400078e000c */
[----:B------:R-:W-:Y:S01]  /*6970*/  IMAD.MOV.U32 R11, RZ, RZ, R23 ;  /* 0x000000ffff0b7224 */ /* 0x000fe200078e0017 */
[----:B---3--:R-:W-:-:S02]  /*6980*/  ISETP.GE.AND P0, PT, R8, R15, PT ;  /* 0x0000000f0800720c */ /* 0x008fc40003f06270 */
        /* <DEDUP_REMOVED lines=16> */
.L_x_2268:
[----:B--2---:R-:W-:Y:S05]  /*6a90*/  BSYNC.RECONVERGENT B3 ;  /* 0x0000000000037941 */ /* 0x004fea0003800200 */
.L_x_2267:
        /* <DEDUP_REMOVED lines=15> */
.L_x_2270:
[----:B------:R-:W-:Y:S05]  /*6b90*/  BSYNC.RECONVERGENT B3 ;  /* 0x0000000000037941 */ /* 0x000fea0003800200 */
.L_x_2269:
[----:B------:R-:W-:Y:S02]  /*6ba0*/  VIADD R4, R4, 0x100 ;  /* 0x0000010004047836 */ /* 0x000fe40000000000 */
[----:B------:R-:W-:Y:S01]  /*6bb0*/  VIADD R17, R17, 0x100 ;  /* 0x0000010011117836 */ /* 0x000fe20000000000 */
[----:B------:R-:W-:Y:S06]  /*6bc0*/  @P2 BRA `(.L_x_2271) ;  /* 0xfffffffc00402947 */ /* 0x000fec000383ffff */
.L_x_2266:
[----:B-12---:R-:W-:Y:S05]  /*6bd0*/  BSYNC.RECONVERGENT B1 ;  /* 0x0000000000017941 */ /* 0x006fea0003800200 */
.L_x_2265:
[----:B------:R-:W-:-:S13]  /*6be0*/  ISETP.GE.U32.AND P0, PT, R13, 0x300, PT ;  /* 0x000003000d00780c */ /* 0x000fda0003f06070 */
[----:B------:R-:W-:Y:S05]  /*6bf0*/  @!P0 BRA `(.L_x_2264) ;  /* 0x0000000800a48947 */ /* 0x000fea0003800000 */
[----:B------:R-:W-:-:S04]  /*6c00*/  IMAD.IADD R13, R4, 0x1, R16 ;  /* 0x00000001040d7824 */ /* 0x000fc800078e0210 */
[C---:B------:R-:W-:Y:S02]  /*6c10*/  VIADD R21, R13.reuse, 0x100 ;  /* 0x000001000d157836 */ /* 0x040fe40000000000 */
[C---:B------:R-:W-:Y:S02]  /*6c20*/  VIADD R20, R13.reuse, 0x200 ;  /* 0x000002000d147836 */ /* 0x040fe40000000000 */
[----:B------:R-:W-:-:S07]  /*6c30*/  VIADD R19, R13, 0x300 ;  /* 0x000003000d137836 */ /* 0x000fce0000000000 */
.L_x_2288:
        /* <DEDUP_REMOVED lines=26> */
.L_x_2273:
[----:B------:R-:W-:Y:S05]  /*6de0*/  BSYNC.RECONVERGENT B1 ;  /* 0x0000000000017941 */ /* 0x000fea0003800200 */
.L_x_2272:
        /* <DEDUP_REMOVED lines=16> */
.L_x_2275:
[----:B------:R-:W-:Y:S05]  /*6ef0*/  BSYNC.RECONVERGENT B1 ;  /* 0x0000000000017941 */ /* 0x000fea0003800200 */
.L_x_2274:
        /* <DEDUP_REMOVED lines=19> */
.L_x_2277:
[----:B------:R-:W-:Y:S05]  /*7030*/  BSYNC.RECONVERGENT B1 ;  /* 0x0000000000017941 */ /* 0x000fea0003800200 */
.L_x_2276:
        /* <DEDUP_REMOVED lines=17> */
.L_x_2279:
[----:B------:R-:W-:Y:S05]  /*7150*/  BSYNC.RECONVERGENT B1 ;  /* 0x0000000000017941 */ /* 0x000fea0003800200 */
.L_x_2278:
        /* <DEDUP_REMOVED lines=19> */
.L_x_2281:
[----:B------:R-:W-:Y:S05]  /*7290*/  BSYNC.RECONVERGENT B1 ;  /* 0x0000000000017941 */ /* 0x000fea0003800200 */
.L_x_2280:
        /* <DEDUP_REMOVED lines=17> */
.L_x_2283:
[----:B------:R-:W-:Y:S05]  /*73b0*/  BSYNC.RECONVERGENT B1 ;  /* 0x0000000000017941 */ /* 0x000fea0003800200 */
.L_x_2282:
        /* <DEDUP_REMOVED lines=19> */
.L_x_2285:
[----:B------:R-:W-:Y:S05]  /*74f0*/  BSYNC.RECONVERGENT B1 ;  /* 0x0000000000017941 */ /* 0x000fea0003800200 */
.L_x_2284:
        /* <DEDUP_REMOVED lines=17> */
.L_x_2287:
[----:B------:R-:W-:Y:S05]  /*7610*/  BSYNC.RECONVERGENT B1 ;  /* 0x0000000000017941 */ /* 0x000fea0003800200 */
.L_x_2286:
[----:B------:R-:W-:Y:S02]  /*7620*/  VIADD R4, R4, 0x400 ;  /* 0x0000040004047836 */ /* 0x000fe40000000000 */
[----:B------:R-:W-:Y:S02]  /*7630*/  VIADD R21, R21, 0x400 ;  /* 0x0000040015157836 */ /* 0x000fe40000000000 */
[----:B------:R-:W-:Y:S01]  /*7640*/  VIADD R20, R20, 0x400 ;  /* 0x0000040014147836 */ /* 0x000fe20000000000 */
[----:B------:R-:W-:Y:S01]  /*7650*/  ISETP.GE.AND P0, PT, R4, R3, PT ;  /* 0x000000030400720c */ /* 0x000fe20003f06270 */
[----:B------:R-:W-:Y:S02]  /*7660*/  VIADD R19, R19, 0x400 ;  /* 0x0000040013137836 */ /* 0x000fe40000000000 */
[----:B------:R-:W-:-:S10]  /*7670*/  VIADD R13, R13, 0x400 ;  /* 0x000004000d0d7836 */ /* 0x000fd40000000000 */
[----:B------:R-:W-:Y:S05]  /*7680*/  @!P0 BRA `(.L_x_2288) ;  /* 0xfffffff4006c8947 */ /* 0x000fea000383ffff */
.L_x_2264:
[----:B-12---:R-:W-:Y:S05]  /*7690*/  BSYNC.RECONVERGENT B2 ;  /* 0x0000000000027941 */ /* 0x006fea0003800200 */
.L_x_2253:
[----:B------:R-:W1:Y:S01]  /*76a0*/  S2R R14, SR_LANEID ;  /* 0x00000000000e7919 */ /* 0x000e620000000000 */
[----:B------:R-:W-:Y:S01]  /*76b0*/  BSSY.RECONVERGENT B1, `(.L_x_2289) ;  /* 0x0000037000017945 */ /* 0x000fe20003800200 */
[----:B------:R-:W-:Y:S01]  /*76c0*/  IMAD.MOV.U32 R6, RZ, RZ, R12 ;  /* 0x000000ffff067224 */ /* 0x000fe200078e000c */
[----:B------:R2:W3:Y:S01]  /*76d0*/  SHFL.DOWN PT, R17, R8, 0x1, 0x1f ;  /* 0x08201f0008117f89 */ /* 0x0004e200000e0000 */
[----:B------:R-:W-:Y:S02]  /*76e0*/  IMAD.MOV.U32 R4, RZ, RZ, R11 ;  /* 0x000000ffff047224 */ /* 0x000fe400078e000b */
[----:B0-----:R-:W-:Y:S01]  /*76f0*/  IMAD.MOV.U32 R3, RZ, RZ, R5 ;  /* 0x000000ffff037224 */ /* 0x001fe200078e0005 */
[----:B------:R2:W0:Y:S04]  /*7700*/  SHFL.DOWN PT, R16, R9, 0x1, 0x1f ;  /* 0x08201f0009107f89 */ /* 0x00042800000e0000 */
[----:B------:R2:W4:Y:S04]  /*7710*/  SHFL.DOWN PT, R19, R10, 0x1, 0x1f ;  /* 0x08201f000a137f89 */ /* 0x00052800000e0000 */
        /* <DEDUP_REMOVED lines=24> */
.L_x_2292:
[----:B------:R-:W-:Y:S05]  /*78a0*/  BSYNC.RECONVERGENT B2 ;  /* 0x0000000000027941 */ /* 0x000fea0003800200 */
.L_x_2291:
        /* <DEDUP_REMOVED lines=23> */
.L_x_2290:
[----:B------:R-:W-:Y:S05]  /*7a20*/  BSYNC.RECONVERGENT B1 ;  /* 0x0000000000017941 */ /* 0x000fea0003800200 */
.L_x_2289:
[----:B------:R-:W-:Y:S01]  /*7a30*/  ISETP.GT.AND P0, PT, R14, 0x1d, PT ;  /* 0x0000001d0e00780c */ /* 0x000fe20003f04270 */
[----:B------:R1:W2:Y:S01]  /*7a40*/  SHFL.DOWN PT, R17, R8, 0x2, 0x1f ;  /* 0x08401f0008117f89 */ /* 0x0002a200000e0000 */
[----:B------:R-:W-:Y:S01]  /*7a50*/  BSSY.RECONVERGENT B1, `(.L_x_2293) ;  /* 0x0000035000017945 */ /* 0x000fe20003800200 */
[----:B------:R-:W-:Y:S02]  /*7a60*/  IMAD.MOV.U32 R11, RZ, RZ, R6 ;  /* 0x000000ffff0b7224 */ /* 0x000fe400078e0006 */
[----:B0-----:R1:W0:Y:S01]  /*7a70*/  SHFL.DOWN PT, R16, R9, 0x2, 0x1f ;  /* 0x08401f0009107f89 */ /* 0x00122200000e0000 */
        /* <DEDUP_REMOVED lines=26> */
.L_x_2296:
[----:B------:R-:W-:Y:S05]  /*7c20*/  BSYNC.RECONVERGENT B2 ;  /* 0x0000000000027941 */ /* 0x000fea0003800200 */
.L_x_2295:
[----:B0-----:R-:W-:Y:S02]  /*7c30*/  IMAD.MOV.U32 R7, RZ, RZ, R23 ;  /* 0x000000ffff077224 */ /* 0x001fe400078e0017 */
        /* <DEDUP_REMOVED lines=22> */
.L_x_2294:
[----:B------:R-:W-:Y:S05]  /*7da0*/  BSYNC.RECONVERGENT B1 ;  /* 0x0000000000017941 */ /* 0x000fea0003800200 */
.L_x_2293:
[----:B------:R-:W-:Y:S01]  /*7db0*/  ISETP.GT.AND P0, PT, R14, 0x1b, PT ;  /* 0x0000001b0e00780c */ /* 0x000fe20003f04270 */
[----:B--2---:R2:W2:Y:S01]  /*7dc0*/  SHFL.DOWN PT, R17, R8, 0x4, 0x1f ;  /* 0x08801f0008117f89 */ /* 0x0044a200000e0000 */
[----:B------:R-:W-:Y:S01]  /*7dd0*/  BSSY.RECONVERGENT B1, `(.L_x_2297) ;  /* 0x0000035000017945 */ /* 0x000fe20003800200 */
[----:B-1----:R-:W-:Y:S02]  /*7de0*/  IMAD.MOV.U32 R6, RZ, RZ, R11 ;  /* 0x000000ffff067224 */ /* 0x002fe400078e000b */
[----:B0-----:R0:W1:Y:S01]  /*7df0*/  SHFL.DOWN PT, R16, R9, 0x4, 0x1f ;  /* 0x08801f0009107f89 */ /* 0x00106200000e0000 */
        /* <DEDUP_REMOVED lines=26> */
.L_x_2300:
[----:B------:R-:W-:Y:S05]  /*7fa0*/  BSYNC.RECONVERGENT B2 ;  /* 0x0000000000027941 */ /* 0x000fea0003800200 */
.L_x_2299:
        /* <DEDUP_REMOVED lines=23> */
.L_x_2298:
[----:B------:R-:W-:Y:S05]  /*8120*/  BSYNC.RECONVERGENT B1 ;  /* 0x0000000000017941 */ /* 0x000fea0003800200 */
.L_x_2297:
[----:B------:R-:W-:Y:S01]  /*8130*/  ISETP.GT.AND P0, PT, R14, 0x17, PT ;  /* 0x000000170e00780c */ /* 0x000fe20003f04270 */
[----:B--2---:R2:W2:Y:S01]  /*8140*/  SHFL.DOWN PT, R17, R8, 0x8, 0x1f ;  /* 0x09001f0008117f89 */ /* 0x0044a200000e0000 */
[----:B------:R-:W-:Y:S01]  /*8150*/  BSSY.RECONVERGENT B1, `(.L_x_2301) ;  /* 0x0000035000017945 */ /* 0x000fe20003800200 */
[----:B------:R-:W-:Y:S02]  /*8160*/  IMAD.MOV.U32 R13, RZ, RZ, R6 ;  /* 0x000000ffff0d7224 */ /* 0x000fe400078e0006 */
[----:B-1----:R1:W1:Y:S01]  /*8170*/  SHFL.DOWN PT, R16, R9, 0x8, 0x1f ;  /* 0x09001f0009107f89 */ /* 0x00226200000e0000 */
[----:B------:R-:W-:Y:S02]  /*8180*/  IMAD.MOV.U32 R12, RZ, RZ, R4 ;  /* 0x000000ffff0c7224 */ /* 0x000fe400078e0004 */
[----:B0-----:R-:W-:Y:S01]  /*8190*/  IMAD.MOV.U32 R11, RZ, RZ, R3 ;  /* 0x000000ffff0b7224 */ /* 0x001fe200078e0003 */
        /* <DEDUP_REMOVED lines=24> */
.L_x_2304:
[----:B------:R-:W-:Y:S05]  /*8320*/  BSYNC.RECONVERGENT B2 ;  /* 0x0000000000027941 */ /* 0x000fea0003800200 */
.L_x_2303:
        /* <DEDUP_REMOVED lines=23> */
.L_x_2302:
[----:B------:R-:W-:Y:S05]  /*84a0*/  BSYNC.RECONVERGENT B1 ;  /* 0x0000000000017941 */ /* 0x000fea0003800200 */
.L_x_2301:
        /* <DEDUP_REMOVED lines=31> */
.L_x_2308:
[----:B------:R-:W-:Y:S05]  /*86a0*/  BSYNC.RECONVERGENT B2 ;  /* 0x0000000000027941 */ /* 0x000fea0003800200 */
.L_x_2307:
        /* <DEDUP_REMOVED lines=23> */
.L_x_2306:
[----:B------:R-:W-:Y:S05]  /*8820*/  BSYNC.RECONVERGENT B1 ;  /* 0x0000000000017941 */ /* 0x000fea0003800200 */
.L_x_2305:
[----:B------:R-:W-:Y:S01]  /*8830*/  ISETP.NE.AND P0, PT, R14, RZ, PT ;  /* 0x000000ff0e00720c */ /* 0x000fe20003f05270 */
[----:B------:R-:W-:-:S12]  /*8840*/  BSSY.RECONVERGENT B1, `(.L_x_2309) ;  /* 0x000000e000017945 */ /* 0x000fd80003800200 */
[----:B------:R-:W-:Y:S05]  /*8850*/  @P0 BRA `(.L_x_2310) ;  /* 0x0000000000300947 */ /* 0x000fea0003800000 */
[----:B----4-:R-:W4:Y:S01]  /*8860*/  S2R R11, SR_CgaCtaId ;  /* 0x00000000000b7919 */ /* 0x010f220000008800 */
[----:B------:R-:W-:Y:S01]  /*8870*/  MOV R4, 0x400 ;  /* 0x0000040000047802 */ /* 0x000fe20000000f00 */
[----:B------:R-:W-:Y:S01]  /*8880*/  IMAD.MOV.U32 R12, RZ, RZ, R9 ;  /* 0x000000ffff0c7224 */ /* 0x000fe200078e0009 */
[----:B------:R-:W-:Y:S01]  /*8890*/  LOP3.LUT R3, R2, 0x3e0, RZ, 0xc0, !PT ;  /* 0x000003e002037812 */ /* 0x000fe200078ec0ff */
[----:B0-----:R-:W-:Y:S01]  /*88a0*/  IMAD.MOV.U32 R13, RZ, RZ, R10 ;  /* 0x000000ffff0d7224 */ /* 0x001fe200078e000a */
[----:B----4-:R-:W-:-:S05]  /*88b0*/  LEA R4, R11, R4, 0x18 ;  /* 0x000000040b047211 */ /* 0x010fca00078ec0ff */
[----:B------:R-:W-:Y:S02]  /*88c0*/  IMAD.IADD R3, R3, 0x1, R4 ;  /* 0x0000000103037824 */ /* 0x000fe400078e0204 */
[----:B------:R-:W-:-:S03]  /*88d0*/  IMAD.MOV.U32 R4, RZ, RZ, R6 ;  /* 0x000000ffff047224 */ /* 0x000fc600078e0006 */
[----:B------:R0:W-:Y:S04]  /*88e0*/  STS.64 [R3+0x10], R12 ;  /* 0x0000100c03007388 */ /* 0x0001e80000000a00 */
[----:B------:R0:W-:Y:S04]  /*88f0*/  STS.64 [R3+0x20], R4 ;  /* 0x0000200403007388 */ /* 0x0001e80000000a00 */
[----:B------:R0:W-:Y:S04]  /*8900*/  STS [R3+0x8], R8 ;  /* 0x0000080803007388 */ /* 0x0001e80000000800 */
[----:B------:R0:W-:Y:S02]  /*8910*/  STS [R3+0x18], R7 ;  /* 0x0000180703007388 */ /* 0x0001e40000000800 */
.L_x_2310:
[----:B------:R-:W-:Y:S05]  /*8920*/  BSYNC.RECONVERGENT B1 ;  /* 0x0000000000017941 */ /* 0x000fea0003800200 */
.L_x_2309:
[----:B------:R-:W-:Y:S01]  /*8930*/  BAR.SYNC.DEFER_BLOCKING 0x0 ;  /* 0x0000000000007b1d */ /* 0x000fe20000010000 */
[----:B------:R-:W-:-:S13]  /*8940*/  ISETP.NE.AND P1, PT, R2, RZ, PT ;  /* 0x000000ff0200720c */ /* 0x000fda0003f25270 */
[----:B------:R-:W-:Y:S05]  /*8950*/  @P1 BRA `(.L_x_2178) ;  /* 0x00000010005c1947 */ /* 0x000fea0003800000 */
[----:B0-----:R-:W0:Y:S01]  /*8960*/  S2R R3, SR_CgaCtaId ;  /* 0x0000000000037919 */ /* 0x001e220000008800 */
[----:B------:R-:W-:Y:S01]  /*8970*/  MOV R4, 0x400 ;  /* 0x0000040000047802 */ /* 0x000fe20000000f00 */
[----:B------:R-:W-:Y:S01]  /*8980*/  BSSY.RECONVERGENT B1, `(.L_x_2311) ;  /* 0x0000019000017945 */ /* 0x000fe20003800200 */
[----:B-1----:R-:W-:Y:S02]  /*8990*/  IMAD.MOV.U32 R16, RZ, RZ, R8 ;  /* 0x000000ffff107224 */ /* 0x002fe400078e0008 */
[----:B------:R-:W-:Y:S02]  /*89a0*/  IMAD.MOV.U32 R15, RZ, RZ, R9 ;  /* 0x000000ffff0f7224 */ /* 0x000fe400078e0009 */
[----:B------:R-:W-:Y:S01]  /*89b0*/  IMAD.MOV.U32 R14, RZ, RZ, R10 ;  /* 0x000000ffff0e7224 */ /* 0x000fe200078e000a */
[----:B0-----:R-:W-:-:S05]  /*89c0*/  LEA R4, R3, R4, 0x18 ;  /* 0x0000000403047211 */ /* 0x001fca00078ec0ff */
[----:B----4-:R-:W0:Y:S04]  /*89d0*/  LDS R11, [R4+0x28] ;  /* 0x00002800040b7984 */ /* 0x010e280000000800 */
[----:B------:R-:W1:Y:S04]  /*89e0*/  LDS R20, [R4+0x38] ;  /* 0x0000380004147984 */ /* 0x000e680000000800 */
[----:B---3--:R3:W4:Y:S04]  /*89f0*/  LDS R19, [R4+0x48] ;  /* 0x0000480004137984 */ /* 0x0087280000000800 */
[----:B--2---:R3:W2:Y:S04]  /*8a00*/  LDS R17, [R4+0x58] ;  /* 0x0000580004117984 */ /* 0x0046a80000000800 */
[----:B------:R3:W2:Y:S01]  /*8a10*/  LDS.64 R12, [R4+0x40] ;  /* 0x00004000040c7984 */ /* 0x0006a20000000a00 */
[----:B0-----:R-:W-:-:S02]  /*8a20*/  ISETP.GE.AND P0, PT, R8, R11, PT ;  /* 0x0000000b0800720c */ /* 0x001fc40003f06270 */
        /* <DEDUP_REMOVED lines=14> */
.L_x_2312:
[----:B------:R-:W-:Y:S05]  /*8b10*/  BSYNC.RECONVERGENT B1 ;  /* 0x0000000000017941 */ /* 0x000fea0003800200 */
.L_x_2311:
        /* <DEDUP_REMOVED lines=20> */
.L_x_2314:
[----:B------:R-:W-:Y:S05]  /*8c60*/  BSYNC.RECONVERGENT B1 ;  /* 0x0000000000017941 */ /* 0x000fea0003800200 */
.L_x_2313:
[----:B------:R0:W1:Y:S01]  /*8c70*/  LDS R22, [R4+0x68] ;  /* 0x0000680004167984 */ /* 0x0000620000000800 */
[----:B------:R-:W-:Y:S01]  /*8c80*/  ISETP.GE.AND P0, PT, R16, R19, PT ;  /* 0x000000131000720c */ /* 0x000fe20003f06270 */
[----:B------:R-:W-:Y:S01]  /*8c90*/  BSSY.RECONVERGENT B1, `(.L_x_2315) ;  /* 0x0000015000017945 */ /* 0x000fe20003800200 */
[----:B------:R-:W-:Y:S01]  /*8ca0*/  IMAD.MOV.U32 R21, RZ, RZ, R16 ;  /* 0x000000ffff157224 */ /* 0x000fe200078e0010 */
        /* <DEDUP_REMOVED lines=19> */
.L_x_2316:
[----:B------:R-:W-:Y:S05]  /*8de0*/  BSYNC.RECONVERGENT B1 ;  /* 0x0000000000017941 */ /* 0x000fea0003800200 */
.L_x_2315:
        /* <DEDUP_REMOVED lines=17> */
.L_x_2318:
[----:B------:R-:W-:Y:S05]  /*8f00*/  BSYNC.RECONVERGENT B1 ;  /* 0x0000000000017941 */ /* 0x000fea0003800200 */
.L_x_2317:
        /* <DEDUP_REMOVED lines=18> */
.L_x_2320:
[----:B------:R-:W-:Y:S05]  /*9030*/  BSYNC.RECONVERGENT B1 ;  /* 0x0000000000017941 */ /* 0x000fea0003800200 */
.L_x_2319:
        /* <DEDUP_REMOVED lines=17> */
.L_x_2322:
[----:B------:R-:W-:Y:S05]  /*9150*/  BSYNC.RECONVERGENT B1 ;  /* 0x0000000000017941 */ /* 0x000fea0003800200 */
.L_x_2321:
        /* <DEDUP_REMOVED lines=18> */
.L_x_2324:
[----:B------:R-:W-:Y:S05]  /*9280*/  BSYNC.RECONVERGENT B1 ;  /* 0x0000000000017941 */ /* 0x000fea0003800200 */
.L_x_2323:
        /* <DEDUP_REMOVED lines=26> */
.L_x_2326:
[----:B------:R-:W-:Y:S05]  /*9430*/  BSYNC.RECONVERGENT B1 ;  /* 0x0000000000017941 */ /* 0x000fea0003800200 */
.L_x_2325:
        /* <DEDUP_REMOVED lines=16> */
.L_x_2328:
[----:B------:R-:W-:Y:S05]  /*9540*/  BSYNC.RECONVERGENT B1 ;  /* 0x0000000000017941 */ /* 0x000fea0003800200 */
.L_x_2327:
        /* <DEDUP_REMOVED lines=17> */
.L_x_2330:
[----:B------:R-:W-:Y:S05]  /*9660*/  BSYNC.RECONVERGENT B1 ;  /* 0x0000000000017941 */ /* 0x000fea0003800200 */
.L_x_2329:
        /* <DEDUP_REMOVED lines=16> */
.L_x_2332:
[----:B------:R-:W-:Y:S05]  /*9770*/  BSYNC.RECONVERGENT B1 ;  /* 0x0000000000017941 */ /* 0x000fea0003800200 */
.L_x_2331:
        /* <DEDUP_REMOVED lines=17> */
.L_x_2334:
[----:B------:R-:W-:Y:S05]  /*9890*/  BSYNC.RECONVERGENT B1 ;  /* 0x0000000000017941 */ /* 0x000fea0003800200 */
.L_x_2333:
        /* <DEDUP_REMOVED lines=18> */
.L_x_2336:
[----:B------:R-:W-:Y:S05]  /*99c0*/  BSYNC.RECONVERGENT B1 ;  /* 0x0000000000017941 */ /* 0x000fea0003800200 */
.L_x_2335:
        /* <DEDUP_REMOVED lines=16> */
.L_x_2178:
[----:B------:R-:W-:Y:S05]  /*9ad0*/  BSYNC.RECONVERGENT B0 ;  /* 0x0000000000007941 */ /* 0x000fea0003800200 */
.L_x_2127:
[----:B------:R-:W-:Y:S05]  /*9ae0*/  @P1 EXIT ;  /* 0x000000000000194d */ /* 0x000fea0003800000 */
[----:B0--3--:R-:W0:Y:S01]  /*9af0*/  LDC.64 R2, c[0x0][0x398] ;  /* 0x0000e600ff027b82 */ /* 0x009e220000000a00 */
[----:B--2-4-:R-:W-:Y:S02]  /*9b00*/  IMAD.MOV.U32 R11, RZ, RZ, R10 ;  /* 0x000000ffff0b7224 */ /* 0x014fe400078e000a */
[----:B------:R-:W-:Y:S02]  /*9b10*/  IMAD.MOV.U32 R10, RZ, RZ, R9 ;  /* 0x000000ffff0a7224 */ /* 0x000fe400078e0009 */
[----:B------:R-:W-:Y:S02]  /*9b20*/  IMAD.MOV.U32 R4, RZ, RZ, R6 ;  /* 0x000000ffff047224 */ /* 0x000fe400078e0006 */
[----:B0-----:R-:W-:-:S05]  /*9b30*/  IMAD.WIDE.U32 R2, R0, 0x20, R2 ;  /* 0x0000002000027825 */ /* 0x001fca00078e0002 */
[----:B------:R-:W-:Y:S04]  /*9b40*/  STG.E.64 desc[UR10][R2.64+0x8], R10 ;  /* 0x0000080a02007986 */ /* 0x000fe8000c101b0a */
[----:B------:R-:W-:Y:S04]  /*9b50*/  STG.E.64 desc[UR10][R2.64+0x18], R4 ;  /* 0x0000180402007986 */ /* 0x000fe8000c101b0a */
[----:B------:R-:W-:Y:S04]  /*9b60*/  STG.E desc[UR10][R2.64], R8 ;  /* 0x0000000802007986 */ /* 0x000fe8000c10190a */
[----:B------:R-:W-:Y:S01]  /*9b70*/  STG.E desc[UR10][R2.64+0x10], R7 ;  /* 0x0000100702007986 */ /* 0x000fe2000c10190a */
[----:B------:R-:W-:Y:S05]  /*9b80*/  EXIT ;  /* 0x000000000000794d */ /* 0x000fea0003800000 */
.L_x_2337:
        /* <DEDUP_REMOVED lines=15> */
.L_x_2558:


//--------------------- .text._ZN6thrust24THRUST_300001_SM_1000_NS8cuda_cub4core6detail13_kernel_agentINS1_8__reduce11ReduceAgentINS0_18transform_iteratorINS1_9__extrema12arg_minmax_fIilN4cuda3std3__44lessIiEEE15duplicate_tupleENS0_12zip_iteratorINSC_5tupleIJNS0_6detail15normal_iteratorINS0_10device_ptrIiEEEENS0_17counting_iteratorIlNS0_11use_defaultESP_SP_EEEEEEENSI_IJNSI_IJilEEEST_EEESU_EEPSU_SU_iSF_EEJSV_SW_iSF_EEEvDpT0_ --------------------------
	.section	.text._ZN6thrust24THRUST_300001_SM_1000_NS8cuda_cub4core6detail13_kernel_agentINS1_8__reduce11ReduceAgentINS0_18transform_iteratorINS1_9__extrema12arg_minmax_fIilN4cuda3std3__44lessIiEEE15duplicate_tupleENS0_12zip_iteratorINSC_5tupleIJNS0_6detail15normal_iteratorINS0_10device_ptrIiEEEENS0_17counting_iteratorIlNS0_11use_defaultESP_SP_EEEEEEENSI_IJNSI_IJilEEEST_EEESU_EEPSU_SU_iSF_EEJSV_SW_iSF_EEEvDpT0_,"ax",@progbits
	.align	128
        .global         _ZN6thrust24THRUST_300001_SM_1000_NS8cuda_cub4core6detail13_kernel_agentINS1_8__reduce11ReduceAgentINS0_18transform_iteratorINS1_9__extrema12arg_minmax_fIilN4cuda3std3__44lessIiEEE15duplicate_tupleENS0_12zip_iteratorINSC_5tupleIJNS0_6detail15normal_iteratorINS0_10device_ptrIiEEEENS0_17counting_iteratorIlNS0_11use_defaultESP_SP_EEEEEEENSI_IJNSI_IJilEEEST_EEESU_EEPSU_SU_iSF_EEJSV_SW_iSF_EEEvDpT0_
        .type           _ZN6thrust24THRUST_300001_SM_1000_NS8cuda_cub4core6detail13_kernel_agentINS1_8__reduce11ReduceAgentINS0_18transform_iteratorINS1_9__extrema12arg_minmax_fIilN4cuda3std3__44lessIiEEE15duplicate_tupleENS0_12zip_iteratorINSC_5tupleIJNS0_6detail15normal_iteratorINS0_10device_ptrIiEEEENS0_17counting_iteratorIlNS0_11use_defaultESP_SP_EEEEEEENSI_IJNSI_IJilEEEST_EEESU_EEPSU_SU_iSF_EEJSV_SW_iSF_EEEvDpT0_,@function
        .size           _ZN6thrust24THRUST_300001_SM_1000_NS8cuda_cub4core6detail13_kernel_agentINS1_8__reduce11ReduceAgentINS0_18transform_iteratorINS1_9__extrema12arg_minmax_fIilN4cuda3std3__44lessIiEEE15duplicate_tupleENS0_12zip_iteratorINSC_5tupleIJNS0_6detail15normal_iteratorINS0_10device_ptrIiEEEENS0_17counting_iteratorIlNS0_11use_defaultESP_SP_EEEEEEENSI_IJNSI_IJilEEEST_EEESU_EEPSU_SU_iSF_EEJSV_SW_iSF_EEEvDpT0_,(.L_x_2559 - _ZN6thrust24THRUST_300001_SM_1000_NS8cuda_cub4core6detail13_kernel_agentINS1_8__reduce11ReduceAgentINS0_18transform_iteratorINS1_9__extrema12arg_minmax_fIilN4cuda3std3__44lessIiEEE15duplicate_tupleENS0_12zip_iteratorINSC_5tupleIJNS0_6detail15normal_iteratorINS0_10device_ptrIiEEEENS0_17counting_iteratorIlNS0_11use_defaultESP_SP_EEEEEEENSI_IJNSI_IJilEEEST_EEESU_EEPSU_SU_iSF_EEJSV_SW_iSF_EEEvDpT0_)
        .other          _ZN6thrust24THRUST_300001_SM_1000_NS8cuda_cub4core6detail13_kernel_agentINS1_8__reduce11ReduceAgentINS0_18transform_iteratorINS1_9__extrema12arg_minmax_fIilN4cuda3std3__44lessIiEEE15duplicate_tupleENS0_12zip_iteratorINSC_5tupleIJNS0_6detail15normal_iteratorINS0_10device_ptrIiEEEENS0_17counting_iteratorIlNS0_11use_defaultESP_SP_EEEEEEENSI_IJNSI_IJilEEEST_EEESU_EEPSU_SU_iSF_EEJSV_SW_iSF_EEEvDpT0_,@"STO_CUDA_ENTRY STV_DEFAULT"
_ZN6thrust24THRUST_300001_SM_1000_NS8cuda_cub4core6detail13_kernel_agentINS1_8__reduce11ReduceAgentINS0_18transform_iteratorINS1_9__extrema12arg_minmax_fIilN4cuda3std3__44lessIiEEE15duplicate_tupleENS0_12zip_iteratorINSC_5tupleIJNS0_6detail15normal_iteratorINS0_10device_ptrIiEEEENS0_17counting_iteratorIlNS0_11use_defaultESP_SP_EEEEEEENSI_IJNSI_IJilEEEST_EEESU_EEPSU_SU_iSF_EEJSV_SW_iSF_EEEvDpT0_:
.text._ZN6thrust24THRUST_300001_SM_1000_NS8cuda_cub4core6detail13_kernel_agentINS1_8__reduce11ReduceAgentINS0_18transform_iteratorINS1_9__extrema12arg_minmax_fIilN4cuda3std3__44lessIiEEE15duplicate_tupleENS0_12zip_iteratorINSC_5tupleIJNS0_6detail15normal_iteratorINS0_10device_ptrIiEEEENS0_17counting_iteratorIlNS0_11use_defaultESP_SP_EEEEEEENSI_IJNSI_IJilEEEST_EEESU_EEPSU_SU_iSF_EEJSV_SW_iSF_EEEvDpT0_:
        /* <DEDUP_REMOVED lines=18> */
[C---:B------:R-:W-:Y:S01]  /*0120*/  @!P0 VIADD R6, R9.reuse, 0x100 ;  /* 0x0000010009068836 */ /* 0x040fe20000000000 */
[----:B---3--:R-:W-:Y:S01]  /*0130*/  @!P0 IADD3 R10, P2, PT, R9, R4, RZ ;  /* 0x00000004090a8210 */ /* 0x008fe20007f5e0ff */
[----:B------:R-:W-:-:S03]  /*0140*/  IMAD.MOV.U32 R0, RZ, RZ, RZ ;  /* 0x000000ffff007224 */ /* 0x000fc600078e00ff */
[----:B------:R-:W-:Y:S01]  /*0150*/  ISETP.GE.AND P1, PT, R6, UR4, PT ;  /* 0x0000000406007c0c */ /* 0x000fe2000bf26270 */
[----:B------:R-:W-:Y:S02]  /*0160*/  @!P0 IMAD.X R0, RZ, RZ, R5, P2 ;  /* 0x000000ffff008224 */ /* 0x000fe400010e0605 */
[----:B------:R-:W-:Y:S02]  /*0170*/  IMAD.MOV.U32 R14, RZ, RZ, R10 ;  /* 0x000000ffff0e7224 */ /* 0x000fe400078e000a */
[----:B------:R-:W-:Y:S02]  /*0180*/  IMAD.MOV.U32 R12, RZ, RZ, R0 ;  /* 0x000000ffff0c7224 */ /* 0x000fe400078e0000 */
[----:B----4-:R-:W-:-:S06]  /*0190*/  IMAD.MOV.U32 R13, RZ, RZ, R11 ;  /* 0x000000ffff0d7224 */ /* 0x010fcc00078e000b */
        /* <DEDUP_REMOVED lines=23> */
.L_x_2348:
        /* <DEDUP_REMOVED lines=21> */
[-C--:B------:R-:W-:Y:S02]  /*0460*/  @P4 ISETP.LT.U32.AND P0, PT, R2, R15.reuse, PT ;  /* 0x0000000f0200420c */ /* 0x080fe40003f01070 */
[CC--:B------:R-:W-:Y:S02]  /*0470*/  @P4 ISETP.GE.AND.EX P1, PT, R3.reuse, R16.reuse, PT, P1 ;  /* 0x000000100300420c */ /* 0x0c0fe40003f26310 */
[----:B------:R-:W-:Y:S02]  /*0480*/  @P4 ISETP.LT.AND.EX P0, PT, R3, R16, PT, P0 ;  /* 0x000000100300420c */ /* 0x000fe40003f01300 */
[----:B------:R-:W-:Y:S02]  /*0490*/  @P4 SEL R13, R0, R20, !P1 ;  /* 0x00000014000d4207 */ /* 0x000fe40004800000 */
[----:B------:R-:W-:-:S02]  /*04a0*/  @P4 SEL R14, R2, R15, P0 ;  /* 0x0000000f020e4207 */ /* 0x000fc40000000000 */
[----:B------:R-:W-:-:S07]  /*04b0*/  @P4 SEL R12, R3, R16, P0 ;  /* 0x00000010030c4207 */ /* 0x000fce0000000000 */
.L_x_2345:
[----:B------:R-:W-:Y:S05]  /*04c0*/  BSYNC.RECONVERGENT B3 ;  /* 0x0000000000037941 */ /* 0x000fea0003800200 */
.L_x_2344:
        /* <DEDUP_REMOVED lines=15> */
.L_x_2347:
[----:B------:R-:W-:Y:S05]  /*05c0*/  BSYNC.RECONVERGENT B3 ;  /* 0x0000000000037941 */ /* 0x000fea0003800200 */
.L_x_2346:
[----:B------:R-:W-:Y:S01]  /*05d0*/  IADD3 R15, P0, PT, R15, 0x100, RZ ;  /* 0x000001000f0f7810 */ /* 0x000fe20007f1e0ff */
[----:B------:R-:W-:Y:S01]  /*05e0*/  VIADD R6, R6, 0x100 ;  /* 0x0000010006067836 */ /* 0x000fe20000000000 */
[----:B------:R-:W-:-:S03]  /*05f0*/  IADD3 R7, P1, PT, R7, 0x400, RZ ;  /* 0x0000040007077810 */ /* 0x000fc60007f3e0ff */
[----:B------:R-:W-:Y:S02]  /*0600*/  IMAD.X R16, RZ, RZ, R16, P0 ;  /* 0x000000ffff107224 */ /* 0x000fe400000e0610 */
[----:B------:R-:W-:Y:S01]  /*0610*/  IMAD.X R8, RZ, RZ, R8, P1 ;  /* 0x000000ffff087224 */ /* 0x000fe200008e0608 */
[----:B------:R-:W-:Y:S07]  /*0620*/  @P2 BRA `(.L_x_2348) ;  /* 0xfffffffc00382947 */ /* 0x000fee000383ffff */
.L_x_2343:
[----:B------:R-:W-:Y:S05]  /*0630*/  BSYNC.RECONVERGENT B1 ;  /* 0x0000000000017941 */ /* 0x000fea0003800200 */
.L_x_2342:
[----:B------:R-:W-:-:S13]  /*0640*/  ISETP.GE.U32.AND P0, PT, R4, 0x300, PT ;  /* 0x000003000400780c */ /* 0x000fda0003f06070 */
[----:B------:R-:W-:Y:S05]  /*0650*/  @!P0 BRA `(.L_x_2341) ;  /* 0x00000008009c8947 */ /* 0x000fea0003800000 */
[----:B------:R-:W0:Y:S01]  /*0660*/  LDC.64 R2, c[0x0][0x380] ;  /* 0x0000e000ff027b82 */ /* 0x000e220000000a00 */
[----:B------:R-:W-:-:S07]  /*0670*/  VIADD R7, R6, 0x200 ;  /* 0x0000020006077836 */ /* 0x000fce0000000000 */
[----:B------:R-:W1:Y:S02]  /*0680*/  LDC.64 R4, c[0x0][0x388] ;  /* 0x0000e200ff047b82 */ /* 0x000e640000000a00 */
.L_x_2365:
        /* <DEDUP_REMOVED lines=26> */
.L_x_2350:
[----:B------:R-:W-:Y:S05]  /*0830*/  BSYNC.RECONVERGENT B1 ;  /* 0x0000000000017941 */ /* 0x000fea0003800200 */
.L_x_2349:
        /* <DEDUP_REMOVED lines=17> */
.L_x_2352:
[----:B------:R-:W-:Y:S05]  /*0950*/  BSYNC.RECONVERGENT B1 ;  /* 0x0000000000017941 */ /* 0x000fea0003800200 */
.L_x_2351:
        /* <DEDUP_REMOVED lines=19> */
.L_x_2354:
[----:B------:R-:W-:Y:S05]  /*0a90*/  BSYNC.RECONVERGENT B1 ;  /* 0x0000000000017941 */ /* 0x000fea0003800200 */
.L_x_2353:
        /* <DEDUP_REMOVED lines=17> */
.L_x_2356:
[----:B------:R-:W-:Y:S05]  /*0bb0*/  BSYNC.RECONVERGENT B1 ;  /* 0x0000000000017941 */ /* 0x000fea0003800200 */
.L_x_2355:
        /* <DEDUP_REMOVED lines=19> */
.L_x_2358:
[----:B------:R-:W-:Y:S05]  /*0cf0*/  BSYNC.RECONVERGENT B1 ;  /* 0x0000000000017941 */ /* 0x000fea0003800200 */
.L_x_2357:
        /* <DEDUP_REMOVED lines=18> */
.L_x_2360:
[----:B------:R-:W-:Y:S05]  /*0e20*/  BSYNC.RECONVERGENT B1 ;  /* 0x0000000000017941 */ /* 0x000fea0003800200 */
.L_x_2359:
        /* <DEDUP_REMOVED lines=19> */
.L_x_2362:
[----:B------:R-:W-:Y:S05]  /*0f60*/  BSYNC.RECONVERGENT B1 ;  /* 0x0000000000017941 */ /* 0x000fea0003800200 */
.L_x_2361:
        /* <DEDUP_REMOVED lines=17> */
.L_x_2364:
[----:B------:R-:W-:Y:S05]  /*1080*/  BSYNC.RECONVERGENT B1 ;  /* 0x0000000000017941 */ /* 0x000fea0003800200 */
.L_x_2363:
[C---:B------:R-:W-:Y:S02]  /*1090*/  VIADD R6, R7.reuse, 0x200 ;  /* 0x0000020007067836 */ /* 0x040fe40000000000 */
[----:B------:R-:W-:-:S03]  /*10a0*/  VIADD R7, R7, 0x400 ;  /* 0x0000040007077836 */ /* 0x000fc60000000000 */
[----:B------:R-:W-:-:S13]  /*10b0*/  ISETP.GE.AND P0, PT, R6, UR5, PT ;  /* 0x0000000506007c0c */ /* 0x000fda000bf06270 */
[----:B------:R-:W-:Y:S05]  /*10c0*/  @!P0 BRA `(.L_x_2365) ;  /* 0xfffffff400708947 */ /* 0x000fea000383ffff */
.L_x_2341:
[----:B------:R-:W-:Y:S05]  /*10d0*/  BSYNC.RECONVERGENT B2 ;  /* 0x0000000000027941 */ /* 0x000fea0003800200 */
.L_x_2340:
        /* <DEDUP_REMOVED lines=38> */
.L_x_2370:
[----:B------:R-:W-:Y:S05]  /*1340*/  BSYNC.RECONVERGENT B2 ;  /* 0x0000000000027941 */ /* 0x000fea0003800200 */
.L_x_2369:
        /* <DEDUP_REMOVED lines=14> */
.L_x_2368:
[----:B------:R-:W-:Y:S05]  /*1430*/  BSYNC.RECONVERGENT B1 ;  /* 0x0000000000017941 */ /* 0x000fea0003800200 */
.L_x_2367:
        /* <DEDUP_REMOVED lines=31> */
.L_x_2374:
[----:B------:R-:W-:Y:S05]  /*1630*/  BSYNC.RECONVERGENT B2 ;  /* 0x0000000000027941 */ /* 0x000fea0003800200 */
.L_x_2373:
        /* <DEDUP_REMOVED lines=23> */
.L_x_2372:
[----:B------:R-:W-:Y:S05]  /*17b0*/  BSYNC.RECONVERGENT B1 ;  /* 0x0000000000017941 */ /* 0x000fea0003800200 */
.L_x_2371:
        /* <DEDUP_REMOVED lines=31> */
.L_x_2378:
[----:B------:R-:W-:Y:S05]  /*19b0*/  BSYNC.RECONVERGENT B2 ;  /* 0x0000000000027941 */ /* 0x000fea0003800200 */
.L_x_2377:
        /* <DEDUP_REMOVED lines=23> */
.L_x_2376:
[----:B------:R-:W-:Y:S05]  /*1b30*/  BSYNC.RECONVERGENT B1 ;  /* 0x0000000000017941 */ /* 0x000fea0003800200 */
.L_x_2375:
        /* <DEDUP_REMOVED lines=31> */
.L_x_2382:
[----:B------:R-:W-:Y:S05]  /*1d30*/  BSYNC.RECONVERGENT B2 ;  /* 0x0000000000027941 */ /* 0x000fea0003800200 */
.L_x_2381:
        /* <DEDUP_REMOVED lines=23> */
.L_x_2380:
[----:B------:R-:W-:Y:S05]  /*1eb0*/  BSYNC.RECONVERGENT B1 ;  /* 0x0000000000017941 */ /* 0x000fea0003800200 */
.L_x_2379:
        /* <DEDUP_REMOVED lines=10> */
[----:B----4-:R4:W0:Y:S01]  /*1f60*/  SHFL.DOWN PT, R21, R10, 0x10, 0x1f ;  /* 0x0a001f000a157f89 */ /* 0x01082200000e0000 */
        /* <DEDUP_REMOVED lines=20> */
.L_x_2386:
[----:B------:R-:W-:Y:S05]  /*20b0*/  BSYNC.RECONVERGENT B2 ;  /* 0x0000000000027941 */ /* 0x000fea0003800200 */
.L_x_2385:
        /* <DEDUP_REMOVED lines=23> */
.L_x_2384:
[----:B------:R-:W-:Y:S05]  /*2230*/  BSYNC.RECONVERGENT B1 ;  /* 0x0000000000017941 */ /* 0x000fea0003800200 */
.L_x_2383:
[----:B------:R-:W-:Y:S01]  /*2240*/  ISETP.NE.AND P0, PT, R15, RZ, PT ;  /* 0x000000ff0f00720c */ /* 0x000fe20003f05270 */
[----:B------:R-:W-:-:S12]  /*2250*/  BSSY.RECONVERGENT B1, `(.L_x_2387) ;  /* 0x000000d000017945 */ /* 0x000fd80003800200 */
[----:B------:R-:W-:Y:S05]  /*2260*/  @P0 BRA `(.L_x_2388) ;  /* 0x00000000002c0947 */ /* 0x000fea0003800000 */
[----:B----4-:R-:W4:Y:S01]  /*2270*/  S2R R10, SR_CgaCtaId ;  /* 0x00000000000a7919 */ /* 0x010f220000008800 */
[----:B0-----:R-:W-:Y:S02]  /*2280*/  MOV R5, 0x400 ;  /* 0x0000040000057802 */ /* 0x001fe40000000f00 */
[----:B------:R-:W-:Y:S02]  /*2290*/  LOP3.LUT R4, R9, 0x3e0, RZ, 0xc0, !PT ;  /* 0x000003e009047812 */ /* 0x000fe400078ec0ff */
[----:B----4-:R-:W-:-:S05]  /*22a0*/  LEA R5, R10, R5, 0x18 ;  /* 0x000000050a057211 */ /* 0x010fca00078ec0ff */
[----:B------:R-:W-:Y:S02]  /*22b0*/  IMAD.IADD R11, R4, 0x1, R5 ;  /* 0x00000001040b7824 */ /* 0x000fe400078e0205 */
[----:B------:R-:W-:Y:S02]  /*22c0*/  IMAD.MOV.U32 R4, RZ, RZ, R7 ;  /* 0x000000ffff047224 */ /* 0x000fe400078e0007 */
[----:B------:R-:W-:Y:S01]  /*22d0*/  IMAD.MOV.U32 R5, RZ, RZ, R8 ;  /* 0x000000ffff057224 */ /* 0x000fe200078e0008 */
[----:B------:R0:W-:Y:S04]  /*22e0*/  STS.64 [R11+0x20], R2 ;  /* 0x000020020b007388 */ /* 0x0001e80000000a00 */
[----:B------:R0:W-:Y:S04]  /*22f0*/  STS.64 [R11+0x10], R4 ;  /* 0x000010040b007388 */ /* 0x0001e80000000a00 */
[----:B------:R0:W-:Y:S04]  /*2300*/  STS [R11+0x8], R6 ;  /* 0x000008060b007388 */ /* 0x0001e80000000800 */
[----:B------:R0:W-:Y:S02]  /*2310*/  STS [R11+0x18], R0 ;  /* 0x000018000b007388 */ /* 0x0001e40000000800 */
.L_x_2388:
[----:B------:R-:W-:Y:S05]  /*2320*/  BSYNC.RECONVERGENT B1 ;  /* 0x0000000000017941 */ /* 0x000fea0003800200 */
.L_x_2387:
[----:B------:R-:W-:Y:S01]  /*2330*/  BAR.SYNC.DEFER_BLOCKING 0x0 ;  /* 0x0000000000007b1d */ /* 0x000fe20000010000 */
[----:B------:R-:W-:-:S13]  /*2340*/  ISETP.NE.AND P2, PT, R9, RZ, PT ;  /* 0x000000ff0900720c */ /* 0x000fda0003f45270 */
[----:B------:R-:W-:Y:S05]  /*2350*/  @P2 BRA `(.L_x_2389) ;  /* 0x00000074006c2947 */ /* 0x000fea0003800000 */
[----:B0-----:R-:W0:Y:S01]  /*2360*/  S2R R5, SR_CgaCtaId ;  /* 0x0000000000057919 */ /* 0x001e220000008800 */
[----:B------:R-:W-:Y:S01]  /*2370*/  MOV R4, 0x400 ;  /* 0x0000040000047802 */ /* 0x000fe20000000f00 */
[----:B------:R-:W-:Y:S01]  /*2380*/  BSSY.RECONVERGENT B1, `(.L_x_2390) ;  /* 0x0000016000017945 */ /* 0x000fe20003800200 */
[----:B------:R-:W-:Y:S02]  /*2390*/  IMAD.MOV.U32 R18, RZ, RZ, R6 ;  /* 0x000000ffff127224 */ /* 0x000fe400078e0006 */
[----:B--2---:R-:W-:Y:S02]  /*23a0*/  IMAD.MOV.U32 R17, RZ, RZ, R7 ;  /* 0x000000ffff117224 */ /* 0x004fe400078e0007 */
[----:B------:R-:W-:Y:S01]  /*23b0*/  IMAD.MOV.U32 R16, RZ, RZ, R8 ;  /* 0x000000ffff107224 */ /* 0x000fe200078e0008 */
[----:B0-----:R-:W-:-:S05]  /*23c0*/  LEA R4, R5, R4, 0x18 ;  /* 0x0000000405047211 */ /* 0x001fca00078ec0ff */
[----:B------:R-:W0:Y:S04]  /*23d0*/  LDS R5, [R4+0x28] ;  /* 0x0000280004057984 */ /* 0x000e280000000800 */
[----:B------:R2:W1:Y:S04]  /*23e0*/  LDS R25, [R4+0x38] ;  /* 0x0000380004197984 */ /* 0x0004680000000800 */
[----:B---3--:R2:W3:Y:S01]  /*23f0*/  LDS R19, [R4+0x48] ;  /* 0x0000480004137984 */ /* 0x0084e20000000800 */
[----:B0-----:R-:W-:-:S13]  /*2400*/  ISETP.GE.AND P0, PT, R6, R5, PT ;  /* 0x000000050600720c */ /* 0x001fda0003f06270 */
[----:B-123--:R-:W-:Y:S05]  /*2410*/  @!P0 BRA `(.L_x_2391) ;  /* 0x0000000000308947 */ /* 0x00efea0003800000 */
        /* <DEDUP_REMOVED lines=12> */
.L_x_2391:
[----:B------:R-:W-:Y:S05]  /*24e0*/  BSYNC.RECONVERGENT B1 ;  /* 0x0000000000017941 */ /* 0x000fea0003800200 */
.L_x_2390:
[----:B------:R-:W0:Y:S01]  /*24f0*/  LDS.64 R14, [R4+0x40] ;  /* 0x00004000040e7984 */ /* 0x000e220000000a00 */
        /* <DEDUP_REMOVED lines=10> */
[----:B----4-:R4:W1:Y:S01]  /*25a0*/  LDS.64 R10, [R4+0x80] ;  /* 0x00008000040a7984 */ /* 0x0108620000000a00 */
[----:B0-----:R-:W-:-:S02]  /*25b0*/  IMAD.MOV.U32 R12, RZ, RZ, R14 ;  /* 0x000000ffff0c7224 */ /* 0x001fc400078e000e */
[----:B------:R-:W-:Y:S01]  /*25c0*/  IMAD.MOV.U32 R13, RZ, RZ, R15 ;  /* 0x000000ffff0d7224 */ /* 0x000fe200078e000f */
[----:B----4-:R-:W-:Y:S06]  /*25d0*/  @!P0 BRA `(.L_x_2393) ;  /* 0x0000000000348947 */ /* 0x010fec0003800000 */
        /* <DEDUP_REMOVED lines=13> */
.L_x_2393:
[----:B------:R-:W-:Y:S05]  /*26b0*/  BSYNC.RECONVERGENT B1 ;  /* 0x0000000000017941 */ /* 0x000fea0003800200 */
.L_x_2392:
        /* <DEDUP_REMOVED lines=18> */
.L_x_2395:
[----:B------:R-:W-:Y:S05]  /*27e0*/  BSYNC.RECONVERGENT B1 ;  /* 0x0000000000017941 */ /* 0x000fea0003800200 */
.L_x_2394:
        /* <DEDUP_REMOVED lines=17> */
.L_x_2397:
[----:B------:R-:W-:Y:S05]  /*2900*/  BSYNC.RECONVERGENT B1 ;  /* 0x0000000000017941 */ /* 0x000fea0003800200 */
.L_x_2396:
        /* <DEDUP_REMOVED lines=16> */
.L_x_2399:
[----:B------:R-:W-:Y:S05]  /*2a10*/  BSYNC.RECONVERGENT B1 ;  /* 0x0000000000017941 */ /* 0x000fea0003800200 */
.L_x_2398:
        /* <DEDUP_REMOVED lines=17> */
.L_x_2401:
[----:B------:R-:W-:Y:S05]  /*2b30*/  BSYNC.RECONVERGENT B1 ;  /* 0x0000000000017941 */ /* 0x000fea0003800200 */
.L_x_2400:
        /* <DEDUP_REMOVED lines=18> */
.L_x_2403:
[----:B------:R-:W-:Y:S05]  /*2c60*/  BSYNC.RECONVERGENT B1 ;  /* 0x0000000000017941 */ /* 0x000fea0003800200 */
.L_x_2402:
        /* <DEDUP_REMOVED lines=26> */
.L_x_2405:
[----:B------:R-:W-:Y:S05]  /*2e10*/  BSYNC.RECONVERGENT B1 ;  /* 0x0000000000017941 */ /* 0x000fea0003800200 */
.L_x_2404:
        /* <DEDUP_REMOVED lines=16> */
.L_x_2407:
[----:B------:R-:W-:Y:S05]  /*2f20*/  BSYNC.RECONVERGENT B1 ;  /* 0x0000000000017941 */ /* 0x000fea0003800200 */
.L_x_2406:
        /* <DEDUP_REMOVED lines=17> */
.L_x_2409:
[----:B------:R-:W-:Y:S05]  /*3040*/  BSYNC.RECONVERGENT B1 ;  /* 0x0000000000017941 */ /* 0x000fea0003800200 */
.L_x_2408:
        /* <DEDUP_REMOVED lines=16> */
.L_x_2411:
[----:B------:R-:W-:Y:S05]  /*3150*/  BSYNC.RECONVERGENT B1 ;  /* 0x0000000000017941 */ /* 0x000fea0003800200 */
.L_x_2410:
        /* <DEDUP_REMOVED lines=17> */
.L_x_2413:
[----:B------:R-:W-:Y:S05]  /*3270*/  BSYNC.RECONVERGENT B1 ;  /* 0x0000000000017941 */ /* 0x000fea0003800200 */
.L_x_2412:
        /* <DEDUP_REMOVED lines=18> */
.L_x_2415:
[----:B------:R-:W-:Y:S05]  /*33a0*/  BSYNC.RECONVERGENT B1 ;  /* 0x0000000000017941 */ /* 0x000fea0003800200 */
.L_x_2414:
        /* <DEDUP_REMOVED lines=18> */
.L_x_2366:
        /* <DEDUP_REMOVED lines=41> */
.L_x_2419:
[----:B------:R-:W-:Y:S05]  /*3760*/  BSYNC.RECONVERGENT B2 ;  /* 0x0000000000027941 */ /* 0x000fea0003800200 */
.L_x_2418:
        /* <DEDUP_REMOVED lines=14> */
.L_x_2417:
[----:B------:R-:W-:Y:S05]  /*3850*/  BSYNC.RECONVERGENT B1 ;  /* 0x0000000000017941 */ /* 0x000fea0003800200 */
.L_x_2416:
[----:B-1----:R-:W-:Y:S01]  /*3860*/  VIADD R0, R4, 0x2 ;  /* 0x0000000204007836 */ /* 0x002fe20000000000 */
[----:B----4-:R1:W2:Y:S01]  /*3870*/  SHFL.DOWN PT, R17, R6, 0x2, R15 ;  /* 0x0840000006117989 */ /* 0x0102a200000e000f */
[----:B------:R-:W-:Y:S01]  /*3880*/  BSSY.RECONVERGENT B1, `(.L_x_2420) ;  /* 0x0000036000017945 */ /* 0x000fe20003800200 */
[----:B------:R-:W-:Y:S02]  /*3890*/  IMAD.MOV.U32 R12, RZ, RZ, R18 ;  /* 0x000000ffff0c7224 */ /* 0x000fe400078e0012 */
[----:B------:R-:W-:Y:S01]  /*38a0*/  ISETP.GT.AND P0, PT, R0, R15, PT ;  /* 0x0000000f0000720c */ /* 0x000fe20003f04270 */
[----:B------:R1:W4:Y:S01]  /*38b0*/  SHFL.DOWN PT, R14, R7, 0x2, R15 ;  /* 0x08400000070e7989 */ /* 0x00032200000e000f */
[----:B------:R-:W-:Y:S02]  /*38c0*/  IMAD.MOV.U32 R10, RZ, RZ, R16 ;  /* 0x000000ffff0a7224 */ /* 0x000fe400078e0010 */
[----:B------:R-:W-:Y:S01]  /*38d0*/  IMAD.MOV.U32 R0, RZ, RZ, R2 ;  /* 0x000000ffff007224 */ /* 0x000fe200078e0002 */
[----:B0-----:R1:W0:Y:S04]  /*38e0*/  SHFL.DOWN PT, R19, R8, 0x2, R15 ;  /* 0x0840000008137989 */ /* 0x00122800000e000f */
[----:B------:R1:W0:Y:S04]  /*38f0*/  SHFL.DOWN PT, R21, R18, 0x2, R15 ;  /* 0x0840000012157989 */ /* 0x00022800000e000f */
[----:B------:R1:W0:Y:S04]  /*3900*/  SHFL.DOWN PT, R23, R16, 0x2, R15 ;  /* 0x0840000010177989 */ /* 0x00022800000e000f */
[----:B------:R1:W0:Y:S01]  /*3910*/  SHFL.DOWN PT, R25, R2, 0x2, R15 ;  /* 0x0840000002197989 */ /* 0x00022200000e000f */
[----:B------:R-:W-:Y:S05]  /*3920*/  @P0 BRA `(.L_x_2421) ;  /* 0x0000000000ac0947 */ /* 0x000fea0003800000 */
[----:B--2---:R-:W-:Y:S01]  /*3930*/  ISETP.GE.AND P0, PT, R6, R17, PT ;  /* 0x000000110600720c */ /* 0x004fe20003f06270 */
[----:B------:R-:W-:Y:S01]  /*3940*/  BSSY.RECONVERGENT B2, `(.L_x_2422) ;  /* 0x0000012000027945 */ /* 0x000fe20003800200 */
[----:B0-----:R-:W-:Y:S01]  /*3950*/  ISETP.GE.AND P2, PT, R18, R21, PT ;  /* 0x000000151200720c */ /* 0x001fe20003f46270 */
[----:B---3--:R-:W-:Y:S02]  /*3960*/  IMAD.MOV.U32 R3, RZ, RZ, R6 ;  /* 0x000000ffff037224 */ /* 0x008fe400078e0006 */
        /* <DEDUP_REMOVED lines=15> */
.L_x_2423:
[----:B------:R-:W-:Y:S05]  /*3a60*/  BSYNC.RECONVERGENT B2 ;  /* 0x0000000000027941 */ /* 0x000fea0003800200 */
.L_x_2422:
        /* <DEDUP_REMOVED lines=23> */
.L_x_2421:
[----:B------:R-:W-:Y:S05]  /*3be0*/  BSYNC.RECONVERGENT B1 ;  /* 0x0000000000017941 */ /* 0x000fea0003800200 */
.L_x_2420:
[----:B-1----:R-:W-:Y:S01]  /*3bf0*/  VIADD R2, R4, 0x4 ;  /* 0x0000000404027836 */ /* 0x002fe20000000000 */
[----:B--2---:R1:W2:Y:S01]  /*3c00*/  SHFL.DOWN PT, R17, R6, 0x4, R15 ;  /* 0x0880000006117989 */ /* 0x0042a200000e000f */
[----:B------:R-:W-:Y:S01]  /*3c10*/  BSSY.RECONVERGENT B1, `(.L_x_2424) ;  /* 0x0000036000017945 */ /* 0x000fe20003800200 */
[----:B------:R-:W-:Y:S02]  /*3c20*/  IMAD.MOV.U32 R16, RZ, RZ, R12 ;  /* 0x000000ffff107224 */ /* 0x000fe400078e000c */
[----:B------:R-:W-:Y:S01]  /*3c30*/  ISETP.GT.AND P0, PT, R2, R15, PT ;  /* 0x0000000f0200720c */ /* 0x000fe20003f04270 */
[----:B------:R1:W1:Y:S01]  /*3c40*/  SHFL.DOWN PT, R18, R7, 0x4, R15 ;  /* 0x0880000007127989 */ /* 0x00026200000e000f */
[----:B----4-:R-:W-:Y:S02]  /*3c50*/  IMAD.MOV.U32 R14, RZ, RZ, R10 ;  /* 0x000000ffff0e7224 */ /* 0x010fe400078e000a */
[----:B------:R-:W-:Y:S01]  /*3c60*/  IMAD.MOV.U32 R2, RZ, RZ, R0 ;  /* 0x000000ffff027224 */ /* 0x000fe200078e0000 */
[----:B0-----:R0:W4:Y:S04]  /*3c70*/  SHFL.DOWN PT, R19, R8, 0x4, R15 ;  /* 0x0880000008137989 */ /* 0x00112800000e000f */
        /* <DEDUP_REMOVED lines=14> */
[----:B-1----:R-:W-:Y:S02]  /*3d60*/  IMAD.MOV.U32 R11, RZ, RZ, R18 ;  /* 0x000000ffff0b7224 */ /* 0x002fe400078e0012 */
[----:B----4-:R-:W-:-:S08]  /*3d70*/  IMAD.MOV.U32 R13, RZ, RZ, R19 ;  /* 0x000000ffff0d7224 */ /* 0x010fd000078e0013 */
[CC--:B------:R-:W-:Y:S02]  /*3d80*/  @P3 ISETP.GE.U32.AND P0, PT, R7.reuse, R18.reuse, PT ;  /* 0x000000120700320c */ /* 0x0c0fe40003f06070 */
[CC--:B------:R-:W-:Y:S02]  /*3d90*/  @P3 ISETP.LT.U32.AND P1, PT, R7.reuse, R18.reuse, PT ;  /* 0x000000120700320c */ /* 0x0c0fe40003f21070 */
[CC--:B------:R-:W-:Y:S02]  /*3da0*/  @P3 ISETP.GE.AND.EX P0, PT, R8.reuse, R19.reuse, PT, P0 ;  /* 0x000000130800320c */ /* 0x0c0fe40003f06300 */
[----:B------:R-:W-:Y:S02]  /*3db0*/  @P3 ISETP.LT.AND.EX P1, PT, R8, R19, PT, P1 ;  /* 0x000000130800320c */ /* 0x000fe40003f21310 */
[----:B------:R-:W-:Y:S02]  /*3dc0*/  @P3 SEL R3, R6, R17, !P0 ;  /* 0x0000001106033207 */ /* 0x000fe40004000000 */
[----:B------:R-:W-:-:S02]  /*3dd0*/  @P3 SEL R11, R7, R18, P1 ;  /* 0x00000012070b3207 */ /* 0x000fc40000800000 */
[----:B------:R-:W-:-:S07]  /*3de0*/  @P3 SEL R13, R8, R19, P1 ;  /* 0x00000013080d3207 */ /* 0x000fce0000800000 */
.L_x_2427:
[----:B------:R-:W-:Y:S05]  /*3df0*/  BSYNC.RECONVERGENT B2 ;  /* 0x0000000000027941 */ /* 0x000fea0003800200 */
.L_x_2426:
        /* <DEDUP_REMOVED lines=23> */
.L_x_2425:
[----:B------:R-:W-:Y:S05]  /*3f70*/  BSYNC.RECONVERGENT B1 ;  /* 0x0000000000017941 */ /* 0x000fea0003800200 */
.L_x_2424:
[----:B0-----:R-:W-:Y:S01]  /*3f80*/  VIADD R0, R4, 0x8 ;  /* 0x0000000804007836 */ /* 0x001fe20000000000 */
[----:B------:R0:W0:Y:S01]  /*3f90*/  SHFL.DOWN PT, R13, R6, 0x8, R15 ;  /* 0x09000000060d7989 */ /* 0x00002200000e000f */
[----:B------:R-:W-:Y:S01]  /*3fa0*/  BSSY.RECONVERGENT B1, `(.L_x_2428) ;  /* 0x0000036000017945 */ /* 0x000fe20003800200 */
[----:B-1----:R-:W-:Y:S02]  /*3fb0*/  IMAD.MOV.U32 R18, RZ, RZ, R16 ;  /* 0x000000ffff127224 */ /* 0x002fe400078e0010 */
[----:B------:R-:W-:Y:S01]  /*3fc0*/  ISETP.GT.AND P0, PT, R0, R15, PT ;  /* 0x0000000f0000720c */ /* 0x000fe20003f04270 */
[----:B------:R1:W0:Y:S01]  /*3fd0*/  SHFL.DOWN PT, R20, R7, 0x8, R15 ;  /* 0x0900000007147989 */ /* 0x00022200000e000f */
[----:B------:R-:W-:Y:S02]  /*3fe0*/  IMAD.MOV.U32 R12, RZ, RZ, R14 ;  /* 0x000000ffff0c7224 */ /* 0x000fe400078e000e */
[----:B------:R-:W-:Y:S01]  /*3ff0*/  IMAD.MOV.U32 R10, RZ, RZ, R2 ;  /* 0x000000ffff0a7224 */ /* 0x000fe200078e0002 */
[----:B--2---:R1:W2:Y:S04]  /*4000*/  SHFL.DOWN PT, R17, R8, 0x8, R15 ;  /* 0x0900000008117989 */ /* 0x0042a800000e000f */
[----:B----4-:R1:W4:Y:S04]  /*4010*/  SHFL.DOWN PT, R19, R16, 0x8, R15 ;  /* 0x0900000010137989 */ /* 0x01032800000e000f */
[----:B------:R1:W0:Y:S04]  /*4020*/  SHFL.DOWN PT, R21, R14, 0x8, R15 ;  /* 0x090000000e157989 */ /* 0x00022800000e000f */
[----:B------:R1:W0:Y:S01]  /*4030*/  SHFL.DOWN PT, R23, R2, 0x8, R15 ;  /* 0x0900000002177989 */ /* 0x00022200000e000f */
[----:B------:R-:W-:Y:S05]  /*4040*/  @P0 BRA `(.L_x_2429) ;  /* 0x0000000000ac0947 */ /* 0x000fea0003800000 */
[----:B0-----:R-:W-:Y:S01]  /*4050*/  ISETP.GE.AND P0, PT, R6, R13, PT ;  /* 0x0000000d0600720c */ /* 0x001fe20003f06270 */
[----:B------:R-:W-:Y:S01]  /*4060*/  BSSY.RECONVERGENT B2, `(.L_x_2430) ;  /* 0x0000012000027945 */ /* 0x000fe20003800200 */
[----:B----4-:R-:W-:Y:S01]  /*4070*/  ISETP.GE.AND P2, PT, R16, R19, PT ;  /* 0x000000131000720c */ /* 0x010fe20003f46270 */
[----:B------:R-:W-:Y:S02]  /*4080*/  IMAD.MOV.U32 R0, RZ, RZ, R6 ;  /* 0x000000ffff007224 */ /* 0x000fe400078e0006 */
[----:B---3--:R-:W-:Y:S02]  /*4090*/  IMAD.MOV.U32 R3, RZ, RZ, R7 ;  /* 0x000000ffff037224 */ /* 0x008fe400078e0007 */
        /* <DEDUP_REMOVED lines=14> */
.L_x_2431:
[----:B------:R-:W-:Y:S05]  /*4180*/  BSYNC.RECONVERGENT B2 ;  /* 0x0000000000027941 */ /* 0x000fea0003800200 */
.L_x_2430:
        /* <DEDUP_REMOVED lines=23> */
.L_x_2429:
[----:B------:R-:W-:Y:S05]  /*4300*/  BSYNC.RECONVERGENT B1 ;  /* 0x0000000000017941 */ /* 0x000fea0003800200 */
.L_x_2428:
[----:B------:R-:W-:Y:S01]  /*4310*/  VIADD R0, R4, 0x10 ;  /* 0x0000001004007836 */ /* 0x000fe20000000000 */
[----:B--2---:R2:W2:Y:S01]  /*4320*/  SHFL.DOWN PT, R17, R6, 0x10, R15 ;  /* 0x0a00000006117989 */ /* 0x0044a200000e000f */
[----:B------:R-:W-:Y:S01]  /*4330*/  BSSY.RECONVERGENT B1, `(.L_x_2432) ;  /* 0x0000036000017945 */ /* 0x000fe20003800200 */
[----:B-1----:R-:W-:Y:S02]  /*4340*/  IMAD.MOV.U32 R2, RZ, RZ, R12 ;  /* 0x000000ffff027224 */ /* 0x002fe400078e000c */
[----:B------:R-:W-:Y:S01]  /*4350*/  ISETP.GT.AND P0, PT, R0, R15, PT ;  /* 0x0000000f0000720c */ /* 0x000fe20003f04270 */
[----:B------:R1:W1:Y:S01]  /*4360*/  SHFL.DOWN PT, R16, R7, 0x10, R15 ;  /* 0x0a00000007107989 */ /* 0x00026200000e000f */
[----:B------:R-:W-:Y:S02]  /*4370*/  IMAD.MOV.U32 R0, RZ, RZ, R18 ;  /* 0x000000ffff007224 */ /* 0x000fe400078e0012 */
[----:B---3--:R-:W-:Y:S01]  /*4380*/  IMAD.MOV.U32 R3, RZ, RZ, R10 ;  /* 0x000000ffff037224 */ /* 0x008fe200078e000a */
[----:B----4-:R3:W4:Y:S04]  /*4390*/  SHFL.DOWN PT, R19, R8, 0x10, R15 ;  /* 0x0a00000008137989 */ /* 0x01072800000e000f */
[----:B0-----:R3:W0:Y:S04]  /*43a0*/  SHFL.DOWN PT, R21, R18, 0x10, R15 ;  /* 0x0a00000012157989 */ /* 0x00162800000e000f */
        /* <DEDUP_REMOVED lines=22> */
.L_x_2435:
[----:B------:R-:W-:Y:S05]  /*4510*/  BSYNC.RECONVERGENT B2 ;  /* 0x0000000000027941 */ /* 0x000fea0003800200 */
.L_x_2434:
[----:B------:R-:W-:Y:S02]  /*4520*/  IMAD.MOV.U32 R2, RZ, RZ, R23 ;  /* 0x000000ffff027224 */ /* 0x000fe400078e0017 */
[----:B------:R-:W-:Y:S02]  /*4530*/  IMAD.MOV.U32 R3, RZ, RZ, R25 ;  /* 0x000000ffff037224 */ /* 0x000fe400078e0019 */
[----:B------:R-:W-:Y:S02]  /*4540*/  IMAD.MOV.U32 R6, RZ, RZ, R11 ;  /* 0x000000ffff067224 */ /* 0x000fe400078e000b */
[----:B-1----:R-:W-:Y:S02]  /*4550*/  IMAD.MOV.U32 R7, RZ, RZ, R13 ;  /* 0x000000ffff077224 */ /* 0x002fe400078e000d */
        /* <DEDUP_REMOVED lines=19> */
.L_x_2433:
[----:B------:R-:W-:Y:S05]  /*4690*/  BSYNC.RECONVERGENT B1 ;  /* 0x0000000000017941 */ /* 0x000fea0003800200 */
.L_x_2432:
[----:B------:R-:W-:Y:S01]  /*46a0*/  ISETP.NE.AND P0, PT, R4, RZ, PT ;  /* 0x000000ff0400720c */ /* 0x000fe20003f05270 */
[----:B------:R-:W-:-:S12]  /*46b0*/  BSSY.RECONVERGENT B1, `(.L_x_2436) ;  /* 0x000000b000017945 */ /* 0x000fd80003800200 */
[----:B------:R-:W-:Y:S05]  /*46c0*/  @P0 BRA `(.L_x_2437) ;  /* 0x0000000000240947 */ /* 0x000fea0003800000 */
[----:B------:R-:W5:Y:S01]  /*46d0*/  S2UR UR5, SR_CgaCtaId ;  /* 0x00000000000579c3 */ /* 0x000f620000008800 */
[----:B------:R-:W-:Y:S01]  /*46e0*/  UMOV UR4, 0x400 ;  /* 0x0000040000047882 */ /* 0x000fe20000000000 */
[----:B---3--:R-:W-:Y:S02]  /*46f0*/  IMAD.MOV.U32 R10, RZ, RZ, R7 ;  /* 0x000000ffff0a7224 */ /* 0x008fe400078e0007 */
[----:B------:R-:W-:Y:S01]  /*4700*/  IMAD.MOV.U32 R11, RZ, RZ, R8 ;  /* 0x000000ffff0b7224 */ /* 0x000fe200078e0008 */
[----:B-----5:R-:W-:-:S09]  /*4710*/  ULEA UR4, UR5, UR4, 0x18 ;  /* 0x0000000405047291 */ /* 0x020fd2000f8ec0ff */
[----:B------:R3:W-:Y:S04]  /*4720*/  STS.64 [R5+UR4+0x10], R10 ;  /* 0x0000100a05007988 */ /* 0x0007e80008000a04 */
[----:B------:R3:W-:Y:S04]  /*4730*/  STS.64 [R5+UR4+0x20], R2 ;  /* 0x0000200205007988 */ /* 0x0007e80008000a04 */
[----:B------:R3:W-:Y:S04]  /*4740*/  STS [R5+UR4+0x8], R6 ;  /* 0x0000080605007988 */ /* 0x0007e80008000804 */
[----:B------:R3:W-:Y:S02]  /*4750*/  STS [R5+UR4+0x18], R0 ;  /* 0x0000180005007988 */ /* 0x0007e40008000804 */
.L_x_2437:
[----:B------:R-:W-:Y:S05]  /*4760*/  BSYNC.RECONVERGENT B1 ;  /* 0x0000000000017941 */ /* 0x000fea0003800200 */
.L_x_2436:
[----:B------:R-:W-:Y:S01]  /*4770*/  BAR.SYNC.DEFER_BLOCKING 0x0 ;  /* 0x0000000000007b1d */ /* 0x000fe20000010000 */
[----:B------:R-:W-:-:S13]  /*4780*/  ISETP.NE.AND P2, PT, R9, RZ, PT ;  /* 0x000000ff0900720c */ /* 0x000fda0003f45270 */
[----:B------:R-:W-:Y:S05]  /*4790*/  @P2 BRA `(.L_x_2389) ;  /* 0x00000050005c2947 */ /* 0x000fea0003800000 */
[----:B------:R-:W-:Y:S01]  /*47a0*/  UISETP.GE.AND UP0, UPT, UR8, 0x21, UPT ;  /* 0x000000210800788c */ /* 0x000fe2000bf06270 */
[----:B------:R-:W-:Y:S02]  /*47b0*/  IMAD.MOV.U32 R9, RZ, RZ, R6 ;  /* 0x000000ffff097224 */ /* 0x000fe400078e0006 */
[----:B------:R-:W-:Y:S02]  /*47c0*/  IMAD.MOV.U32 R13, RZ, RZ, R7 ;  /* 0x000000ffff0d7224 */ /* 0x000fe400078e0007 */
[----:B---3--:R-:W-:Y:S02]  /*47d0*/  IMAD.MOV.U32 R12, RZ, RZ, R8 ;  /* 0x000000ffff0c7224 */ /* 0x008fe400078e0008 */
[----:B------:R-:W-:Y:S02]  /*47e0*/  IMAD.MOV.U32 R14, RZ, RZ, R0 ;  /* 0x000000ffff0e7224 */ /* 0x000fe400078e0000 */
[----:B------:R-:W-:Y:S02]  /*47f0*/  IMAD.MOV.U32 R4, RZ, RZ, R2 ;  /* 0x000000ffff047224 */ /* 0x000fe400078e0002 */
[----:B------:R-:W-:Y:S01]  /*4800*/  IMAD.MOV.U32 R5, RZ, RZ, R3 ;  /* 0x000000ffff057224 */ /* 0x000fe200078e0003 */
[----:B------:R-:W-:Y:S06]  /*4810*/  BRA.U !UP0, `(.L_x_2438) ;  /* 0x0000000108b47547 */ /* 0x000fec000b800000 */
[----:B------:R-:W3:Y:S01]  /*4820*/  S2R R5, SR_CgaCtaId ;  /* 0x0000000000057919 */ /* 0x000ee20000008800 */
[----:B------:R-:W-:Y:S01]  /*4830*/  MOV R4, 0x400 ;  /* 0x0000040000047802 */ /* 0x000fe20000000f00 */
[----:B------:R-:W-:Y:S01]  /*4840*/  BSSY.RECONVERGENT B1, `(.L_x_2439) ;  /* 0x0000017000017945 */ /* 0x000fe20003800200 */
[----:B------:R-:W-:Y:S02]  /*4850*/  IMAD.MOV.U32 R9, RZ, RZ, R6 ;  /* 0x000000ffff097224 */ /* 0x000fe400078e0006 */
[----:B------:R-:W-:Y:S02]  /*4860*/  IMAD.MOV.U32 R13, RZ, RZ, R7 ;  /* 0x000000ffff0d7224 */ /* 0x000fe400078e0007 */
[----:B------:R-:W-:Y:S01]  /*4870*/  IMAD.MOV.U32 R12, RZ, RZ, R8 ;  /* 0x000000ffff0c7224 */ /* 0x000fe200078e0008 */
[----:B---3--:R-:W-:-:S05]  /*4880*/  LEA R4, R5, R4, 0x18 ;  /* 0x0000000405047211 */ /* 0x008fca00078ec0ff */
[----:B------:R-:W3:Y:S04]  /*4890*/  LDS R5, [R4+0x28] ;  /* 0x0000280004057984 */ /* 0x000ee80000000800 */
[----:B-12---:R-:W1:Y:S04]  /*48a0*/  LDS R15, [R4+0x38] ;  /* 0x00003800040f7984 */ /* 0x006e680000000800 */
[----:B------:R2:W0:Y:S01]  /*48b0*/  LDS.64 R10, [R4+0x40] ;  /* 0x00004000040a7984 */ /* 0x0004220000000a00 */
[----:B---3--:R-:W-:Y:S02]  /*48c0*/  ISETP.GE.AND P0, PT, R6, R5, PT ;  /* 0x000000050600720c */ /* 0x008fe40003f06270 */
[----:B-1----:R-:W-:-:S11]  /*48d0*/  ISETP.GE.AND P3, PT, R0, R15, PT ;  /* 0x0000000f0000720c */ /* 0x002fd60003f66270 */
[----:B0-2---:R-:W-:Y:S05]  /*48e0*/  @!P0 BRA `(.L_x_2440) ;  /* 0x0000000000308947 */ /* 0x005fea0003800000 */
        /* <DEDUP_REMOVED lines=12> */
.L_x_2440:
[----:B------:R-:W-:Y:S05]  /*49b0*/  BSYNC.RECONVERGENT B1 ;  /* 0x0000000000017941 */ /* 0x000fea0003800200 */
.L_x_2439:
        /* <DEDUP_REMOVED lines=18> */
.L_x_2441:
[----:B------:R-:W-:Y:S05]  /*4ae0*/  BSYNC.RECONVERGENT B1 ;  /* 0x0000000000017941 */ /* 0x000fea0003800200 */
.L_x_2438:
[----:B------:R-:W-:Y:S01]  /*4af0*/  UISETP.GE.AND UP0, UPT, UR8, 0x41, UPT ;  /* 0x000000410800788c */ /* 0x000fe2000bf06270 */
[----:B--2---:R-:W-:Y:S02]  /*4b00*/  IMAD.MOV.U32 R6, RZ, RZ, R9 ;  /* 0x000000ffff067224 */ /* 0x004fe400078e0009 */
[----:B-1----:R-:W-:Y:S02]  /*4b10*/  IMAD.MOV.U32 R7, RZ, RZ, R13 ;  /* 0x000000ffff077224 */ /* 0x002fe400078e000d */
[----:B------:R-:W-:Y:S02]  /*4b20*/  IMAD.MOV.U32 R0, RZ, RZ, R12 ;  /* 0x000000ffff007224 */ /* 0x000fe400078e000c */
        /* <DEDUP_REMOVED lines=29> */
.L_x_2444:
[----:B------:R-:W-:Y:S05]  /*4d00*/  BSYNC.RECONVERGENT B1 ;  /* 0x0000000000017941 */ /* 0x000fea0003800200 */
.L_x_2443:
        /* <DEDUP_REMOVED lines=18> */
.L_x_2445:
[----:B------:R-:W-:Y:S05]  /*4e30*/  BSYNC.RECONVERGENT B1 ;  /* 0x0000000000017941 */ /* 0x000fea0003800200 */
.L_x_2442:
        /* <DEDUP_REMOVED lines=33> */
.L_x_2448:
[----:B------:R-:W-:Y:S05]  /*5050*/  BSYNC.RECONVERGENT B1 ;  /* 0x0000000000017941 */ /* 0x000fea0003800200 */
.L_x_2447:
        /* <DEDUP_REMOVED lines=18> */
.L_x_2449:
[----:B------:R-:W-:Y:S05]  /*5180*/  BSYNC.RECONVERGENT B1 ;  /* 0x0000000000017941 */ /* 0x000fea0003800200 */
.L_x_2446:
        /* <DEDUP_REMOVED lines=33> */
.L_x_2452:
[----:B------:R-:W-:Y:S05]  /*53a0*/  BSYNC.RECONVERGENT B1 ;  /* 0x0000000000017941 */ /* 0x000fea0003800200 */
.L_x_2451:
        /* <DEDUP_REMOVED lines=18> */
.L_x_2453:
[----:B------:R-:W-:Y:S05]  /*54d0*/  BSYNC.RECONVERGENT B1 ;  /* 0x0000000000017941 */ /* 0x000fea0003800200 */
.L_x_2450:
        /* <DEDUP_REMOVED lines=33> */
.L_x_2456:
[----:B------:R-:W-:Y:S05]  /*56f0*/  BSYNC.RECONVERGENT B1 ;  /* 0x0000000000017941 */ /* 0x000fea0003800200 */
.L_x_2455:
        /* <DEDUP_REMOVED lines=18> */
.L_x_2457:
[----:B------:R-:W-:Y:S05]  /*5820*/  BSYNC.RECONVERGENT B1 ;  /* 0x0000000000017941 */ /* 0x000fea0003800200 */
.L_x_2454:
        /* <DEDUP_REMOVED lines=33> */
.L_x_2460:
[----:B------:R-:W-:Y:S05]  /*5a40*/  BSYNC.RECONVERGENT B1 ;  /* 0x0000000000017941 */ /* 0x000fea0003800200 */
.L_x_2459:
        /* <DEDUP_REMOVED lines=18> */
.L_x_2461:
[----:B------:R-:W-:Y:S05]  /*5b70*/  BSYNC.RECONVERGENT B1 ;  /* 0x0000000000017941 */ /* 0x000fea0003800200 */
.L_x_2458:
        /* <DEDUP_REMOVED lines=33> */
.L_x_2463:
[----:B------:R-:W-:Y:S05]  /*5d90*/  BSYNC.RECONVERGENT B1 ;  /* 0x0000000000017941 */ /* 0x000fea0003800200 */
.L_x_2462:
        /* <DEDUP_REMOVED lines=19> */
.L_x_2339:
        /* <DEDUP_REMOVED lines=9> */
[----:B------:R-:W-:Y:S01]  /*5f60*/  IADD3 R23, P2, PT, R0, 0x100, RZ ;  /* 0x0000010000177810 */ /* 0x000fe20007f5e0ff */
[----:B------:R-:W-:Y:S01]  /*5f70*/  IMAD.X R4, RZ, RZ, UR9, P0 ;  /* 0x00000009ff047e24 */ /* 0x000fe200080e06ff */
[----:B---3--:R-:W-:-:S02]  /*5f80*/  ISETP.GE.AND P0, PT, R22, R5, PT ;  /* 0x000000051600720c */ /* 0x008fc40003f06270 */
[----:B------:R-:W-:Y:S02]  /*5f90*/  ISETP.GE.AND P1, PT, R5, R22, PT ;  /* 0x000000160500720c */ /* 0x000fe40003f26270 */
[CC--:B------:R-:W-:Y:S02]  /*5fa0*/  VIMNMX R6, PT, PT, R22.reuse, R5.reuse, PT ;  /* 0x0000000516067248 */ /* 0x0c0fe40003fe0100 */
[----:B------:R-:W-:Y:S01]  /*5fb0*/  VIMNMX R22, PT, PT, R22, R5, !PT ;  /* 0x0000000516167248 */ /* 0x000fe20007fe0100 */
[----:B------:R-:W-:Y:S01]  /*5fc0*/  IMAD.X R5, RZ, RZ, R4, P2 ;  /* 0x000000ffff057224 */ /* 0x000fe200010e0604 */
[CC--:B------:R-:W-:Y:S02]  /*5fd0*/  SEL R7, R23.reuse, R0.reuse, !P1 ;  /* 0x0000000017077207 */ /* 0x0c0fe40004800000 */
[----:B------:R-:W-:Y:S02]  /*5fe0*/  SEL R23, R23, R0, !P0 ;  /* 0x0000000017177207 */ /* 0x000fe40004000000 */
[----:B------:R-:W-:-:S02]  /*5ff0*/  SEL R8, R5, R4, !P1 ;  /* 0x0000000405087207 */ /* 0x000fc40004800000 */
[----:B------:R-:W-:Y:S01]  /*6000*/  SEL R24, R5, R4, !P0 ;  /* 0x0000000405187207 */ /* 0x000fe20004000000 */
[----:B------:R-:W-:Y:S06]  /*6010*/  BRA.U !UP0, `(.L_x_2464) ;  /* 0x0000000508187547 */ /* 0x000fec000b800000 */
[----:B------:R-:W-:Y:S01]  /*6020*/  IMAD.MOV.U32 R12, RZ, RZ, R22 ;  /* 0x000000ffff0c7224 */ /* 0x000fe200078e0016 */
[----:B------:R-:W0:Y:S01]  /*6030*/  LDCU UR4, c[0x0][0x3a0] ;  /* 0x00007400ff0477ac */ /* 0x000e220008000800 */
[----:B------:R-:W-:Y:S02]  /*6040*/  IMAD.MOV.U32 R21, RZ, RZ, R23 ;  /* 0x000000ffff157224 */ /* 0x000fe400078e0017 */
[----:B------:R-:W-:Y:S02]  /*6050*/  IMAD.MOV.U32 R18, RZ, RZ, R24 ;  /* 0x000000ffff127224 */ /* 0x000fe400078e0018 */
[----:B------:R-:W-:-:S07]  /*6060*/  IMAD.MOV.U32 R5, RZ, RZ, 0x200 ;  /* 0x00000200ff057424 */ /* 0x000fce00078e00ff */
.L_x_2469:
[----:B------:R-:W-:-:S05]  /*6070*/  IMAD.WIDE.U32 R10, R5, 0x4, R2 ;  /* 0x00000004050a7825 */ /* 0x000fca00078e0002 */
[----:B------:R-:W2:Y:S04]  /*6080*/  LDG.E R13, desc[UR6][R10.64] ;  /* 0x000000060a0d7981 */ /* 0x000ea8000c1e1900 */
[----:B------:R1:W5:Y:S01]  /*6090*/  LDG.E R22, desc[UR6][R10.64+0x400] ;  /* 0x000400060a167981 */ /* 0x000362000c1e1900 */
[----:B------:R-:W-:Y:S01]  /*60a0*/  IADD3 R16, P0, PT, R5, R0, RZ ;  /* 0x0000000005107210 */ /* 0x000fe20007f1e0ff */
[----:B------:R-:W-:Y:S01]  /*60b0*/  BSSY.RECONVERGENT B1, `(.L_x_2465) ;  /* 0x0000016000017945 */ /* 0x000fe20003800200 */
[----:B------:R-:W-:Y:S02]  /*60c0*/  IMAD.MOV.U32 R15, RZ, RZ, R6 ;  /* 0x000000ffff0f7224 */ /* 0x000fe400078e0006 */
[----:B------:R-:W-:Y:S02]  /*60d0*/  IMAD.MOV.U32 R14, RZ, RZ, R7 ;  /* 0x000000ffff0e7224 */ /* 0x000fe400078e0007 */
[----:B------:R-:W-:-:S02]  /*60e0*/  IMAD.X R19, RZ, RZ, R4, P0 ;  /* 0x000000ffff137224 */ /* 0x000fc400000e0604 */
        /* <DEDUP_REMOVED lines=18> */
.L_x_2466:
[----:B0-----:R-:W-:Y:S05]  /*6210*/  BSYNC.RECONVERGENT B1 ;  /* 0x0000000000017941 */ /* 0x001fea0003800200 */
.L_x_2465:
        /* <DEDUP_REMOVED lines=22> */
.L_x_2468:
[----:B------:R-:W-:Y:S05]  /*6380*/  BSYNC.RECONVERGENT B1 ;  /* 0x0000000000017941 */ /* 0x000fea0003800200 */
.L_x_2467:
        /* <DEDUP_REMOVED lines=14> */
[----:B------:R-:W-:-:S07]  /*6470*/  IMAD.MOV.U32 R14, RZ, RZ, R5 ;  /* 0x000000ffff0e7224 */ /* 0x000fce00078e0005 */
.L_x_2464:
        /* <DEDUP_REMOVED lines=8> */
[----:B------:R-:W-:Y:S01]  /*6500*/  IADD3 R0, PT, PT, -R14, UR4, R3 ;  /* 0x000000040e007c10 */ /* 0x000fe2000fffe103 */
[----:B------:R-:W-:-:S03]  /*6510*/  IMAD.MOV.U32 R3, RZ, RZ, R9 ;  /* 0x000000ffff037224 */ /* 0x000fc600078e0009 */
[----:B------:R-:W-:-:S04]  /*6520*/  LOP3.LUT R2, R0, 0x300, RZ, 0xc0, !PT ;  /* 0x0000030000027812 */ /* 0x000fc800078ec0ff */
[----:B------:R-:W-:-:S13]  /*6530*/  ISETP.NE.AND P0, PT, R2, 0x300, PT ;  /* 0x000003000200780c */ /* 0x000fda0003f05270 */
[----:B------:R-:W-:Y:S05]  /*6540*/  @!P0 BRA `(.L_x_2473) ;  /* 0x0000000000f88947 */ /* 0x000fea0003800000 */
[----:B------:R-:W0:Y:S01]  /*6550*/  LDC.64 R2, c[0x0][0x380] ;  /* 0x0000e000ff027b82 */ /* 0x000e220000000a00 */
[----:B------:R-:W1:Y:S01]  /*6560*/  LDCU.64 UR8, c[0x0][0x388] ;  /* 0x00007100ff0877ac */ /* 0x000e620008000a00 */
[----:B------:R-:W-:Y:S01]  /*6570*/  IMAD.IADD R5, R9, 0x1, R14 ;  /* 0x0000000109057824 */ /* 0x000fe200078e020e */
[----:B------:R-:W-:-:S04]  /*6580*/  LEA.HI R4, R0, 0x1, RZ, 0x18 ;  /* 0x0000000100047811 */ /* 0x000fc800078fc0ff */
[----:B------:R-:W-:Y:S02]  /*6590*/  LOP3.LUT R4, R4, 0x3, RZ, 0xc0, !PT ;  /* 0x0000000304047812 */ /* 0x000fe400078ec0ff */
[C---:B-1----:R-:W-:Y:S01]  /*65a0*/  IADD3 R18, P0, PT, R5.reuse, UR8, RZ ;  /* 0x0000000805127c10 */ /* 0x042fe2000ff1e0ff */
[----:B0-----:R-:W-:-:S04]  /*65b0*/  IMAD.WIDE.U32 R2, R5, 0x4, R2 ;  /* 0x0000000405027825 */ /* 0x001fc800078e0002 */
[----:B------:R-:W-:Y:S02]  /*65c0*/  IMAD.MOV.U32 R11, RZ, RZ, R2 ;  /* 0x000000ffff0b7224 */ /* 0x000fe400078e0002 */
[----:B------:R-:W-:Y:S02]  /*65d0*/  IMAD.MOV.U32 R12, RZ, RZ, R3 ;  /* 0x000000ffff0c7224 */ /* 0x000fe400078e0003 */
[----:B------:R-:W-:Y:S02]  /*65e0*/  IMAD.X R13, RZ, RZ, UR9, P0 ;  /* 0x00000009ff0d7e24 */ /* 0x000fe400080e06ff */
[----:B------:R-:W-:Y:S02]  /*65f0*/  IMAD.MOV.U32 R3, RZ, RZ, R9 ;  /* 0x000000ffff037224 */ /* 0x000fe400078e0009 */
[----:B------:R-:W-:-:S07]  /*6600*/  IMAD.MOV R2, RZ, RZ, -R4 ;  /* 0x000000ffff027224 */ /* 0x000fce00078e0a04 */
.L_x_2478:
        /* <DEDUP_REMOVED lines=27> */
.L_x_2475:
[----:B------:R-:W-:Y:S05]  /*67c0*/  BSYNC.RECONVERGENT B3 ;  /* 0x0000000000037941 */ /* 0x000fea0003800200 */
.L_x_2474:
        /* <DEDUP_REMOVED lines=15> */
.L_x_2477:
[----:B------:R-:W-:Y:S05]  /*68c0*/  BSYNC.RECONVERGENT B3 ;  /* 0x0000000000037941 */ /* 0x000fea0003800200 */
.L_x_2476:
[----:B------:R-:W-:Y:S01]  /*68d0*/  IADD3 R18, P0, PT, R18, 0x100, RZ ;  /* 0x0000010012127810 */ /* 0x000fe20007f1e0ff */
[----:B------:R-:W-:Y:S01]  /*68e0*/  VIADD R3, R3, 0x100 ;  /* 0x0000010003037836 */ /* 0x000fe20000000000 */
[----:B------:R-:W-:-:S03]  /*68f0*/  IADD3 R11, P1, PT, R11, 0x400, RZ ;  /* 0x000004000b0b7810 */ /* 0x000fc60007f3e0ff */
[----:B------:R-:W-:Y:S02]  /*6900*/  IMAD.X R13, RZ, RZ, R13, P0 ;  /* 0x000000ffff0d7224 */ /* 0x000fe400000e060d */
[----:B------:R-:W-:Y:S01]  /*6910*/  IMAD.X R12, RZ, RZ, R12, P1 ;  /* 0x000000ffff0c7224 */ /* 0x000fe200008e060c */
[----:B------:R-:W-:Y:S07]  /*6920*/  @P2 BRA `(.L_x_2478) ;  /* 0xfffffffc00382947 */ /* 0x000fee000383ffff */
.L_x_2473:
[----:B------:R-:W-:Y:S05]  /*6930*/  BSYNC.RECONVERGENT B1 ;  /* 0x0000000000017941 */ /* 0x000fea0003800200 */
.L_x_2472:
[----:B------:R-:W-:-:S13]  /*6940*/  ISETP.GE.U32.AND P0, PT, R0, 0x300, PT ;  /* 0x000003000000780c */ /* 0x000fda0003f06070 */
[----:B------:R-:W-:Y:S05]  /*6950*/  @!P0 BRA `(.L_x_2471) ;  /* 0x0000000800e88947 */ /* 0x000fea0003800000 */
[----:B------:R-:W0:Y:S01]  /*6960*/  LDCU.128 UR8, c[0x0][0x380] ;  /* 0x00007000ff0877ac */ /* 0x000e220008000c00 */
[----:B------:R-:W1:Y:S01]  /*6970*/  LDC.64 R10, c[0x0][0x380] ;  /* 0x0000e000ff0a7b82 */ /* 0x000e620000000a00 */
[C---:B------:R-:W-:Y:S01]  /*6980*/  IADD3 R4, P1, PT, R3.reuse, R14, RZ ;  /* 0x0000000e03047210 */ /* 0x040fe20007f3e0ff */
[C---:B------:R-:W-:Y:S02]  /*6990*/  IMAD.IADD R14, R3.reuse, 0x1, R14 ;  /* 0x00000001030e7824 */ /* 0x040fe400078e020e */
[----:B------:R-:W-:Y:S02]  /*69a0*/  VIADD R0, R3, 0x200 ;  /* 0x0000020003007836 */ /* 0x000fe40000000000 */
[----:B------:R-:W-:Y:S01]  /*69b0*/  IMAD.X R5, RZ, RZ, RZ, P1 ;  /* 0x000000ffff057224 */ /* 0x000fe200008e06ff */
[----:B0-----:R-:W-:Y:S02]  /*69c0*/  LEA R2, P2, R4, UR8, 0x2 ;  /* 0x0000000804027c11 */ /* 0x001fe4000f8410ff */
[----:B------:R-:W-:-:S02]  /*69d0*/  IADD3 R12, P0, PT, R14, UR10, RZ ;  /* 0x0000000a0e0c7c10 */ /* 0x000fc4000ff1e0ff */
[----:B------:R-:W-:Y:S02]  /*69e0*/  IADD3 R2, P1, PT, R2, 0xc00, RZ ;  /* 0x00000c0002027810 */ /* 0x000fe40007f3e0ff */
[----:B------:R-:W-:Y:S01]  /*69f0*/  LEA.HI.X R4, R4, UR9, R5, 0x2, P2 ;  /* 0x0000000904047c11 */ /* 0x000fe200090f1405 */
[----:B-1----:R-:W-:-:S04]  /*6a00*/  IMAD.WIDE.U32 R10, R14, 0x4, R10 ;  /* 0x000000040e0a7825 */ /* 0x002fc800078e000a */
[----:B------:R-:W-:Y:S02]  /*6a10*/  IMAD.X R13, RZ, RZ, UR11, P0 ;  /* 0x0000000bff0d7e24 */ /* 0x000fe400080e06ff */
[----:B------:R-:W-:-:S07]  /*6a20*/  IMAD.X R3, RZ, RZ, R4, P1 ;  /* 0x000000ffff037224 */ /* 0x000fce00008e0604 */
.L_x_2495:
[----:B------:R-:W-:Y:S02]  /*6a30*/  IMAD.MOV.U32 R4, RZ, RZ, R10 ;  /* 0x000000ffff047224 */ /* 0x000fe400078e000a */
[----:B------:R-:W-:-:S05]  /*6a40*/  IMAD.MOV.U32 R5, RZ, RZ, R11 ;  /* 0x000000ffff057224 */ /* 0x000fca00078e000b */
[----:B------:R0:W2:Y:S02]  /*6a50*/  LDG.E R25, desc[UR6][R4.64] ;  /* 0x0000000604197981 */ /* 0x0000a4000c1e1900 */
[----:B0-----:R-:W-:Y:S02]  /*6a60*/  IMAD.MOV.U32 R4, RZ, RZ, R2 ;  /* 0x000000ffff047224 */ /* 0x001fe400078e0002 */
[----:B------:R-:W-:Y:S02]  /*6a70*/  IMAD.MOV.U32 R5, RZ, RZ, R3 ;  /* 0x000000ffff057224 */ /* 0x000fe400078e0003 */
[----:B------:R-:W0:Y:S03]  /*6a80*/  LDC.64 R2, c[0x0][0x388] ;  /* 0x0000e200ff027b82 */ /* 0x000e260000000a00 */
[----:B------:R1:W5:Y:S04]  /*6a90*/  LDG.E R21, desc[UR6][R4.64+-0x800] ;  /* 0xfff8000604157981 */ /* 0x000368000c1e1900 */
[----:B------:R1:W5:Y:S04]  /*6aa0*/  LDG.E R20, desc[UR6][R4.64+-0x400] ;  /* 0xfffc000604147981 */ /* 0x000368000c1e1900 */
[----:B------:R1:W5:Y:S01]  /*6ab0*/  LDG.E R19, desc[UR6][R4.64] ;  /* 0x0000000604137981 */ /* 0x000362000c1e1900 */
[----:B------:R-:W-:Y:S01]  /*6ac0*/  BSSY.RECONVERGENT B1, `(.L_x_2479) ;  /* 0x0000012000017945 */ /* 0x000fe20003800200 */
[----:B------:R-:W-:-:S02]  /*6ad0*/  IMAD.MOV.U32 R18, RZ, RZ, R6 ;  /* 0x000000ffff127224 */ /* 0x000fc400078e0006 */
[----:B------:R-:W-:Y:S02]  /*6ae0*/  IMAD.MOV.U32 R17, RZ, RZ, R7 ;  /* 0x000000ffff117224 */ /* 0x000fe400078e0007 */
[----:B------:R-:W-:Y:S01]  /*6af0*/  IMAD.MOV.U32 R15, RZ, RZ, R8 ;  /* 0x000000ffff0f7224 */ /* 0x000fe200078e0008 */
[-C--:B--2---:R-:W-:Y:S02]  /*6b00*/  ISETP.GE.AND P0, PT, R6, R25.reuse, PT ;  /* 0x000000190600720c */ /* 0x084fe40003f06270 */
[----:B------:R-:W-:-:S11]  /*6b10*/  ISETP.GE.AND P2, PT, R22, R25, PT ;  /* 0x000000191600720c */ /* 0x000fd60003f46270 */
[----:B01----:R-:W-:Y:S05]  /*6b20*/  @!P0 BRA `(.L_x_2480) ;  /* 0x00000000002c8947 */ /* 0x003fea0003800000 */
        /* <DEDUP_REMOVED lines=11> */
.L_x_2480:
[----:B------:R-:W-:Y:S05]  /*6be0*/  BSYNC.RECONVERGENT B1 ;  /* 0x0000000000017941 */ /* 0x000fea0003800200 */
.L_x_2479:
        /* <DEDUP_REMOVED lines=16> */
.L_x_2482:
[----:B------:R-:W-:Y:S05]  /*6cf0*/  BSYNC.RECONVERGENT B1 ;  /* 0x0000000000017941 */ /* 0x000fea0003800200 */
.L_x_2481:
[----:B-----5:R-:W-:Y:S01]  /*6d00*/  ISETP.GE.AND P0, PT, R18, R21, PT ;  /* 0x000000151200720c */ /* 0x020fe20003f06270 */
[----:B------:R-:W-:Y:S01]  /*6d10*/  VIADD R23, R14, 0x100 ;  /* 0x000001000e177836 */ /* 0x000fe20000000000 */
[----:B------:R-:W-:Y:S01]  /*6d20*/  BSSY.RECONVERGENT B1, `(.L_x_2483) ;  /* 0x0000012000017945 */ /* 0x000fe20003800200 */
[----:B------:R-:W-:Y:S02]  /*6d30*/  IMAD.MOV.U32 R25, RZ, RZ, R18 ;  /* 0x000000ffff197224 */ /* 0x000fe400078e0012 */
[----:B------:R-:W-:Y:S01]  /*6d40*/  IMAD.MOV.U32 R22, RZ, RZ, R15 ;  /* 0x000000ffff167224 */ /* 0x000fe200078e000f */
[----:B------:R-:W-:Y:S01]  /*6d50*/  IADD3 R24, P1, PT, R23, R2, RZ ;  /* 0x0000000217187210 */ /* 0x000fe20007f3e0ff */
[----:B------:R-:W-:-:S04]  /*6d60*/  IMAD.MOV.U32 R23, RZ, RZ, R17 ;  /* 0x000000ffff177224 */ /* 0x000fc800078e0011 */
[----:B------:R-:W-:Y:S02]  /*6d70*/  IMAD.X R26, RZ, RZ, R3, P1 ;  /* 0x000000ffff1a7224 */ /* 0x000fe400008e0603 */
        /* <DEDUP_REMOVED lines=12> */
.L_x_2484:
[----:B------:R-:W-:Y:S05]  /*6e40*/  BSYNC.RECONVERGENT B1 ;  /* 0x0000000000017941 */ /* 0x000fea0003800200 */
.L_x_2483:
        /* <DEDUP_REMOVED lines=17> */
.L_x_2486:
[----:B------:R-:W-:Y:S05]  /*6f60*/  BSYNC.RECONVERGENT B1 ;  /* 0x0000000000017941 */ /* 0x000fea0003800200 */
.L_x_2485:
[----:B------:R-:W-:Y:S01]  /*6f70*/  ISETP.GE.AND P0, PT, R25, R20, PT ;  /* 0x000000141900720c */ /* 0x000fe20003f06270 */
        /* <DEDUP_REMOVED lines=19> */
.L_x_2488:
[----:B------:R-:W-:Y:S05]  /*70b0*/  BSYNC.RECONVERGENT B1 ;  /* 0x0000000000017941 */ /* 0x000fea0003800200 */
.L_x_2487:
        /* <DEDUP_REMOVED lines=17> */
.L_x_2490:
[----:B------:R-:W-:Y:S05]  /*71d0*/  BSYNC.RECONVERGENT B1 ;  /* 0x0000000000017941 */ /* 0x000fea0003800200 */
.L_x_2489:
        /* <DEDUP_REMOVED lines=20> */
.L_x_2492:
[----:B------:R-:W-:Y:S05]  /*7320*/  BSYNC.RECONVERGENT B1 ;  /* 0x0000000000017941 */ /* 0x000fea0003800200 */
.L_x_2491:
        /* <DEDUP_REMOVED lines=17> */
.L_x_2494:
[----:B------:R-:W-:Y:S05]  /*7440*/  BSYNC.RECONVERGENT B1 ;  /* 0x0000000000017941 */ /* 0x000fea0003800200 */
.L_x_2493:
        /* <DEDUP_REMOVED lines=11> */
.L_x_2471:
[----:B------:R-:W-:Y:S05]  /*7500*/  BSYNC.RECONVERGENT B2 ;  /* 0x0000000000027941 */ /* 0x000fea0003800200 */
.L_x_2470:
        /* <DEDUP_REMOVED lines=32> */
.L_x_2499:
[----:B------:R-:W-:Y:S05]  /*7710*/  BSYNC.RECONVERGENT B2 ;  /* 0x0000000000027941 */ /* 0x000fea0003800200 */
.L_x_2498:
        /* <DEDUP_REMOVED lines=23> */
.L_x_2497:
[----:B------:R-:W-:Y:S05]  /*7890*/  BSYNC.RECONVERGENT B1 ;  /* 0x0000000000017941 */ /* 0x000fea0003800200 */
.L_x_2496:
[----:B------:R-:W-:Y:S01]  /*78a0*/  ISETP.GT.AND P0, PT, R13, 0x1d, PT ;  /* 0x0000001d0d00780c */ /* 0x000fe20003f04270 */
[----:B------:R0:W2:Y:S01]  /*78b0*/  SHFL.DOWN PT, R15, R6, 0x2, 0x1f ;  /* 0x08401f00060f7f89 */ /* 0x0000a200000e0000 */
[----:B------:R-:W-:Y:S01]  /*78c0*/  BSSY.RECONVERGENT B1, `(.L_x_2500) ;  /* 0x0000035000017945 */ /* 0x000fe20003800200 */
[----:B------:R-:W-:Y:S02]  /*78d0*/  IMAD.MOV.U32 R10, RZ, RZ, R3 ;  /* 0x000000ffff0a7224 */ /* 0x000fe400078e0003 */
[----:B------:R0:W3:Y:S01]  /*78e0*/  SHFL.DOWN PT, R16, R7, 0x2, 0x1f ;  /* 0x08401f0007107f89 */ /* 0x0000e200000e0000 */
[----:B------:R-:W-:Y:S02]  /*78f0*/  IMAD.MOV.U32 R5, RZ, RZ, R2 ;  /* 0x000000ffff057224 */ /* 0x000fe400078e0002 */
[----:B------:R-:W-:Y:S01]  /*7900*/  IMAD.MOV.U32 R4, RZ, RZ, R0 ;  /* 0x000000ffff047224 */ /* 0x000fe200078e0000 */
[----:B-1----:R0:W1:Y:S04]  /*7910*/  SHFL.DOWN PT, R17, R8, 0x2, 0x1f ;  /* 0x08401f0008117f89 */ /* 0x00206800000e0000 */
        /* <DEDUP_REMOVED lines=23> */
.L_x_2503:
[----:B------:R-:W-:Y:S05]  /*7a90*/  BSYNC.RECONVERGENT B2 ;  /* 0x0000000000027941 */ /* 0x000fea0003800200 */
.L_x_2502:
        /* <DEDUP_REMOVED lines=23> */
.L_x_2501:
[----:B------:R-:W-:Y:S05]  /*7c10*/  BSYNC.RECONVERGENT B1 ;  /* 0x0000000000017941 */ /* 0x000fea0003800200 */
.L_x_2500:
        /* <DEDUP_REMOVED lines=31> */
.L_x_2507:
[----:B------:R-:W-:Y:S05]  /*7e10*/  BSYNC.RECONVERGENT B2 ;  /* 0x0000000000027941 */ /* 0x000fea0003800200 */
.L_x_2506:
        /* <DEDUP_REMOVED lines=23> */
.L_x_2505:
[----:B------:R-:W-:Y:S05]  /*7f90*/  BSYNC.RECONVERGENT B1 ;  /* 0x0000000000017941 */ /* 0x000fea0003800200 */
.L_x_2504:
[----:B------:R-:W-:Y:S01]  /*7fa0*/  ISETP.GT.AND P0, PT, R13, 0x17, PT ;  /* 0x000000170d00780c */ /* 0x000fe20003f04270 */
[----:B--2---:R2:W2:Y:S01]  /*7fb0*/  SHFL.DOWN PT, R15, R6, 0x8, 0x1f ;  /* 0x09001f00060f7f89 */ /* 0x0044a200000e0000 */
[----:B------:R-:W-:Y:S01]  /*7fc0*/  BSSY.RECONVERGENT B1, `(.L_x_2508) ;  /* 0x0000035000017945 */ /* 0x000fe20003800200 */
[----:B0-----:R-:W-:Y:S02]  /*7fd0*/  IMAD.MOV.U32 R10, RZ, RZ, R3 ;  /* 0x000000ffff0a7224 */ /* 0x001fe400078e0003 */
[----:B---3--:R0:W3:Y:S01]  /*7fe0*/  SHFL.DOWN PT, R16, R7, 0x8, 0x1f ;  /* 0x09001f0007107f89 */ /* 0x0080e200000e0000 */
[----:B----4-:R-:W-:Y:S02]  /*7ff0*/  IMAD.MOV.U32 R5, RZ, RZ, R2 ;  /* 0x000000ffff057224 */ /* 0x010fe400078e0002 */
        /* <DEDUP_REMOVED lines=25> */
.L_x_2511:
[----:B------:R-:W-:Y:S05]  /*8190*/  BSYNC.RECONVERGENT B2 ;  /* 0x0000000000027941 */ /* 0x000fea0003800200 */
.L_x_2510:
        /* <DEDUP_REMOVED lines=23> */
.L_x_2509:
[----:B------:R-:W-:Y:S05]  /*8310*/  BSYNC.RECONVERGENT B1 ;  /* 0x0000000000017941 */ /* 0x000fea0003800200 */
.L_x_2508:
        /* <DEDUP_REMOVED lines=31> */
.L_x_2515:
[----:B------:R-:W-:Y:S05]  /*8510*/  BSYNC.RECONVERGENT B2 ;  /* 0x0000000000027941 */ /* 0x000fea0003800200 */
.L_x_2514:
        /* <DEDUP_REMOVED lines=23> */
.L_x_2513:
[----:B------:R-:W-:Y:S05]  /*8690*/  BSYNC.RECONVERGENT B1 ;  /* 0x0000000000017941 */ /* 0x000fea0003800200 */
.L_x_2512:
[----:B------:R-:W-:Y:S01]  /*86a0*/  ISETP.NE.AND P0, PT, R13, RZ, PT ;  /* 0x000000ff0d00720c */ /* 0x000fe20003f05270 */
[----:B------:R-:W-:-:S12]  /*86b0*/  BSSY.RECONVERGENT B1, `(.L_x_2516) ;  /* 0x000000d000017945 */ /* 0x000fd80003800200 */
[----:B------:R-:W-:Y:S05]  /*86c0*/  @P0 BRA `(.L_x_2517) ;  /* 0x00000000002c0947 */ /* 0x000fea0003800000 */
[----:B0-----:R-:W0:Y:S01]  /*86d0*/  S2R R10, SR_CgaCtaId ;  /* 0x00000000000a7919 */ /* 0x001e220000008800 */
[----:B----4-:R-:W-:Y:S02]  /*86e0*/  MOV R5, 0x400 ;  /* 0x0000040000057802 */ /* 0x010fe40000000f00 */
        /* <DEDUP_REMOVED lines=9> */
.L_x_2517:
[----:B------:R-:W-:Y:S05]  /*8780*/  BSYNC.RECONVERGENT B1 ;  /* 0x0000000000017941 */ /* 0x000fea0003800200 */
.L_x_2516:
[----:B------:R-:W-:Y:S01]  /*8790*/  BAR.SYNC.DEFER_BLOCKING 0x0 ;  /* 0x0000000000007b1d */ /* 0x000fe20000010000 */
[----:B------:R-:W-:-:S13]  /*87a0*/  ISETP.NE.AND P2, PT, R9, RZ, PT ;  /* 0x000000ff0900720c */ /* 0x000fda0003f45270 */
[----:B------:R-:W-:Y:S05]  /*87b0*/  @P2 BRA `(.L_x_2389) ;  /* 0x0000001000542947 */ /* 0x000fea0003800000 */
[----:B0---4-:R-:W0:Y:S01]  /*87c0*/  S2R R5, SR_CgaCtaId ;  /* 0x0000000000057919 */ /* 0x011e220000008800 */
[----:B------:R-:W-:Y:S01]  /*87d0*/  MOV R4, 0x400 ;  /* 0x0000040000047802 */ /* 0x000fe20000000f00 */
[----:B------:R-:W-:Y:S01]  /*87e0*/  BSSY.RECONVERGENT B1, `(.L_x_2518) ;  /* 0x0000016000017945 */ /* 0x000fe20003800200 */
[----:B------:R-:W-:Y:S02]  /*87f0*/  IMAD.MOV.U32 R18, RZ, RZ, R6 ;  /* 0x000000ffff127224 */ /* 0x000fe400078e0006 */
[----:B-1----:R-:W-:Y:S02]  /*8800*/  IMAD.MOV.U32 R17, RZ, RZ, R7 ;  /* 0x000000ffff117224 */ /* 0x002fe400078e0007 */
[----:B---3--:R-:W-:Y:S01]  /*8810*/  IMAD.MOV.U32 R16, RZ, RZ, R8 ;  /* 0x000000ffff107224 */ /* 0x008fe200078e0008 */
[----:B0-----:R-:W-:-:S05]  /*8820*/  LEA R4, R5, R4, 0x18 ;  /* 0x0000000405047211 */ /* 0x001fca00078ec0ff */
[----:B------:R-:W0:Y:S04]  /*8830*/  LDS R5, [R4+0x28] ;  /* 0x0000280004057984 */ /* 0x000e280000000800 */
[----:B------:R1:W3:Y:S04]  /*8840*/  LDS R25, [R4+0x38] ;  /* 0x0000380004197984 */ /* 0x0002e80000000800 */
        /* <DEDUP_REMOVED lines=15> */
.L_x_2519:
[----:B------:R-:W-:Y:S05]  /*8940*/  BSYNC.RECONVERGENT B1 ;  /* 0x0000000000017941 */ /* 0x000fea0003800200 */
.L_x_2518:
[----:B--2---:R-:W0:Y:S01]  /*8950*/  LDS.64 R14, [R4+0x40] ;  /* 0x00004000040e7984 */ /* 0x004e220000000a00 */
        /* <DEDUP_REMOVED lines=27> */
.L_x_2521:
[----:B------:R-:W-:Y:S05]  /*8b10*/  BSYNC.RECONVERGENT B1 ;  /* 0x0000000000017941 */ /* 0x000fea0003800200 */
.L_x_2520:
        /* <DEDUP_REMOVED lines=18> */
.L_x_2523:
[----:B------:R-:W-:Y:S05]  /*8c40*/  BSYNC.RECONVERGENT B1 ;  /* 0x0000000000017941 */ /* 0x000fea0003800200 */
.L_x_2522:
        /* <DEDUP_REMOVED lines=17> */
.L_x_2525:
[----:B------:R-:W-:Y:S05]  /*8d60*/  BSYNC.RECONVERGENT B1 ;  /* 0x0000000000017941 */ /* 0x000fea0003800200 */
.L_x_2524:
        /* <DEDUP_REMOVED lines=16> */
.L_x_2527:
[----:B------:R-:W-:Y:S05]  /*8e70*/  BSYNC.RECONVERGENT B1 ;  /* 0x0000000000017941 */ /* 0x000fea0003800200 */
.L_x_2526:
        /* <DEDUP_REMOVED lines=17> */
.L_x_2529:
[----:B------:R-:W-:Y:S05]  /*8f90*/  BSYNC.RECONVERGENT B1 ;  /* 0x0000000000017941 */ /* 0x000fea0003800200 */
.L_x_2528:
        /* <DEDUP_REMOVED lines=18> */
.L_x_2531:
[----:B------:R-:W-:Y:S05]  /*90c0*/  BSYNC.RECONVERGENT B1 ;  /* 0x0000000000017941 */ /* 0x000fea0003800200 */
.L_x_2530:
        /* <DEDUP_REMOVED lines=26> */
.L_x_2533:
[----:B------:R-:W-:Y:S05]  /*9270*/  BSYNC.RECONVERGENT B1 ;  /* 0x0000000000017941 */ /* 0x000fea0003800200 */
.L_x_2532:
        /* <DEDUP_REMOVED lines=16> */
.L_x_2535:
[----:B------:R-:W-:Y:S05]  /*9380*/  BSYNC.RECONVERGENT B1 ;  /* 0x0000000000017941 */ /* 0x000fea0003800200 */
.L_x_2534:
        /* <DEDUP_REMOVED lines=17> */
.L_x_2537:
[----:B------:R-:W-:Y:S05]  /*94a0*/  BSYNC.RECONVERGENT B1 ;  /* 0x0000000000017941 */ /* 0x000fea0003800200 */
.L_x_2536:
        /* <DEDUP_REMOVED lines=16> */
.L_x_2539:
[----:B------:R-:W-:Y:S05]  /*95b0*/  BSYNC.RECONVERGENT B1 ;  /* 0x0000000000017941 */ /* 0x000fea0003800200 */
.L_x_2538:
        /* <DEDUP_REMOVED lines=17> */
.L_x_2541:
[----:B------:R-:W-:Y:S05]  /*96d0*/  BSYNC.RECONVERGENT B1 ;  /* 0x0000000000017941 */ /* 0x000fea0003800200 */
.L_x_2540:
        /* <DEDUP_REMOVED lines=18> */
.L_x_2543:
[----:B------:R-:W-:Y:S05]  /*9800*/  BSYNC.RECONVERGENT B1 ;  /* 0x0000000000017941 */ /* 0x000fea0003800200 */
.L_x_2542:
        /* <DEDUP_REMOVED lines=16> */
.L_x_2389:
[----:B------:R-:W-:Y:S05]  /*9910*/  BSYNC.RECONVERGENT B0 ;  /* 0x0000000000007941 */ /* 0x000fea0003800200 */
.L_x_2338:
[----:B------:R-:W-:Y:S05]  /*9920*/  @P2 EXIT ;  /* 0x000000000000294d */ /* 0x000fea0003800000 */
[----:B0--34-:R-:W0:Y:S01]  /*9930*/  LDC.64 R4, c[0x0][0x398] ;  /* 0x0000e600ff047b82 */ /* 0x019e220000000a00 */
[----:B------:R-:W-:Y:S02]  /*9940*/  IMAD.MOV.U32 R9, RZ, RZ, R8 ;  /* 0x000000ffff097224 */ /* 0x000fe400078e0008 */
[----:B------:R-:W-:-:S05]  /*9950*/  IMAD.MOV.U32 R8, RZ, RZ, R7 ;  /* 0x000000ffff087224 */ /* 0x000fca00078e0007 */
[----:B0-----:R-:W-:Y:S04]  /*9960*/  STG.E.64 desc[UR6][R4.64+0x8], R8 ;  /* 0x0000080804007986 */ /* 0x001fe8000c101b06 */
[----:B------:R-:W-:Y:S04]  /*9970*/  STG.E.64 desc[UR6][R4.64+0x18], R2 ;  /* 0x0000180204007986 */ /* 0x000fe8000c101b06 */
[----:B------:R-:W-:Y:S04]  /*9980*/  STG.E desc[UR6][R4.64], R6 ;  /* 0x0000000604007986 */ /* 0x000fe8000c101906 */
[----:B------:R-:W-:Y:S01]  /*9990*/  STG.E desc[UR6][R4.64+0x10], R0 ;  /* 0x0000100004007986 */ /* 0x000fe2000c101906 */
[----:B------:R-:W-:Y:S05]  /*99a0*/  EXIT ;  /* 0x000000000000794d */ /* 0x000fea0003800000 */
.L_x_2544:
        /* <DEDUP_REMOVED lines=13> */
.L_x_2559:


//--------------------- .nv.shared._ZN3cub18CUB_300001_SM_10006detail11EmptyKernelIvEEvv --------------------------
	.section	.nv.shared._ZN3cub18CUB_300001_SM_10006detail11EmptyKernelIvEEvv,"aw",@nobits
	.sectionflags	@""
	.align	16
	.zero		1024


//--------------------- .nv.shared.reserved.0     --------------------------
	.section	.nv.shared.reserved.0,"aw",@nobits
	.weak		__nv_reservedSMEM_offset_0_alias
	.size		__nv_reservedSMEM_offset_0_alias, 0, 64
	.other		__nv_reservedSMEM_offset_0_alias,@"STO_CUDA_RESERVED_SHARED STV_DEFAULT"
__nv_reservedSMEM_offset_0_alias:
	.zero		0
	.zero		64


//--------------------- .nv.global                --------------------------
	.section	.nv.global,"aw",@nobits
.nv.global:
	.type		_ZN34_INTERNAL_82f6d20c_4_k_cu_0da159926thrust24THRUST_300001_SM_1000_NS12placeholders2_8E,@object
	.size		_ZN34_INTERNAL_82f6d20c_4_k_cu_0da159926thrust24THRUST_300001_SM_1000_NS12placeholders2_8E,(_ZN34_INTERNAL_82f6d20c_4_k_cu_0da159924cuda3std3__436_GLOBAL__N__82f6d20c_4_k_cu_0da159926ignoreE - _ZN34_INTERNAL_82f6d20c_4_k_cu_0da159926thrust24THRUST_300001_SM_1000_NS12placeholders2_8E)
_ZN34_INTERNAL_82f6d20c_4_k_cu_0da159926thrust24THRUST_300001_SM_1000_NS12placeholders2_8E:
	.zero		1
	.type		_ZN34_INTERNAL_82f6d20c_4_k_cu_0da159924cuda3std3__436_GLOBAL__N__82f6d20c_4_k_cu_0da159926ignoreE,@object
	.size		_ZN34_INTERNAL_82f6d20c_4_k_cu_0da159924cuda3std3__436_GLOBAL__N__82f6d20c_4_k_cu_0da159926ignoreE,(_ZN34_INTERNAL_82f6d20c_4_k_cu_0da159924cuda3std6ranges3__45__cpo4dataE - _ZN34_INTERNAL_82f6d20c_4_k_cu_0da159924cuda3std3__436_GLOBAL__N__82f6d20c_4_k_cu_0da159926ignoreE)
_ZN34_INTERNAL_82f6d20c_4_k_cu_0da159924cuda3std3__436_GLOBAL__N__82f6d20c_4_k_cu_0da159926ignoreE:
	.zero		1
	.type		_ZN34_INTERNAL_82f6d20c_4_k_cu_0da159924cuda3std6ranges3__45__cpo4dataE,@object
	.size		_ZN34_INTERNAL_82f6d20c_4_k_cu_0da159924cuda3std6ranges3__45__cpo4dataE,(_ZN34_INTERNAL_82f6d20c_4_k_cu_0da159926thrust24THRUST_300001_SM_1000_NS6system3cpp3parE - _ZN34_INTERNAL_82f6d20c_4_k_cu_0da159924cuda3std6ranges3__45__cpo4dataE)
_ZN34_INTERNAL_82f6d20c_4_k_cu_0da159924cuda3std6ranges3__45__cpo4dataE:
	.zero		1
	.type		_ZN34_INTERNAL_82f6d20c_4_k_cu_0da159926thrust24THRUST_300001_SM_1000_NS6system3cpp3parE,@object
	.size		_ZN34_INTERNAL_82f6d20c_4_k_cu_0da159926thrust24THRUST_300001_SM_1000_NS6system3cpp3parE,(_ZN34_INTERNAL_82f6d20c_4_k_cu_0da159924cuda3std3__45__cpo5beginE - _ZN34_INTERNAL_82f6d20c_4_k_cu_0da159926thrust24THRUST_300001_SM_1000_NS6system3cpp3parE)
_ZN34_INTERNAL_82f6d20c_4_k_cu_0da159926thrust24THRUST_300001_SM_1000_NS6system3cpp3parE:
	.zero		1
	.type		_ZN34_INTERNAL_82f6d20c_4_k_cu_0da159924cuda3std3__45__cpo5beginE,@object
	.size		_ZN34_INTERNAL_82f6d20c_4_k_cu_0da159924cuda3std3__45__cpo5beginE,(_ZN34_INTERNAL_82f6d20c_4_k_cu_0da159924cuda3std6ranges3__45__cpo5beginE - _ZN34_INTERNAL_82f6d20c_4_k_cu_0da159924cuda3std3__45__cpo5beginE)
_ZN34_INTERNAL_82f6d20c_4_k_cu_0da159924cuda3std3__45__cpo5beginE:
	.zero		1
	.type		_ZN34_INTERNAL_82f6d20c_4_k_cu_0da159924cuda3std6ranges3__45__cpo5beginE,@object
	.size		_ZN34_INTERNAL_82f6d20c_4_k_cu_0da159924cuda3std6ranges3__45__cpo5beginE,(_ZN34_INTERNAL_82f6d20c_4_k_cu_0da159926thrust24THRUST_300001_SM_1000_NS6deviceE - _ZN34_INTERNAL_82f6d20c_4_k_cu_0da159924cuda3std6ranges3__45__cpo5beginE)
_ZN34_INTERNAL_82f6d20c_4_k_cu_0da159924cuda3std6ranges3__45__cpo5beginE:
	.zero		1
	.type		_ZN34_INTERNAL_82f6d20c_4_k_cu_0da159926thrust24THRUST_300001_SM_1000_NS6deviceE,@object
	.size		_ZN34_INTERNAL_82f6d20c_4_k_cu_0da159926thrust24THRUST_300001_SM_1000_NS6deviceE,(_ZN34_INTERNAL_82f6d20c_4_k_cu_0da159924cuda3std3__47nulloptE - _ZN34_INTERNAL_82f6d20c_4_k_cu_0da159926thrust24THRUST_300001_SM_1000_NS6deviceE)
_ZN34_INTERNAL_82f6d20c_4_k_cu_0da159926thrust24THRUST_300001_SM_1000_NS6deviceE:
	.zero		1
	.type		_ZN34_INTERNAL_82f6d20c_4_k_cu_0da159924cuda3std3__47nulloptE,@object
	.size		_ZN34_INTERNAL_82f6d20c_4_k_cu_0da159924cuda3std3__47nulloptE,(_ZN34_INTERNAL_82f6d20c_4_k_cu_0da159924cuda3std6ranges3__45__cpo8distanceE - _ZN34_INTERNAL_82f6d20c_4_k_cu_0da159924cuda3std3__47nulloptE)
_ZN34_INTERNAL_82f6d20c_4_k_cu_0da159924cuda3std3__47nulloptE:
	.zero		1
	.type		_ZN34_INTERNAL_82f6d20c_4_k_cu_0da159924cuda3std6ranges3__45__cpo8distanceE,@object
	.size		_ZN34_INTERNAL_82f6d20c_4_k_cu_0da159924cuda3std6ranges3__45__cpo8distanceE,(_ZN34_INTERNAL_82f6d20c_4_k_cu_0da159926thrust24THRUST_300001_SM_1000_NS12placeholders2_4E - _ZN34_INTERNAL_82f6d20c_4_k_cu_0da159924cuda3std6ranges3__45__cpo8distanceE)
_ZN34_INTERNAL_82f6d20c_4_k_cu_0da159924cuda3std6ranges3__45__cpo8distanceE:
	.zero		1
	.type		_ZN34_INTERNAL_82f6d20c_4_k_cu_0da159926thrust24THRUST_300001_SM_1000_NS12placeholders2_4E,@object
	.size		_ZN34_INTERNAL_82f6d20c_4_k_cu_0da159926thrust24THRUST_300001_SM_1000_NS12placeholders2_4E,(_ZN34_INTERNAL_82f6d20c_4_k_cu_0da159924cuda3std3__45__cpo6rbeginE - _ZN34_INTERNAL_82f6d20c_4_k_cu_0da159926thrust24THRUST_300001_SM_1000_NS12placeholders2_4E)
_ZN34_INTERNAL_82f6d20c_4_k_cu_0da159926thrust24THRUST_300001_SM_1000_NS12placeholders2_4E:
	.zero		1
	.type		_ZN34_INTERNAL_82f6d20c_4_k_cu_0da159924cuda3std3__45__cpo6rbeginE,@object
	.size		_ZN34_INTERNAL_82f6d20c_4_k_cu_0da159924cuda3std3__45__cpo6rbeginE,(_ZN34_INTERNAL_82f6d20c_4_k_cu_0da159924cuda3std6ranges3__45__cpo7advanceE - _ZN34_INTERNAL_82f6d20c_4_k_cu_0da159924cuda3std3__45__cpo6rbeginE)
_ZN34_INTERNAL_82f6d20c_4_k_cu_0da159924cuda3std3__45__cpo6rbeginE:
	.zero		1
	.type		_ZN34_INTERNAL_82f6d20c_4_k_cu_0da159924cuda3std6ranges3__45__cpo7advanceE,@object
	.size		_ZN34_INTERNAL_82f6d20c_4_k_cu_0da159924cuda3std6ranges3__45__cpo7advanceE,(_ZN34_INTERNAL_82f6d20c_4_k_cu_0da159926thrust24THRUST_300001_SM_1000_NS12placeholders3_10E - _ZN34_INTERNAL_82f6d20c_4_k_cu_0da159924cuda3std6ranges3__45__cpo7advanceE)
_ZN34_INTERNAL_82f6d20c_4_k_cu_0da159924cuda3std6ranges3__45__cpo7advanceE:
	.zero		1
	.type		_ZN34_INTERNAL_82f6d20c_4_k_cu_0da159926thrust24THRUST_300001_SM_1000_NS12placeholders3_10E,@object
	.size		_ZN34_INTERNAL_82f6d20c_4_k_cu_0da159926thrust24THRUST_300001_SM_1000_NS12placeholders3_10E,(_ZN34_INTERNAL_82f6d20c_4_k_cu_0da159924cuda3std3__48in_placeE - _ZN34_INTERNAL_82f6d20c_4_k_cu_0da159926thrust24THRUST_300001_SM_1000_NS12placeholders3_10E)
_ZN34_INTERNAL_82f6d20c_4_k_cu_0da159926thrust24THRUST_300001_SM_1000_NS12placeholders3_10E:
	.zero		1
	.type		_ZN34_INTERNAL_82f6d20c_4_k_cu_0da159924cuda3std3__48in_placeE,@object
	.size		_ZN34_INTERNAL_82f6d20c_4_k_cu_0da159924cuda3std3__48in_placeE,(_ZN34_INTERNAL_82f6d20c_4_k_cu_0da159924cuda3std6ranges3__45__cpo4sizeE - _ZN34_INTERNAL_82f6d20c_4_k_cu_0da159924cuda3std3__48in_placeE)
_ZN34_INTERNAL_82f6d20c_4_k_cu_0da159924cuda3std3__48in_placeE:
	.zero		1
	.type		_ZN34_INTERNAL_82f6d20c_4_k_cu_0da159924cuda3std6ranges3__45__cpo4sizeE,@object
	.size		_ZN34_INTERNAL_82f6d20c_4_k_cu_0da159924cuda3std6ranges3__45__cpo4sizeE,(_ZN34_INTERNAL_82f6d20c_4_k_cu_0da159926thrust24THRUST_300001_SM_1000_NS12placeholders2_2E - _ZN34_INTERNAL_82f6d20c_4_k_cu_0da159924cuda3std6ranges3__45__cpo4sizeE)
_ZN34_INTERNAL_82f6d20c_4_k_cu_0da159924cuda3std6ranges3__45__cpo4sizeE:
	.zero		1
	.type		_ZN34_INTERNAL_82f6d20c_4_k_cu_0da159926thrust24THRUST_300001_SM_1000_NS12placeholders2_2E,@object
	.size		_ZN34_INTERNAL_82f6d20c_4_k_cu_0da159926thrust24THRUST_300001_SM_1000_NS12placeholders2_2E,(_ZN34_INTERNAL_82f6d20c_4_k_cu_0da159924cuda3std3__45__cpo6cbeginE - _ZN34_INTERNAL_82f6d20c_4_k_cu_0da159926thrust24THRUST_300001_SM_1000_NS12placeholders2_2E)
_ZN34_INTERNAL_82f6d20c_4_k_cu_0da159926thrust24THRUST_300001_SM_1000_NS12placeholders2_2E:
	.zero		1
	.type		_ZN34_INTERNAL_82f6d20c_4_k_cu_0da159924cuda3std3__45__cpo6cbeginE,@object
	.size		_ZN34_INTERNAL_82f6d20c_4_k_cu_0da159924cuda3std3__45__cpo6cbeginE,(_ZN34_INTERNAL_82f6d20c_4_k_cu_0da159924cuda3std6ranges3__45__cpo6cbeginE - _ZN34_INTERNAL_82f6d20c_4_k_cu_0da159924cuda3std3__45__cpo6cbeginE)
_ZN34_INTERNAL_82f6d20c_4_k_cu_0da159924cuda3std3__45__cpo6cbeginE:
	.zero		1
	.type		_ZN34_INTERNAL_82f6d20c_4_k_cu_0da159924cuda3std6ranges3__45__cpo6cbeginE,@object
	.size		_ZN34_INTERNAL_82f6d20c_4_k_cu_0da159924cuda3std6ranges3__45__cpo6cbeginE,(_ZN34_INTERNAL_82f6d20c_4_k_cu_0da159926thrust24THRUST_300001_SM_1000_NS12placeholders2_6E - _ZN34_INTERNAL_82f6d20c_4_k_cu_0da159924cuda3std6ranges3__45__cpo6cbeginE)
_ZN34_INTERNAL_82f6d20c_4_k_cu_0da159924cuda3std6ranges3__45__cpo6cbeginE:
	.zero		1
	.type		_ZN34_INTERNAL_82f6d20c_4_k_cu_0da159926thrust24THRUST_300001_SM_1000_NS12placeholders2_6E,@object
	.size		_ZN34_INTERNAL_82f6d20c_4_k_cu_0da159926thrust24THRUST_300001_SM_1000_NS12placeholders2_6E,(_ZN34_INTERNAL_82f6d20c_4_k_cu_0da159924cuda3std3__45__cpo7crbeginE - _ZN34_INTERNAL_82f6d20c_4_k_cu_0da159926thrust24THRUST_300001_SM_1000_NS12placeholders2_6E)
_ZN34_INTERNAL_82f6d20c_4_k_cu_0da159926thrust24THRUST_300001_SM_1000_NS12placeholders2_6E:
	.zero		1
	.type		_ZN34_INTERNAL_82f6d20c_4_k_cu_0da159924cuda3std3__45__cpo7crbeginE,@object
	.size		_ZN34_INTERNAL_82f6d20c_4_k_cu_0da159924cuda3std3__45__cpo7crbeginE,(_ZN34_INTERNAL_82f6d20c_4_k_cu_0da159924cuda3std6ranges3__45__cpo4nextE - _ZN34_INTERNAL_82f6d20c_4_k_cu_0da159924cuda3std3__45__cpo7crbeginE)
_ZN34_INTERNAL_82f6d20c_4_k_cu_0da159924cuda3std3__45__cpo7crbeginE:
	.zero		1
	.type		_ZN34_INTERNAL_82f6d20c_4_k_cu_0da159924cuda3std6ranges3__45__cpo4nextE,@object
	.size		_ZN34_INTERNAL_82f6d20c_4_k_cu_0da159924cuda3std6ranges3__45__cpo4nextE,(_ZN34_INTERNAL_82f6d20c_4_k_cu_0da159924cuda3std6ranges3__45__cpo4swapE - _ZN34_INTERNAL_82f6d20c_4_k_cu_0da159924cuda3std6ranges3__45__cpo4nextE)
_ZN34_INTERNAL_82f6d20c_4_k_cu_0da159924cuda3std6ranges3__45__cpo4nextE:
	.zero		1
	.type		_ZN34_INTERNAL_82f6d20c_4_k_cu_0da159924cuda3std6ranges3__45__cpo4swapE,@object
	.size		_ZN34_INTERNAL_82f6d20c_4_k_cu_0da159924cuda3std6ranges3__45__cpo4swapE,(_ZN34_INTERNAL_82f6d20c_4_k_cu_0da159926thrust24THRUST_300001_SM_1000_NS8cuda_cub10par_nosyncE - _ZN34_INTERNAL_82f6d20c_4_k_cu_0da159924cuda3std6ranges3__45__cpo4swapE)
_ZN34_INTERNAL_82f6d20c_4_k_cu_0da159924cuda3std6ranges3__45__cpo4swapE:
	.zero		1
	.type		_ZN34_INTERNAL_82f6d20c_4_k_cu_0da159926thrust24THRUST_300001_SM_1000_NS8cuda_cub10par_nosyncE,@object
	.size		_ZN34_INTERNAL_82f6d20c_4_k_cu_0da159926thrust24THRUST_300001_SM_1000_NS8cuda_cub10par_nosyncE,(_ZN34_INTERNAL_82f6d20c_4_k_cu_0da159926thrust24THRUST_300001_SM_1000_NS3seqE - _ZN34_INTERNAL_82f6d20c_4_k_cu_0da159926thrust24THRUST_300001_SM_1000_NS8cuda_cub10par_nosyncE)
_ZN34_INTERNAL_82f6d20c_4_k_cu_0da159926thrust24THRUST_300001_SM_1000_NS8cuda_cub10par_nosyncE:
	.zero		1
	.type		_ZN34_INTERNAL_82f6d20c_4_k_cu_0da159926thrust24THRUST_300001_SM_1000_NS3seqE,@object
	.size		_ZN34_INTERNAL_82f6d20c_4_k_cu_0da159926thrust24THRUST_300001_SM_1000_NS3seqE,(_ZN34_INTERNAL_82f6d20c_4_k_cu_0da159924cuda3std3__420unreachable_sentinelE - _ZN34_INTERNAL_82f6d20c_4_k_cu_0da159926thrust24THRUST_300001_SM_1000_NS3seqE)
_ZN34_INTERNAL_82f6d20c_4_k_cu_0da159926thrust24THRUST_300001_SM_1000_NS3seqE:
	.zero		1
	.type		_ZN34_INTERNAL_82f6d20c_4_k_cu_0da159924cuda3std3__420unreachable_sentinelE,@object
	.size		_ZN34_INTERNAL_82f6d20c_4_k_cu_0da159924cuda3std3__420unreachable_sentinelE,(_ZN34_INTERNAL_82f6d20c_4_k_cu_0da159924cuda3std6ranges3__45__cpo5ssizeE - _ZN34_INTERNAL_82f6d20c_4_k_cu_0da159924cuda3std3__420unreachable_sentinelE)
_ZN34_INTERNAL_82f6d20c_4_k_cu_0da159924cuda3std3__420unreachable_sentinelE:
	.zero		1
	.type		_ZN34_INTERNAL_82f6d20c_4_k_cu_0da159924cuda3std6ranges3__45__cpo5ssizeE,@object
	.size		_ZN34_INTERNAL_82f6d20c_4_k_cu_0da159924cuda3std6ranges3__45__cpo5ssizeE,(_ZN34_INTERNAL_82f6d20c_4_k_cu_0da159926thrust24THRUST_300001_SM_1000_NS12placeholders2_3E - _ZN34_INTERNAL_82f6d20c_4_k_cu_0da159924cuda3std6ranges3__45__cpo5ssizeE)
_ZN34_INTERNAL_82f6d20c_4_k_cu_0da159924cuda3std6ranges3__45__cpo5ssizeE:
	.zero		1
	.type		_ZN34_INTERNAL_82f6d20c_4_k_cu_0da159926thrust24THRUST_300001_SM_1000_NS12placeholders2_3E,@object
	.size		_ZN34_INTERNAL_82f6d20c_4_k_cu_0da159926thrust24THRUST_300001_SM_1000_NS12placeholders2_3E,(_ZN34_INTERNAL_82f6d20c_4_k_cu_0da159924cuda3std3__45__cpo4cendE - _ZN34_INTERNAL_82f6d20c_4_k_cu_0da159926thrust24THRUST_300001_SM_1000_NS12placeholders2_3E)
_ZN34_INTERNAL_82f6d20c_4_k_cu_0da159926thrust24THRUST_300001_SM_1000_NS12placeholders2_3E:
	.zero		1
	.type		_ZN34_INTERNAL_82f6d20c_4_k_cu_0da159924cuda3std3__45__cpo4cendE,@object
	.size		_ZN34_INTERNAL_82f6d20c_4_k_cu_0da159924cuda3std3__45__cpo4cendE,(_ZN34_INTERNAL_82f6d20c_4_k_cu_0da159924cuda3std6ranges3__45__cpo4cendE - _ZN34_INTERNAL_82f6d20c_4_k_cu_0da159924cuda3std3__45__cpo4cendE)
_ZN34_INTERNAL_82f6d20c_4_k_cu_0da159924cuda3std3__45__cpo4cendE:
	.zero		1
	.type		_ZN34_INTERNAL_82f6d20c_4_k_cu_0da159924cuda3std6ranges3__45__cpo4cendE,@object
	.size		_ZN34_INTERNAL_82f6d20c_4_k_cu_0da159924cuda3std6ranges3__45__cpo4cendE,(_ZN34_INTERNAL_82f6d20c_4_k_cu_0da159926thrust24THRUST_300001_SM_1000_NS12placeholders2_7E - _ZN34_INTERNAL_82f6d20c_4_k_cu_0da159924cuda3std6ranges3__45__cpo4cendE)
_ZN34_INTERNAL_82f6d20c_4_k_cu_0da159924cuda3std6ranges3__45__cpo4cendE:
	.zero		1
	.type		_ZN34_INTERNAL_82f6d20c_4_k_cu_0da159926thrust24THRUST_300001_SM_1000_NS12placeholders2_7E,@object
	.size		_ZN34_INTERNAL_82f6d20c_4_k_cu_0da159926thrust24THRUST_300001_SM_1000_NS12placeholders2_7E,(_ZN34_INTERNAL_82f6d20c_4_k_cu_0da159924cuda3std3__45__cpo5crendE - _ZN34_INTERNAL_82f6d20c_4_k_cu_0da159926thrust24THRUST_300001_SM_1000_NS12placeholders2_7E)
_ZN34_INTERNAL_82f6d20c_4_k_cu_0da159926thrust24THRUST_300001_SM_1000_NS12placeholders2_7E:
	.zero		1
	.type		_ZN34_INTERNAL_82f6d20c_4_k_cu_0da159924cuda3std3__45__cpo5crendE,@object
	.size		_ZN34_INTERNAL_82f6d20c_4_k_cu_0da159924cuda3std3__45__cpo5crendE,(_ZN34_INTERNAL_82f6d20c_4_k_cu_0da159924cuda3std6ranges3__45__cpo4prevE - _ZN34_INTERNAL_82f6d20c_4_k_cu_0da159924cuda3std3__45__cpo5crendE)
_ZN34_INTERNAL_82f6d20c_4_k_cu_0da159924cuda3std3__45__cpo5crendE:
	.zero		1
	.type		_ZN34_INTERNAL_82f6d20c_4_k_cu_0da159924cuda3std6ranges3__45__cpo4prevE,@object
	.size		_ZN34_INTERNAL_82f6d20c_4_k_cu_0da159924cuda3std6ranges3__45__cpo4prevE,(_ZN34_INTERNAL_82f6d20c_4_k_cu_0da159924cuda3std6ranges3__45__cpo9iter_moveE - _ZN34_INTERNAL_82f6d20c_4_k_cu_0da159924cuda3std6ranges3__45__cpo4prevE)
_ZN34_INTERNAL_82f6d20c_4_k_cu_0da159924cuda3std6ranges3__45__cpo4prevE:
	.zero		1
	.type		_ZN34_INTERNAL_82f6d20c_4_k_cu_0da159924cuda3std6ranges3__45__cpo9iter_moveE,@object
	.size		_ZN34_INTERNAL_82f6d20c_4_k_cu_0da159924cuda3std6ranges3__45__cpo9iter_moveE,(_ZN34_INTERNAL_82f6d20c_4_k_cu_0da159926thrust24THRUST_300001_SM_1000_NS6system6detail10sequential3seqE - _ZN34_INTERNAL_82f6d20c_4_k_cu_0da159924cuda3std6ranges3__45__cpo9iter_moveE)
_ZN34_INTERNAL_82f6d20c_4_k_cu_0da159924cuda3std6ranges3__45__cpo9iter_moveE:
	.zero		1
	.type		_ZN34_INTERNAL_82f6d20c_4_k_cu_0da159926thrust24THRUST_300001_SM_1000_NS6system6detail10sequential3seqE,@object
	.size		_ZN34_INTERNAL_82f6d20c_4_k_cu_0da159926thrust24THRUST_300001_SM_1000_NS6system6detail10sequential3seqE,(_ZN34_INTERNAL_82f6d20c_4_k_cu_0da159926thrust24THRUST_300001_SM_1000_NS12placeholders2_9E - _ZN34_INTERNAL_82f6d20c_4_k_cu_0da159926thrust24THRUST_300001_SM_1000_NS6system6detail10sequential3seqE)
_ZN34_INTERNAL_82f6d20c_4_k_cu_0da159926thrust24THRUST_300001_SM_1000_NS6system6detail10sequential3seqE:
	.zero		1
	.type		_ZN34_INTERNAL_82f6d20c_4_k_cu_0da159926thrust24THRUST_300001_SM_1000_NS12placeholders2_9E,@object
	.size		_ZN34_INTERNAL_82f6d20c_4_k_cu_0da159926thrust24THRUST_300001_SM_1000_NS12placeholders2_9E,(_ZN34_INTERNAL_82f6d20c_4_k_cu_0da159924cuda3std3__419piecewise_constructE - _ZN34_INTERNAL_82f6d20c_4_k_cu_0da159926thrust24THRUST_300001_SM_1000_NS12placeholders2_9E)
_ZN34_INTERNAL_82f6d20c_4_k_cu_0da159926thrust24THRUST_300001_SM_1000_NS12placeholders2_9E:
	.zero		1
	.type		_ZN34_INTERNAL_82f6d20c_4_k_cu_0da159924cuda3std3__419piecewise_constructE,@object
	.size		_ZN34_INTERNAL_82f6d20c_4_k_cu_0da159924cuda3std3__419piecewise_constructE,(_ZN34_INTERNAL_82f6d20c_4_k_cu_0da159924cuda3std6ranges3__45__cpo5cdataE - _ZN34_INTERNAL_82f6d20c_4_k_cu_0da159924cuda3std3__419piecewise_constructE)
_ZN34_INTERNAL_82f6d20c_4_k_cu_0da159924cuda3std3__419piecewise_constructE:
	.zero		1
	.type		_ZN34_INTERNAL_82f6d20c_4_k_cu_0da159924cuda3std6ranges3__45__cpo5cdataE,@object
	.size		_ZN34_INTERNAL_82f6d20c_4_k_cu_0da159924cuda3std6ranges3__45__cpo5cdataE,(_ZN34_INTERNAL_82f6d20c_4_k_cu_0da159926thrust24THRUST_300001_SM_1000_NS12placeholders2_1E - _ZN34_INTERNAL_82f6d20c_4_k_cu_0da159924cuda3std6ranges3__45__cpo5cdataE)
_ZN34_INTERNAL_82f6d20c_4_k_cu_0da159924cuda3std6ranges3__45__cpo5cdataE:
	.zero		1
	.type		_ZN34_INTERNAL_82f6d20c_4_k_cu_0da159926thrust24THRUST_300001_SM_1000_NS12placeholders2_1E,@object
	.size		_ZN34_INTERNAL_82f6d20c_4_k_cu_0da159926thrust24THRUST_300001_SM_1000_NS12placeholders2_1E,(_ZN34_INTERNAL_82f6d20c_4_k_cu_0da159924cuda3std3__45__cpo3endE - _ZN34_INTERNAL_82f6d20c_4_k_cu_0da159926thrust24THRUST_300001_SM_1000_NS12placeholders2_1E)
_ZN34_INTERNAL_82f6d20c_4_k_cu_0da159926thrust24THRUST_300001_SM_1000_NS12placeholders2_1E:
	.zero		1
	.type		_ZN34_INTERNAL_82f6d20c_4_k_cu_0da159924cuda3std3__45__cpo3endE,@object
	.size		_ZN34_INTERNAL_82f6d20c_4_k_cu_0da159924cuda3std3__45__cpo3endE,(_ZN34_INTERNAL_82f6d20c_4_k_cu_0da159924cuda3std6ranges3__45__cpo3endE - _ZN34_INTERNAL_82f6d20c_4_k_cu_0da159924cuda3std3__45__cpo3endE)
_ZN34_INTERNAL_82f6d20c_4_k_cu_0da159924cuda3std3__45__cpo3endE:
	.zero		1
	.type		_ZN34_INTERNAL_82f6d20c_4_k_cu_0da159924cuda3std6ranges3__45__cpo3endE,@object
	.size		_ZN34_INTERNAL_82f6d20c_4_k_cu_0da159924cuda3std6ranges3__45__cpo3endE,(_ZN34_INTERNAL_82f6d20c_4_k_cu_0da159926thrust24THRUST_300001_SM_1000_NS12placeholders2_5E - _ZN34_INTERNAL_82f6d20c_4_k_cu_0da159924cuda3std6ranges3__45__cpo3endE)
_ZN34_INTERNAL_82f6d20c_4_k_cu_0da159924cuda3std6ranges3__45__cpo3endE:
	.zero		1
	.type		_ZN34_INTERNAL_82f6d20c_4_k_cu_0da159926thrust24THRUST_300001_SM_1000_NS12placeholders2_5E,@object
	.size		_ZN34_INTERNAL_82f6d20c_4_k_cu_0da159926thrust24THRUST_300001_SM_1000_NS12placeholders2_5E,(_ZN34_INTERNAL_82f6d20c_4_k_cu_0da159924cuda3std3__45__cpo4rendE - _ZN34_INTERNAL_82f6d20c_4_k_cu_0da159926thrust24THRUST_300001_SM_1000_NS12placeholders2_5E)
_ZN34_INTERNAL_82f6d20c_4_k_cu_0da159926thrust24THRUST_300001_SM_1000_NS12placeholders2_5E:
	.zero		1
	.type		_ZN34_INTERNAL_82f6d20c_4_k_cu_0da159924cuda3std3__45__cpo4rendE,@object
	.size		_ZN34_INTERNAL_82f6d20c_4_k_cu_0da159924cuda3std3__45__cpo4rendE,(_ZN34_INTERNAL_82f6d20c_4_k_cu_0da159924cuda3std6ranges3__45__cpo9iter_swapE - _ZN34_INTERNAL_82f6d20c_4_k_cu_0da159924cuda3std3__45__cpo4rendE)
_ZN34_INTERNAL_82f6d20c_4_k_cu_0da159924cuda3std3__45__cpo4rendE:
	.zero		1
	.type		_ZN34_INTERNAL_82f6d20c_4_k_cu_0da159924cuda3std6ranges3__45__cpo9iter_swapE,@object
	.size		_ZN34_INTERNAL_82f6d20c_4_k_cu_0da159924cuda3std6ranges3__45__cpo9iter_swapE,(_ZN34_INTERNAL_82f6d20c_4_k_cu_0da159924cuda3std3__48unexpectE - _ZN34_INTERNAL_82f6d20c_4_k_cu_0da159924cuda3std6ranges3__45__cpo9iter_swapE)
_ZN34_INTERNAL_82f6d20c_4_k_cu_0da159924cuda3std6ranges3__45__cpo9iter_swapE:
	.zero		1
	.type		_ZN34_INTERNAL_82f6d20c_4_k_cu_0da159924cuda3std3__48unexpectE,@object
	.size		_ZN34_INTERNAL_82f6d20c_4_k_cu_0da159924cuda3std3__48unexpectE,(_ZN34_INTERNAL_82f6d20c_4_k_cu_0da159926thrust24THRUST_300001_SM_1000_NS8cuda_cub3parE - _ZN34_INTERNAL_82f6d20c_4_k_cu_0da159924cuda3std3__48unexpectE)
_ZN34_INTERNAL_82f6d20c_4_k_cu_0da159924cuda3std3__48unexpectE:
	.zero		1
	.type		_ZN34_INTERNAL_82f6d20c_4_k_cu_0da159926thrust24THRUST_300001_SM_1000_NS8cuda_cub3parE,@object
	.size		_ZN34_INTERNAL_82f6d20c_4_k_cu_0da159926thrust24THRUST_300001_SM_1000_NS8cuda_cub3parE,(.L_29 - _ZN34_INTERNAL_82f6d20c_4_k_cu_0da159926thrust24THRUST_300001_SM_1000_NS8cuda_cub3parE)
_ZN34_INTERNAL_82f6d20c_4_k_cu_0da159926thrust24THRUST_300001_SM_1000_NS8cuda_cub3parE:
	.zero		1
.L_29:


//--------------------- .nv.shared._ZN6thrust24THRUST_300001_SM_1000_NS8cuda_cub4core6detail13_kernel_agentINS1_8__reduce11ReduceAgentIPN4cuda3std3__45tupleIJNSA_IJ9key_valuelEEESC_EEESE_SD_lNS1_9__extrema12arg_minmax_fISB_l17compare_key_valueEEEEJSE_SE_iSI_EEEvDpT0_ --------------------------
	.section	.nv.shared._ZN6thrust24THRUST_300001_SM_1000_NS8cuda_cub4core6detail13_kernel_agentINS1_8__reduce11ReduceAgentIPN4cuda3std3__45tupleIJNSA_IJ9key_valuelEEESC_EEESE_SD_lNS1_9__extrema12arg_minmax_fISB_l17compare_key_valueEEEEJSE_SE_iSI_EEEvDpT0_,"aw",@nobits
	.sectionflags	@""
	.align	16
	.zero		1024


//--------------------- .nv.shared._ZN6thrust24THRUST_300001_SM_1000_NS8cuda_cub4core6detail13_kernel_agentINS1_8__reduce11ReduceAgentINS0_18transform_iteratorINS1_9__extrema12arg_minmax_fI9key_valuel17compare_key_valueE15duplicate_tupleENS0_12zip_iteratorIN4cuda3std3__45tupleIJNS0_6detail15normal_iteratorINS0_10device_ptrISA_EEEENS0_17counting_iteratorIlNS0_11use_defaultESP_SP_EEEEEEENSI_IJNSI_IJSA_lEEEST_EEESU_EEPSU_SU_lSC_EEJSV_SW_lN3cub18CUB_300001_SM_100013GridEvenShareIlEENSZ_9GridQueueIyEESC_EEEvDpT0_ --------------------------
	.section	.nv.shared._ZN6thrust24THRUST_300001_SM_1000_NS8cuda_cub4core6detail13_kernel_agentINS1_8__reduce11ReduceAgentINS0_18transform_iteratorINS1_9__extrema12arg_minmax_fI9key_valuel17compare_key_valueE15duplicate_tupleENS0_12zip_iteratorIN4cuda3std3__45tupleIJNS0_6detail15normal_iteratorINS0_10device_ptrISA_EEEENS0_17counting_iteratorIlNS0_11use_defaultESP_SP_EEEEEEENSI_IJNSI_IJSA_lEEEST_EEESU_EEPSU_SU_lSC_EEJSV_SW_lN3cub18CUB_300001_SM_100013GridEvenShareIlEENSZ_9GridQueueIyEESC_EEEvDpT0_,"aw",@nobits
	.sectionflags	@""
	.align	16
	.zero		1024


//--------------------- .nv.shared._ZN6thrust24THRUST_300001_SM_1000_NS8cuda_cub4core6detail13_kernel_agentINS1_8__reduce11ReduceAgentINS0_18transform_iteratorINS1_9__extrema12arg_minmax_fI9key_valuel17compare_key_valueE15duplicate_tupleENS0_12zip_iteratorIN4cuda3std3__45tupleIJNS0_6detail15normal_iteratorINS0_10device_ptrISA_EEEENS0_17counting_iteratorIlNS0_11use_defaultESP_SP_EEEEEEENSI_IJNSI_IJSA_lEEEST_EEESU_EEPSU_SU_lSC_EEJSV_SW_lSC_EEEvDpT0_ --------------------------
	.section	.nv.shared._ZN6thrust24THRUST_300001_SM_1000_NS8cuda_cub4core6detail13_kernel_agentINS1_8__reduce11ReduceAgentINS0_18transform_iteratorINS1_9__extrema12arg_minmax_fI9key_valuel17compare_key_valueE15duplicate_tupleENS0_12zip_iteratorIN4cuda3std3__45tupleIJNS0_6detail15normal_iteratorINS0_10device_ptrISA_EEEENS0_17counting_iteratorIlNS0_11use_defaultESP_SP_EEEEEEENSI_IJNSI_IJSA_lEEEST_EEESU_EEPSU_SU_lSC_EEJSV_SW_lSC_EEEvDpT0_,"aw",@nobits
	.sectionflags	@""
	.align	16
	.zero		1024


//--------------------- .nv.shared._ZN6thrust24THRUST_300001_SM_1000_NS8cuda_cub4core6detail13_kernel_agentINS1_8__reduce11ReduceAgentIPN4cuda3std3__45tupleIJNSA_IJ9key_valuelEEESC_EEESE_SD_iNS1_9__extrema12arg_minmax_fISB_l17compare_key_valueEEEEJSE_SE_iSI_EEEvDpT0_ --------------------------
	.section	.nv.shared._ZN6thrust24THRUST_300001_SM_1000_NS8cuda_cub4core6detail13_kernel_agentINS1_8__reduce11ReduceAgentIPN4cuda3std3__45tupleIJNSA_IJ9key_valuelEEESC_EEESE_SD_iNS1_9__extrema12arg_minmax_fISB_l17compare_key_valueEEEEJSE_SE_iSI_EEEvDpT0_,"aw",@nobits
	.sectionflags	@""
	.align	16
	.zero		1024


//--------------------- .nv.shared._ZN6thrust24THRUST_300001_SM_1000_NS8cuda_cub4core6detail13_kernel_agentINS1_8__reduce11ReduceAgentINS0_18transform_iteratorINS1_9__extrema12arg_minmax_fI9key_valuel17compare_key_valueE15duplicate_tupleENS0_12zip_iteratorIN4cuda3std3__45tupleIJNS0_6detail15normal_iteratorINS0_10device_ptrISA_EEEENS0_17counting_iteratorIlNS0_11use_defaultESP_SP_EEEEEEENSI_IJNSI_IJSA_lEEEST_EEESU_EEPSU_SU_iSC_EEJSV_SW_iN3cub18CUB_300001_SM_100013GridEvenShareIiEENSZ_9GridQueueIjEESC_EEEvDpT0_ --------------------------
	.section	.nv.shared._ZN6thrust24THRUST_300001_SM_1000_NS8cuda_cub4core6detail13_kernel_agentINS1_8__reduce11ReduceAgentINS0_18transform_iteratorINS1_9__extrema12arg_minmax_fI9key_valuel17compare_key_valueE15duplicate_tupleENS0_12zip_iteratorIN4cuda3std3__45tupleIJNS0_6detail15normal_iteratorINS0_10device_ptrISA_EEEENS0_17counting_iteratorIlNS0_11use_defaultESP_SP_EEEEEEENSI_IJNSI_IJSA_lEEEST_EEESU_EEPSU_SU_iSC_EEJSV_SW_iN3cub18CUB_300001_SM_100013GridEvenShareIiEENSZ_9GridQueueIjEESC_EEEvDpT0_,"aw",@nobits
	.sectionflags	@""
	.align	16
	.zero		1024


//--------------------- .nv.shared._ZN6thrust24THRUST_300001_SM_1000_NS8cuda_cub4core6detail13_kernel_agentINS1_8__reduce11ReduceAgentINS0_18transform_iteratorINS1_9__extrema12arg_minmax_fI9key_valuel17compare_key_valueE15duplicate_tupleENS0_12zip_iteratorIN4cuda3std3__45tupleIJNS0_6detail15normal_iteratorINS0_10device_ptrISA_EEEENS0_17counting_iteratorIlNS0_11use_defaultESP_SP_EEEEEEENSI_IJNSI_IJSA_lEEEST_EEESU_EEPSU_SU_iSC_EEJSV_SW_iSC_EEEvDpT0_ --------------------------
	.section	.nv.shared._ZN6thrust24THRUST_300001_SM_1000_NS8cuda_cub4core6detail13_kernel_agentINS1_8__reduce11ReduceAgentINS0_18transform_iteratorINS1_9__extrema12arg_minmax_fI9key_valuel17compare_key_valueE15duplicate_tupleENS0_12zip_iteratorIN4cuda3std3__45tupleIJNS0_6detail15normal_iteratorINS0_10device_ptrISA_EEEENS0_17counting_iteratorIlNS0_11use_defaultESP_SP_EEEEEEENSI_IJNSI_IJSA_lEEEST_EEESU_EEPSU_SU_iSC_EEJSV_SW_iSC_EEEvDpT0_,"aw",@nobits
	.sectionflags	@""
	.align	16
	.zero		1024


//--------------------- .nv.shared._ZN6thrust24THRUST_300001_SM_1000_NS8cuda_cub4core6detail13_kernel_agentINS1_8__reduce11ReduceAgentIPN4cuda3std3__45tupleIJNSA_IJilEEESB_EEESD_SC_lNS1_9__extrema12arg_minmax_fIilNS9_4lessIiEEEEEEJSD_SD_iSI_EEEvDpT0_ --------------------------
	.section	.nv.shared._ZN6thrust24THRUST_300001_SM_1000_NS8cuda_cub4core6detail13_kernel_agentINS1_8__reduce11ReduceAgentIPN4cuda3std3__45tupleIJNSA_IJilEEESB_EEESD_SC_lNS1_9__extrema12arg_minmax_fIilNS9_4lessIiEEEEEEJSD_SD_iSI_EEEvDpT0_,"aw",@nobits
	.sectionflags	@""
	.align	16
	.zero		1024


//--------------------- .nv.shared._ZN6thrust24THRUST_300001_SM_1000_NS8cuda_cub4core6detail13_kernel_agentINS1_8__reduce10DrainAgentIlEEJN3cub18CUB_300001_SM_10009GridQueueIyEElEEEvDpT0_ --------------------------
	.section	.nv.shared._ZN6thrust24THRUST_300001_SM_1000_NS8cuda_cub4core6detail13_kernel_agentINS1_8__reduce10DrainAgentIlEEJN3cub18CUB_300001_SM_10009GridQueueIyEElEEEvDpT0_,"aw",@nobits
	.sectionflags	@""
	.align	16
	.zero		1024


//--------------------- .nv.shared._ZN6thrust24THRUST_300001_SM_1000_NS8cuda_cub4core6detail13_kernel_agentINS1_8__reduce11ReduceAgentINS0_18transform_iteratorINS1_9__extrema12arg_minmax_fIilN4cuda3std3__44lessIiEEE15duplicate_tupleENS0_12zip_iteratorINSC_5tupleIJNS0_6detail15normal_iteratorINS0_10device_ptrIiEEEENS0_17counting_iteratorIlNS0_11use_defaultESP_SP_EEEEEEENSI_IJNSI_IJilEEEST_EEESU_EEPSU_SU_lSF_EEJSV_SW_lN3cub18CUB_300001_SM_100013GridEvenShareIlEENSZ_9GridQueueIyEESF_EEEvDpT0_ --------------------------
	.section	.nv.shared._ZN6thrust24THRUST_300001_SM_1000_NS8cuda_cub4core6detail13_kernel_agentINS1_8__reduce11ReduceAgentINS0_18transform_iteratorINS1_9__extrema12arg_minmax_fIilN4cuda3std3__44lessIiEEE15duplicate_tupleENS0_12zip_iteratorINSC_5tupleIJNS0_6detail15normal_iteratorINS0_10device_ptrIiEEEENS0_17counting_iteratorIlNS0_11use_defaultESP_SP_EEEEEEENSI_IJNSI_IJilEEEST_EEESU_EEPSU_SU_lSF_EEJSV_SW_lN3cub18CUB_300001_SM_100013GridEvenShareIlEENSZ_9GridQueueIyEESF_EEEvDpT0_,"aw",@nobits
	.sectionflags	@""
	.align	16
	.zero		1024


//--------------------- .nv.shared._ZN6thrust24THRUST_300001_SM_1000_NS8cuda_cub4core6detail13_kernel_agentINS1_8__reduce11ReduceAgentINS0_18transform_iteratorINS1_9__extrema12arg_minmax_fIilN4cuda3std3__44lessIiEEE15duplicate_tupleENS0_12zip_iteratorINSC_5tupleIJNS0_6detail15normal_iteratorINS0_10device_ptrIiEEEENS0_17counting_iteratorIlNS0_11use_defaultESP_SP_EEEEEEENSI_IJNSI_IJilEEEST_EEESU_EEPSU_SU_lSF_EEJSV_SW_lSF_EEEvDpT0_ --------------------------
	.section	.nv.shared._ZN6thrust24THRUST_300001_SM_1000_NS8cuda_cub4core6detail13_kernel_agentINS1_8__reduce11ReduceAgentINS0_18transform_iteratorINS1_9__extrema12arg_minmax_fIilN4cuda3std3__44lessIiEEE15duplicate_tupleENS0_12zip_iteratorINSC_5tupleIJNS0_6detail15normal_iteratorINS0_10device_ptrIiEEEENS0_17counting_iteratorIlNS0_11use_defaultESP_SP_EEEEEEENSI_IJNSI_IJilEEEST_EEESU_EEPSU_SU_lSF_EEJSV_SW_lSF_EEEvDpT0_,"aw",@nobits
	.sectionflags	@""
	.align	16
	.zero		1024


//--------------------- .nv.shared._ZN6thrust24THRUST_300001_SM_1000_NS8cuda_cub4core6detail13_kernel_agentINS1_8__reduce11ReduceAgentIPN4cuda3std3__45tupleIJNSA_IJilEEESB_EEESD_SC_iNS1_9__extrema12arg_minmax_fIilNS9_4lessIiEEEEEEJSD_SD_iSI_EEEvDpT0_ --------------------------
	.section	.nv.shared._ZN6thrust24THRUST_300001_SM_1000_NS8cuda_cub4core6detail13_kernel_agentINS1_8__reduce11ReduceAgentIPN4cuda3std3__45tupleIJNSA_IJilEEESB_EEESD_SC_iNS1_9__extrema12arg_minmax_fIilNS9_4lessIiEEEEEEJSD_SD_iSI_EEEvDpT0_,"aw",@nobits
	.sectionflags	@""
	.align	16
	.zero		1024


//--------------------- .nv.shared._ZN6thrust24THRUST_300001_SM_1000_NS8cuda_cub4core6detail13_kernel_agentINS1_8__reduce10DrainAgentIiEEJN3cub18CUB_300001_SM_10009GridQueueIjEEiEEEvDpT0_ --------------------------
	.section	.nv.shared._ZN6thrust24THRUST_300001_SM_1000_NS8cuda_cub4core6detail13_kernel_agentINS1_8__reduce10DrainAgentIiEEJN3cub18CUB_300001_SM_10009GridQueueIjEEiEEEvDpT0_,"aw",@nobits
	.sectionflags	@""
	.align	16
	.zero		1024


//--------------------- .nv.shared._ZN6thrust24THRUST_300001_SM_1000_NS8cuda_cub4core6detail13_kernel_agentINS1_8__reduce11ReduceAgentINS0_18transform_iteratorINS1_9__extrema12arg_minmax_fIilN4cuda3std3__44lessIiEEE15duplicate_tupleENS0_12zip_iteratorINSC_5tupleIJNS0_6detail15normal_iteratorINS0_10device_ptrIiEEEENS0_17counting_iteratorIlNS0_11use_defaultESP_SP_EEEEEEENSI_IJNSI_IJilEEEST_EEESU_EEPSU_SU_iSF_EEJSV_SW_iN3cub18CUB_300001_SM_100013GridEvenShareIiEENSZ_9GridQueueIjEESF_EEEvDpT0_ --------------------------
	.section	.nv.shared._ZN6thrust24THRUST_300001_SM_1000_NS8cuda_cub4core6detail13_kernel_agentINS1_8__reduce11ReduceAgentINS0_18transform_iteratorINS1_9__extrema12arg_minmax_fIilN4cuda3std3__44lessIiEEE15duplicate_tupleENS0_12zip_iteratorINSC_5tupleIJNS0_6detail15normal_iteratorINS0_10device_ptrIiEEEENS0_17counting_iteratorIlNS0_11use_defaultESP_SP_EEEEEEENSI_IJNSI_IJilEEEST_EEESU_EEPSU_SU_iSF_EEJSV_SW_iN3cub18CUB_300001_SM_100013GridEvenShareIiEENSZ_9GridQueueIjEESF_EEEvDpT0_,"aw",@nobits
	.sectionflags	@""
	.align	16
	.zero		1024


//--------------------- .nv.shared._ZN6thrust24THRUST_300001_SM_1000_NS8cuda_cub4core6detail13_kernel_agentINS1_8__reduce11ReduceAgentINS0_18transform_iteratorINS1_9__extrema12arg_minmax_fIilN4cuda3std3__44lessIiEEE15duplicate_tupleENS0_12zip_iteratorINSC_5tupleIJNS0_6detail15normal_iteratorINS0_10device_ptrIiEEEENS0_17counting_iteratorIlNS0_11use_defaultESP_SP_EEEEEEENSI_IJNSI_IJilEEEST_EEESU_EEPSU_SU_iSF_EEJSV_SW_iSF_EEEvDpT0_ --------------------------
	.section	.nv.shared._ZN6thrust24THRUST_300001_SM_1000_NS8cuda_cub4core6detail13_kernel_agentINS1_8__reduce11ReduceAgentINS0_18transform_iteratorINS1_9__extrema12arg_minmax_fIilN4cuda3std3__44lessIiEEE15duplicate_tupleENS0_12zip_iteratorINSC_5tupleIJNS0_6detail15normal_iteratorINS0_10device_ptrIiEEEENS0_17counting_iteratorIlNS0_11use_defaultESP_SP_EEEEEEENSI_IJNSI_IJilEEEST_EEESU_EEPSU_SU_iSF_EEJSV_SW_iSF_EEEvDpT0_,"aw",@nobits
	.sectionflags	@""
	.align	16
	.zero		1024


//--------------------- .nv.constant0._ZN3cub18CUB_300001_SM_10006detail11EmptyKernelIvEEvv --------------------------
	.section	.nv.constant0._ZN3cub18CUB_300001_SM_10006detail11EmptyKernelIvEEvv,"a",@progbits
	.sectionflags	@""
	.align	4
.nv.constant0._ZN3cub18CUB_300001_SM_10006detail11EmptyKernelIvEEvv:
	.zero		896


//--------------------- .nv.constant0._ZN6thrust24THRUST_300001_SM_1000_NS8cuda_cub4core6detail13_kernel_agentINS1_8__reduce11ReduceAgentIPN4cuda3std3__45tupleIJNSA_IJ9key_valuelEEESC_EEESE_SD_lNS1_9__extrema12arg_minmax_fISB_l17compare_key_valueEEEEJSE_SE_iSI_EEEvDpT0_ --------------------------
	.section	.nv.constant0._ZN6thrust24THRUST_300001_SM_1000_NS8cuda_cub4core6detail13_kernel_agentINS1_8__reduce11ReduceAgentIPN4cuda3std3__45tupleIJNSA_IJ9key_valuelEEESC_EEESE_SD_lNS1_9__extrema12arg_minmax_fISB_l17compare_key_valueEEEEJSE_SE_iSI_EEEvDpT0_,"a",@progbits
	.sectionflags	@""
	.align	4
.nv.constant0._ZN6thrust24THRUST_300001_SM_1000_NS8cuda_cub4core6detail13_kernel_agentINS1_8__reduce11ReduceAgentIPN4cuda3std3__45tupleIJNSA_IJ9key_valuelEEESC_EEESE_SD_lNS1_9__extrema12arg_minmax_fISB_l17compare_key_valueEEEEJSE_SE_iSI_EEEvDpT0_:
	.zero		917


//--------------------- .nv.constant0._ZN6thrust24THRUST_300001_SM_1000_NS8cuda_cub4core6detail13_kernel_agentINS1_8__reduce11ReduceAgentINS0_18transform_iteratorINS1_9__extrema12arg_minmax_fI9key_valuel17compare_key_valueE15duplicate_tupleENS0_12zip_iteratorIN4cuda3std3__45tupleIJNS0_6detail15normal_iteratorINS0_10device_ptrISA_EEEENS0_17counting_iteratorIlNS0_11use_defaultESP_SP_EEEEEEENSI_IJNSI_IJSA_lEEEST_EEESU_EEPSU_SU_lSC_EEJSV_SW_lN3cub18CUB_300001_SM_100013GridEvenShareIlEENSZ_9GridQueueIyEESC_EEEvDpT0_ --------------------------
	.section	.nv.constant0._ZN6thrust24THRUST_300001_SM_1000_NS8cuda_cub4core6detail13_kernel_agentINS1_8__reduce11ReduceAgentINS0_18transform_iteratorINS1_9__extrema12arg_minmax_fI9key_valuel17compare_key_valueE15duplicate_tupleENS0_12zip_iteratorIN4cuda3std3__45tupleIJNS0_6detail15normal_iteratorINS0_10device_ptrISA_EEEENS0_17counting_iteratorIlNS0_11use_defaultESP_SP_EEEEEEENSI_IJNSI_IJSA_lEEEST_EEESU_EEPSU_SU_lSC_EEJSV_SW_lN3cub18CUB_300001_SM_100013GridEvenShareIlEENSZ_9GridQueueIyEESC_EEEvDpT0_,"a",@progbits
	.sectionflags	@""
	.align	4
.nv.constant0._ZN6thrust24THRUST_300001_SM_1000_NS8cuda_cub4core6detail13_kernel_agentINS1_8__reduce11ReduceAgentINS0_18transform_iteratorINS1_9__extrema12arg_minmax_fI9key_valuel17compare_key_valueE15duplicate_tupleENS0_12zip_iteratorIN4cuda3std3__45tupleIJNS0_6detail15normal_iteratorINS0_10device_ptrISA_EEEENS0_17counting_iteratorIlNS0_11use_defaultESP_SP_EEEEEEENSI_IJNSI_IJSA_lEEEST_EEESU_EEPSU_SU_lSC_EEJSV_SW_lN3cub18CUB_300001_SM_100013GridEvenShareIlEENSZ_9GridQueueIyEESC_EEEvDpT0_:
	.zero		1017


//--------------------- .nv.constant0._ZN6thrust24THRUST_300001_SM_1000_NS8cuda_cub4core6detail13_kernel_agentINS1_8__reduce11ReduceAgentINS0_18transform_iteratorINS1_9__extrema12arg_minmax_fI9key_valuel17compare_key_valueE15duplicate_tupleENS0_12zip_iteratorIN4cuda3std3__45tupleIJNS0_6detail15normal_iteratorINS0_10device_ptrISA_EEEENS0_17counting_iteratorIlNS0_11use_defaultESP_SP_EEEEEEENSI_IJNSI_IJSA_lEEEST_EEESU_EEPSU_SU_lSC_EEJSV_SW_lSC_EEEvDpT0_ --------------------------
	.section	.nv.constant0._ZN6thrust24THRUST_300001_SM_1000_NS8cuda_cub4core6detail13_kernel_agentINS1_8__reduce11ReduceAgentINS0_18transform_iteratorINS1_9__extrema12arg_minmax_fI9key_valuel17compare_key_valueE15duplicate_tupleENS0_12zip_iteratorIN4cuda3std3__45tupleIJNS0_6detail15normal_iteratorINS0_10device_ptrISA_EEEENS0_17counting_iteratorIlNS0_11use_defaultESP_SP_EEEEEEENSI_IJNSI_IJSA_lEEEST_EEESU_EEPSU_SU_lSC_EEJSV_SW_lSC_EEEvDpT0_,"a",@progbits
	.sectionflags	@""
	.align	4
.nv.constant0._ZN6thrust24THRUST_300001_SM_1000_NS8cuda_cub4core6detail13_kernel_agentINS1_8__reduce11ReduceAgentINS0_18transform_iteratorINS1_9__extrema12arg_minmax_fI9key_valuel17compare_key_valueE15duplicate_tupleENS0_12zip_iteratorIN4cuda3std3__45tupleIJNS0_6detail15normal_iteratorINS0_10device_ptrISA_EEEENS0_17counting_iteratorIlNS0_11use_defaultESP_SP_EEEEEEENSI_IJNSI_IJSA_lEEEST_EEESU_EEPSU_SU_lSC_EEJSV_SW_lSC_EEEvDpT0_:
	.zero		937


//--------------------- .nv.constant0._ZN6thrust24THRUST_300001_SM_1000_NS8cuda_cub4core6detail13_kernel_agentINS1_8__reduce11ReduceAgentIPN4cuda3std3__45tupleIJNSA_IJ9key_valuelEEESC_EEESE_SD_iNS1_9__extrema12arg_minmax_fISB_l17compare_key_valueEEEEJSE_SE_iSI_EEEvDpT0_ --------------------------
	.section	.nv.constant0._ZN6thrust24THRUST_300001_SM_1000_NS8cuda_cub4core6detail13_kernel_agentINS1_8__reduce11ReduceAgentIPN4cuda3std3__45tupleIJNSA_IJ9key_valuelEEESC_EEESE_SD_iNS1_9__extrema12arg_minmax_fISB_l17compare_key_valueEEEEJSE_SE_iSI_EEEvDpT0_,"a",@progbits
	.sectionflags	@""
	.align	4
.nv.constant0._ZN6thrust24THRUST_300001_SM_1000_NS8cuda_cub4core6detail13_kernel_agentINS1_8__reduce11ReduceAgentIPN4cuda3std3__45tupleIJNSA_IJ9key_valuelEEESC_EEESE_SD_iNS1_9__extrema12arg_minmax_fISB_l17compare_key_valueEEEEJSE_SE_iSI_EEEvDpT0_:
	.zero		917


//--------------------- .nv.constant0._ZN6thrust24THRUST_300001_SM_1000_NS8cuda_cub4core6detail13_kernel_agentINS1_8__reduce11ReduceAgentINS0_18transform_iteratorINS1_9__extrema12arg_minmax_fI9key_valuel17compare_key_valueE15duplicate_tupleENS0_12zip_iteratorIN4cuda3std3__45tupleIJNS0_6detail15normal_iteratorINS0_10device_ptrISA_EEEENS0_17counting_iteratorIlNS0_11use_defaultESP_SP_EEEEEEENSI_IJNSI_IJSA_lEEEST_EEESU_EEPSU_SU_iSC_EEJSV_SW_iN3cub18CUB_300001_SM_100013GridEvenShareIiEENSZ_9GridQueueIjEESC_EEEvDpT0_ --------------------------
	.section	.nv.constant0._ZN6thrust24THRUST_300001_SM_1000_NS8cuda_cub4core6detail13_kernel_agentINS1_8__reduce11ReduceAgentINS0_18transform_iteratorINS1_9__extrema12arg_minmax_fI9key_valuel17compare_key_valueE15duplicate_tupleENS0_12zip_iteratorIN4cuda3std3__45tupleIJNS0_6detail15normal_iteratorINS0_10device_ptrISA_EEEENS0_17counting_iteratorIlNS0_11use_defaultESP_SP_EEEEEEENSI_IJNSI_IJSA_lEEEST_EEESU_EEPSU_SU_iSC_EEJSV_SW_iN3cub18CUB_300001_SM_100013GridEvenShareIiEENSZ_9GridQueueIjEESC_EEEvDpT0_,"a",@progbits
	.sectionflags	@""
	.align	4
.nv.constant0._ZN6thrust24THRUST_300001_SM_1000_NS8cuda_cub4core6detail13_kernel_agentINS1_8__reduce11ReduceAgentINS0_18transform_iteratorINS1_9__extrema12arg_minmax_fI9key_valuel17compare_key_valueE15duplicate_tupleENS0_12zip_iteratorIN4cuda3std3__45tupleIJNS0_6detail15normal_iteratorINS0_10device_ptrISA_EEEENS0_17counting_iteratorIlNS0_11use_defaultESP_SP_EEEEEEENSI_IJNSI_IJSA_lEEEST_EEESU_EEPSU_SU_iSC_EEJSV_SW_iN3cub18CUB_300001_SM_100013GridEvenShareIiEENSZ_9GridQueueIjEESC_EEEvDpT0_:
	.zero		985


//--------------------- .nv.constant0._ZN6thrust24THRUST_300001_SM_1000_NS8cuda_cub4core6detail13_kernel_agentINS1_8__reduce11ReduceAgentINS0_18transform_iteratorINS1_9__extrema12arg_minmax_fI9key_valuel17compare_key_valueE15duplicate_tupleENS0_12zip_iteratorIN4cuda3std3__45tupleIJNS0_6detail15normal_iteratorINS0_10device_ptrISA_EEEENS0_17counting_iteratorIlNS0_11use_defaultESP_SP_EEEEEEENSI_IJNSI_IJSA_lEEEST_EEESU_EEPSU_SU_iSC_EEJSV_SW_iSC_EEEvDpT0_ --------------------------
	.section	.nv.constant0._ZN6thrust24THRUST_300001_SM_1000_NS8cuda_cub4core6detail13_kernel_agentINS1_8__reduce11ReduceAgentINS0_18transform_iteratorINS1_9__extrema12arg_minmax_fI9key_valuel17compare_key_valueE15duplicate_tupleENS0_12zip_iteratorIN4cuda3std3__45tupleIJNS0_6detail15normal_iteratorINS0_10device_ptrISA_EEEENS0_17counting_iteratorIlNS0_11use_defaultESP_SP_EEEEEEENSI_IJNSI_IJSA_lEEEST_EEESU_EEPSU_SU_iSC_EEJSV_SW_iSC_EEEvDpT0_,"a",@progbits
	.sectionflags	@""
	.align	4
.nv.constant0._ZN6thrust24THRUST_300001_SM_1000_NS8cuda_cub4core6detail13_kernel_agentINS1_8__reduce11ReduceAgentINS0_18transform_iteratorINS1_9__extrema12arg_minmax_fI9key_valuel17compare_key_valueE15duplicate_tupleENS0_12zip_iteratorIN4cuda3std3__45tupleIJNS0_6detail15normal_iteratorINS0_10device_ptrISA_EEEENS0_17counting_iteratorIlNS0_11use_defaultESP_SP_EEEEEEENSI_IJNSI_IJSA_lEEEST_EEESU_EEPSU_SU_iSC_EEJSV_SW_iSC_EEEvDpT0_:
	.zero		933


//--------------------- .nv.constant0._ZN6thrust24THRUST_300001_SM_1000_NS8cuda_cub4core6detail13_kernel_agentINS1_8__reduce11ReduceAgentIPN4cuda3std3__45tupleIJNSA_IJilEEESB_EEESD_SC_lNS1_9__extrema12arg_minmax_fIilNS9_4lessIiEEEEEEJSD_SD_iSI_EEEvDpT0_ --------------------------
	.section	.nv.constant0._ZN6thrust24THRUST_300001_SM_1000_NS8cuda_cub4core6detail13_kernel_agentINS1_8__reduce11ReduceAgentIPN4cuda3std3__45tupleIJNSA_IJilEEESB_EEESD_SC_lNS1_9__extrema12arg_minmax_fIilNS9_4lessIiEEEEEEJSD_SD_iSI_EEEvDpT0_,"a",@progbits
	.sectionflags	@""
	.align	4
.nv.constant0._ZN6thrust24THRUST_300001_SM_1000_NS8cuda_cub4core6detail13_kernel_agentINS1_8__reduce11ReduceAgentIPN4cuda3std3__45tupleIJNSA_IJilEEESB_EEESD_SC_lNS1_9__extrema12arg_minmax_fIilNS9_4lessIiEEEEEEJSD_SD_iSI_EEEvDpT0_:
	.zero		917


//--------------------- .nv.constant0._ZN6thrust24THRUST_300001_SM_1000_NS8cuda_cub4core6detail13_kernel_agentINS1_8__reduce10DrainAgentIlEEJN3cub18CUB_300001_SM_10009GridQueueIyEElEEEvDpT0_ --------------------------
	.section	.nv.constant0._ZN6thrust24THRUST_300001_SM_1000_NS8cuda_cub4core6detail13_kernel_agentINS1_8__reduce10DrainAgentIlEEJN3cub18CUB_300001_SM_10009GridQueueIyEElEEEvDpT0_,"a",@progbits
	.sectionflags	@""
	.align	4
.nv.constant0._ZN6thrust24THRUST_300001_SM_1000_NS8cuda_cub4core6detail13_kernel_agentINS1_8__reduce10DrainAgentIlEEJN3cub18CUB_300001_SM_10009GridQueueIyEElEEEvDpT0_:
	.zero		912


//--------------------- .nv.constant0._ZN6thrust24THRUST_300001_SM_1000_NS8cuda_cub4core6detail13_kernel_agentINS1_8__reduce11ReduceAgentINS0_18transform_iteratorINS1_9__extrema12arg_minmax_fIilN4cuda3std3__44lessIiEEE15duplicate_tupleENS0_12zip_iteratorINSC_5tupleIJNS0_6detail15normal_iteratorINS0_10device_ptrIiEEEENS0_17counting_iteratorIlNS0_11use_defaultESP_SP_EEEEEEENSI_IJNSI_IJilEEEST_EEESU_EEPSU_SU_lSF_EEJSV_SW_lN3cub18CUB_300001_SM_100013GridEvenShareIlEENSZ_9GridQueueIyEESF_EEEvDpT0_ --------------------------
	.section	.nv.constant0._ZN6thrust24THRUST_300001_SM_1000_NS8cuda_cub4core6detail13_kernel_agentINS1_8__reduce11ReduceAgentINS0_18transform_iteratorINS1_9__extrema12arg_minmax_fIilN4cuda3std3__44lessIiEEE15duplicate_tupleENS0_12zip_iteratorINSC_5tupleIJNS0_6detail15normal_iteratorINS0_10device_ptrIiEEEENS0_17counting_iteratorIlNS0_11use_defaultESP_SP_EEEEEEENSI_IJNSI_IJilEEEST_EEESU_EEPSU_SU_lSF_EEJSV_SW_lN3cub18CUB_300001_SM_100013GridEvenShareIlEENSZ_9GridQueueIyEESF_EEEvDpT0_,"a",@progbits
	.sectionflags	@""
	.align	4
.nv.constant0._ZN6thrust24THRUST_300001_SM_1000_NS8cuda_cub4core6detail13_kernel_agentINS1_8__reduce11ReduceAgentINS0_18transform_iteratorINS1_9__extrema12arg_minmax_fIilN4cuda3std3__44lessIiEEE15duplicate_tupleENS0_12zip_iteratorINSC_5tupleIJNS0_6detail15normal_iteratorINS0_10device_ptrIiEEEENS0_17counting_iteratorIlNS0_11use_defaultESP_SP_EEEEEEENSI_IJNSI_IJilEEEST_EEESU_EEPSU_SU_lSF_EEJSV_SW_lN3cub18CUB_300001_SM_100013GridEvenShareIlEENSZ_9GridQueueIyEESF_EEEvDpT0_:
	.zero		1017


//--------------------- .nv.constant0._ZN6thrust24THRUST_300001_SM_1000_NS8cuda_cub4core6detail13_kernel_agentINS1_8__reduce11ReduceAgentINS0_18transform_iteratorINS1_9__extrema12arg_minmax_fIilN4cuda3std3__44lessIiEEE15duplicate_tupleENS0_12zip_iteratorINSC_5tupleIJNS0_6detail15normal_iteratorINS0_10device_ptrIiEEEENS0_17counting_iteratorIlNS0_11use_defaultESP_SP_EEEEEEENSI_IJNSI_IJilEEEST_EEESU_EEPSU_SU_lSF_EEJSV_SW_lSF_EEEvDpT0_ --------------------------
	.section	.nv.constant0._ZN6thrust24THRUST_300001_SM_1000_NS8cuda_cub4core6detail13_kernel_agentINS1_8__reduce11ReduceAgentINS0_18transform_iteratorINS1_9__extrema12arg_minmax_fIilN4cuda3std3__44lessIiEEE15duplicate_tupleENS0_12zip_iteratorINSC_5tupleIJNS0_6detail15normal_iteratorINS0_10device_ptrIiEEEENS0_17counting_iteratorIlNS0_11use_defaultESP_SP_EEEEEEENSI_IJNSI_IJilEEEST_EEESU_EEPSU_SU_lSF_EEJSV_SW_lSF_EEEvDpT0_,"a",@progbits
	.sectionflags	@""
	.align	4
.nv.constant0._ZN6thrust24THRUST_300001_SM_1000_NS8cuda_cub4core6detail13_kernel_agentINS1_8__reduce11ReduceAgentINS0_18transform_iteratorINS1_9__extrema12arg_minmax_fIilN4cuda3std3__44lessIiEEE15duplicate_tupleENS0_12zip_iteratorINSC_5tupleIJNS0_6detail15normal_iteratorINS0_10device_ptrIiEEEENS0_17counting_iteratorIlNS0_11use_defaultESP_SP_EEEEEEENSI_IJNSI_IJilEEEST_EEESU_EEPSU_SU_lSF_EEJSV_SW_lSF_EEEvDpT0_:
	.zero		937


//--------------------- .nv.constant0._ZN6thrust24THRUST_300001_SM_1000_NS8cuda_cub4core6detail13_kernel_agentINS1_8__reduce11ReduceAgentIPN4cuda3std3__45tupleIJNSA_IJilEEESB_EEESD_SC_iNS1_9__extrema12arg_minmax_fIilNS9_4lessIiEEEEEEJSD_SD_iSI_EEEvDpT0_ --------------------------
	.section	.nv.constant0._ZN6thrust24THRUST_300001_SM_1000_NS8cuda_cub4core6detail13_kernel_agentINS1_8__reduce11ReduceAgentIPN4cuda3std3__45tupleIJNSA_IJilEEESB_EEESD_SC_iNS1_9__extrema12arg_minmax_fIilNS9_4lessIiEEEEEEJSD_SD_iSI_EEEvDpT0_,"a",@progbits
	.sectionflags	@""
	.align	4
.nv.constant0._ZN6thrust24THRUST_300001_SM_1000_NS8cuda_cub4core6detail13_kernel_agentINS1_8__reduce11ReduceAgentIPN4cuda3std3__45tupleIJNSA_IJilEEESB_EEESD_SC_iNS1_9__extrema12arg_minmax_fIilNS9_4lessIiEEEEEEJSD_SD_iSI_EEEvDpT0_:
	.zero		917


//--------------------- .nv.constant0._ZN6thrust24THRUST_300001_SM_1000_NS8cuda_cub4core6detail13_kernel_agentINS1_8__reduce10DrainAgentIiEEJN3cub18CUB_300001_SM_10009GridQueueIjEEiEEEvDpT0_ --------------------------
	.section	.nv.constant0._ZN6thrust24THRUST_300001_SM_1000_NS8cuda_cub4core6detail13_kernel_agentINS1_8__reduce10DrainAgentIiEEJN3cub18CUB_300001_SM_10009GridQueueIjEEiEEEvDpT0_,"a",@progbits
	.sectionflags	@""
	.align	4
.nv.constant0._ZN6thrust24THRUST_300001_SM_1000_NS8cuda_cub4core6detail13_kernel_agentINS1_8__reduce10DrainAgentIiEEJN3cub18CUB_300001_SM_10009GridQueueIjEEiEEEvDpT0_:
	.zero		908


//--------------------- .nv.constant0._ZN6thrust24THRUST_300001_SM_1000_NS8cuda_cub4core6detail13_kernel_agentINS1_8__reduce11ReduceAgentINS0_18transform_iteratorINS1_9__extrema12arg_minmax_fIilN4cuda3std3__44lessIiEEE15duplicate_tupleENS0_12zip_iteratorINSC_5tupleIJNS0_6detail15normal_iteratorINS0_10device_ptrIiEEEENS0_17counting_iteratorIlNS0_11use_defaultESP_SP_EEEEEEENSI_IJNSI_IJilEEEST_EEESU_EEPSU_SU_iSF_EEJSV_SW_iN3cub18CUB_300001_SM_100013GridEvenShareIiEENSZ_9GridQueueIjEESF_EEEvDpT0_ --------------------------
	.section	.nv.constant0._ZN6thrust24THRUST_300001_SM_1000_NS8cuda_cub4core6detail13_kernel_agentINS1_8__reduce11ReduceAgentINS0_18transform_iteratorINS1_9__extrema12arg_minmax_fIilN4cuda3std3__44lessIiEEE15duplicate_tupleENS0_12zip_iteratorINSC_5tupleIJNS0_6detail15normal_iteratorINS0_10device_ptrIiEEEENS0_17counting_iteratorIlNS0_11use_defaultESP_SP_EEEEEEENSI_IJNSI_IJilEEEST_EEESU_EEPSU_SU_iSF_EEJSV_SW_iN3cub18CUB_300001_SM_100013GridEvenShareIiEENSZ_9GridQueueIjEESF_EEEvDpT0_,"a",@progbits
	.sectionflags	@""
	.align	4
.nv.constant0._ZN6thrust24THRUST_300001_SM_1000_NS8cuda_cub4core6detail13_kernel_agentINS1_8__reduce11ReduceAgentINS0_18transform_iteratorINS1_9__extrema12arg_minmax_fIilN4cuda3std3__44lessIiEEE15duplicate_tupleENS0_12zip_iteratorINSC_5tupleIJNS0_6detail15normal_iteratorINS0_10device_ptrIiEEEENS0_17counting_iteratorIlNS0_11use_defaultESP_SP_EEEEEEENSI_IJNSI_IJilEEEST_EEESU_EEPSU_SU_iSF_EEJSV_SW_iN3cub18CUB_300001_SM_100013GridEvenShareIiEENSZ_9GridQueueIjEESF_EEEvDpT0_:
	.zero		985


//--------------------- .nv.constant0._ZN6thrust24THRUST_300001_SM_1000_NS8cuda_cub4core6detail13_kernel_agentINS1_8__reduce11ReduceAgentINS0_18transform_iteratorINS1_9__extrema12arg_minmax_fIilN4cuda3std3__44lessIiEEE15duplicate_tupleENS0_12zip_iteratorINSC_5tupleIJNS0_6detail15normal_iteratorINS0_10device_ptrIiEEEENS0_17counting_iteratorIlNS0_11use_defaultESP_SP_EEEEEEENSI_IJNSI_IJilEEEST_EEESU_EEPSU_SU_iSF_EEJSV_SW_iSF_EEEvDpT0_ --------------------------
	.section	.nv.constant0._ZN6thrust24THRUST_300001_SM_1000_NS8cuda_cub4core6detail13_kernel_agentINS1_8__reduce11ReduceAgentINS0_18transform_iteratorINS1_9__extrema12arg_minmax_fIilN4cuda3std3__44lessIiEEE15duplicate_tupleENS0_12zip_iteratorINSC_5tupleIJNS0_6detail15normal_iteratorINS0_10device_ptrIiEEEENS0_17counting_iteratorIlNS0_11use_defaultESP_SP_EEEEEEENSI_IJNSI_IJilEEEST_EEESU_EEPSU_SU_iSF_EEJSV_SW_iSF_EEEvDpT0_,"a",@progbits
	.sectionflags	@""
	.align	4
.nv.constant0._ZN6thrust24THRUST_300001_SM_1000_NS8cuda_cub4core6detail13_kernel_agentINS1_8__reduce11ReduceAgentINS0_18transform_iteratorINS1_9__extrema12arg_minmax_fIilN4cuda3std3__44lessIiEEE15duplicate_tupleENS0_12zip_iteratorINSC_5tupleIJNS0_6detail15normal_iteratorINS0_10device_ptrIiEEEENS0_17counting_iteratorIlNS0_11use_defaultESP_SP_EEEEEEENSI_IJNSI_IJilEEEST_EEESU_EEPSU_SU_iSF_EEJSV_SW_iSF_EEEvDpT0_:
	.zero		933


//--------------------- SYMBOLS --------------------------

	.type		.nv.reservedSmem.offset0,@object
	.size		.nv.reservedSmem.offset0,0x4
	.type		.nv.reservedSmem.cap,@object
	.size		.nv.reservedSmem.cap,0x4
